// auto-generated by cutlass_sweep.epilogue — config: {"arch": "sm_90", "cluster_m": 1, "cluster_n": 1, "dtype": "fp16", "fusion": "silu", "tile_k": 64, "tile_m": 256, "tile_n": 64}
#include "cutlass/cutlass.h"
#include "cutlass/gemm/collective/collective_builder.hpp"
#include "cutlass/gemm/device/gemm_universal_adapter.h"
#include "cutlass/gemm/kernel/gemm_universal.hpp"
#include "cutlass/epilogue/collective/collective_builder.hpp"
#include "cutlass/epilogue/fusion/operations.hpp"
#include "cutlass/epilogue/thread/activation.h"

using Elem = cutlass::half_t;
using Acc  = float;
using TileShape    = cute::Shape<cute::_256, cute::_64, cute::_64>;
using ClusterShape = cute::Shape<cute::_1, cute::_1, cute::_1>;
using FusionOp     = cutlass::epilogue::fusion::LinCombEltAct<cutlass::epilogue::thread::SiLu, Elem, Acc>;

using CollectiveEpilogue = typename cutlass::epilogue::collective::CollectiveBuilder<
    cutlass::arch::Sm90, cutlass::arch::OpClassTensorOp,
    TileShape, ClusterShape,
    cutlass::epilogue::collective::EpilogueTileAuto,
    Acc, Acc,
    Elem, cutlass::layout::RowMajor, 128 / cutlass::sizeof_bits<Elem>::value,
    Elem, cutlass::layout::RowMajor, 128 / cutlass::sizeof_bits<Elem>::value,
    cutlass::epilogue::TmaWarpSpecializedCooperative,
    FusionOp
  >::CollectiveOp;

using CollectiveMainloop = typename cutlass::gemm::collective::CollectiveBuilder<
    cutlass::arch::Sm90, cutlass::arch::OpClassTensorOp,
    Elem, cutlass::layout::RowMajor, 128 / cutlass::sizeof_bits<Elem>::value,
    Elem, cutlass::layout::ColumnMajor, 128 / cutlass::sizeof_bits<Elem>::value,
    Acc,
    TileShape, ClusterShape,
    cutlass::gemm::collective::StageCountAutoCarveout<
        static_cast<int>(sizeof(typename CollectiveEpilogue::SharedStorage))>,
    cutlass::gemm::KernelTmaWarpSpecializedCooperative
  >::CollectiveOp;

using GemmKernel = cutlass::gemm::kernel::GemmUniversal<
    cute::Shape<int,int,int,int>, CollectiveMainloop, CollectiveEpilogue>;
using Gemm = cutlass::gemm::device::GemmUniversalAdapter<GemmKernel>;

auto* _anchor = &cutlass::device_kernel<GemmKernel>;


// ===== COMPILED SASS (sm_90a) =====

	.target	sm_90a

	.elftype	@"ET_EXEC"


//--------------------- .note.nv.tkinfo           --------------------------
	.section	.note.nv.tkinfo,"",@"SHT_NOTE"
	.sectionflags	@"SHF_NOTE_NV_TKINFO"
	.tkinfo
        /*0018*/ 	.word	0x00000002
        /*0030*/ 	.string	""
        /*0030*/ 	.string	"ptxas"
        /*0030*/ 	.string	"Cuda compilation tools, release 13.0, V13.0.88"
        /*0030*/ 	.string	"Build cuda_13.0.r13.0/compiler.36424714_0"
        /*0030*/ 	.string	"-arch sm_90a -m 64 "



//--------------------- .note.nv.cuinfo           --------------------------
	.section	.note.nv.cuinfo,"",@"SHT_NOTE"
	.sectionflags	@"SHF_NOTE_NV_CUINFO"
        /*0018*/ 	.short	0x0002
        /*001a*/ 	.short	0x005a
        /*001c*/ 	.short	0x0082
	.zero		2


//--------------------- .nv.info                  --------------------------
	.section	.nv.info,"",@"SHT_CUDA_INFO"
	.align	4


	//----- nvinfo : EIATTR_REGCOUNT
	.align		4
        /*0000*/ 	.byte	0x04, 0x2f
        /*0002*/ 	.short	(.L_18 - .L_17)
	.align		4
.L_17:
        /*0004*/ 	.word	index@(_ZN7cutlass13device_kernelINS_4gemm6kernel13GemmUniversalIN4cute5tupleIJiiiiEEENS1_10collective13CollectiveMmaINS1_34MainloopSm90TmaGmmaWarpSpecializedILi4ENS5_IJNS4_1CILi1EEESB_SB_EEENS1_35KernelTmaWarpSpecializedCooperativeEEENS5_IJNSA_ILi256EEENSA_ILi64EEESG_EEENS_6half_tENS5_IJlSB_lEEESI_SJ_NS4_8TiledMMAINS4_8MMA_AtomIJNS4_4SM904GMMA25MMA_64x64x16_F32F16F16_SSILNSN_5MajorE0ELSP_0ELNSN_7ScaleInE1ELSQ_1EEEEEENS4_6LayoutINS5_IJNSA_ILi2EEESB_SB_EEENS5_IJSB_NSA_ILi0EEESW_EEEEENS5_IJNS4_10UnderscoreESZ_SZ_EEEEENS4_13SM90_TMA_LOADENS4_14ComposedLayoutINS4_7SwizzleILi3ELi4ELi3EEENS4_18smem_ptr_flag_bitsILi16EEENST_INS5_IJNSA_ILi8EEESG_EEENS5_IJSG_SB_EEEEEEEvNS4_8identityES12_S1C_vS1D_EENS_8epilogue10collective18CollectiveEpilogueINS1F_22Sm90TmaWarpSpecializedILi4ELi2ELi16ELb1ELb0EEEJSH_NS5_IJNSA_ILi128EEENSA_ILi32EEEEEESI_SJ_SI_SJ_NS1F_6fusion15FusionCallbacksIS1J_NS1N_13LinCombEltActINS1F_6thread4SiLuESI_fSI_fLNS_15FloatRoundStyleE2EEESH_S1M_JEEES12_NS13_INS14_ILi2ELi4ELi3EEES17_NST_INS5_IJS18_S1L_EEENS5_IJS1L_SB_EEEEEEENS4_17SM75_U32x4_LDSM_NENS4_14SM90_TMA_STOREES1Z_NS4_17SM90_U32x4_STSM_NENS4_9Copy_AtomIJS22_SI_EEEvEEEvvEEEEvNT_6ParamsE)
        /*0008*/ 	.word	0x000000a8


	//----- nvinfo : EIATTR_FRAME_SIZE
	.align		4
.L_18:
        /*000c*/ 	.byte	0x04, 0x11
        /*000e*/ 	.short	(.L_20 - .L_19)
	.align		4
.L_19:
        /*0010*/ 	.word	index@($__internal_0_$__cuda_sm20_rcp_rn_f32_slowpath)
        /*0014*/ 	.word	0x00000000


	//----- nvinfo : EIATTR_FRAME_SIZE
	.align		4
.L_20:
        /*0018*/ 	.byte	0x04, 0x11
        /*001a*/ 	.short	(.L_22 - .L_21)
	.align		4
.L_21:
        /*001c*/ 	.word	index@(_ZN7cutlass13device_kernelINS_4gemm6kernel13GemmUniversalIN4cute5tupleIJiiiiEEENS1_10collective13CollectiveMmaINS1_34MainloopSm90TmaGmmaWarpSpecializedILi4ENS5_IJNS4_1CILi1EEESB_SB_EEENS1_35KernelTmaWarpSpecializedCooperativeEEENS5_IJNSA_ILi256EEENSA_ILi64EEESG_EEENS_6half_tENS5_IJlSB_lEEESI_SJ_NS4_8TiledMMAINS4_8MMA_AtomIJNS4_4SM904GMMA25MMA_64x64x16_F32F16F16_SSILNSN_5MajorE0ELSP_0ELNSN_7ScaleInE1ELSQ_1EEEEEENS4_6LayoutINS5_IJNSA_ILi2EEESB_SB_EEENS5_IJSB_NSA_ILi0EEESW_EEEEENS5_IJNS4_10UnderscoreESZ_SZ_EEEEENS4_13SM90_TMA_LOADENS4_14ComposedLayoutINS4_7SwizzleILi3ELi4ELi3EEENS4_18smem_ptr_flag_bitsILi16EEENST_INS5_IJNSA_ILi8EEESG_EEENS5_IJSG_SB_EEEEEEEvNS4_8identityES12_S1C_vS1D_EENS_8epilogue10collective18CollectiveEpilogueINS1F_22Sm90TmaWarpSpecializedILi4ELi2ELi16ELb1ELb0EEEJSH_NS5_IJNSA_ILi128EEENSA_ILi32EEEEEESI_SJ_SI_SJ_NS1F_6fusion15FusionCallbacksIS1J_NS1N_13LinCombEltActINS1F_6thread4SiLuESI_fSI_fLNS_15FloatRoundStyleE2EEESH_S1M_JEEES12_NS13_INS14_ILi2ELi4ELi3EEES17_NST_INS5_IJS18_S1L_EEENS5_IJS1L_SB_EEEEEEENS4_17SM75_U32x4_LDSM_NENS4_14SM90_TMA_STOREES1Z_NS4_17SM90_U32x4_STSM_NENS4_9Copy_AtomIJS22_SI_EEEvEEEvvEEEEvNT_6ParamsE)
        /*0020*/ 	.word	0x00000000


	//----- nvinfo : EIATTR_MIN_STACK_SIZE
	.align		4
.L_22:
        /*0024*/ 	.byte	0x04, 0x12
        /*0026*/ 	.short	(.L_24 - .L_23)
	.align		4
.L_23:
        /*0028*/ 	.word	index@(_ZN7cutlass13device_kernelINS_4gemm6kernel13GemmUniversalIN4cute5tupleIJiiiiEEENS1_10collective13CollectiveMmaINS1_34MainloopSm90TmaGmmaWarpSpecializedILi4ENS5_IJNS4_1CILi1EEESB_SB_EEENS1_35KernelTmaWarpSpecializedCooperativeEEENS5_IJNSA_ILi256EEENSA_ILi64EEESG_EEENS_6half_tENS5_IJlSB_lEEESI_SJ_NS4_8TiledMMAINS4_8MMA_AtomIJNS4_4SM904GMMA25MMA_64x64x16_F32F16F16_SSILNSN_5MajorE0ELSP_0ELNSN_7ScaleInE1ELSQ_1EEEEEENS4_6LayoutINS5_IJNSA_ILi2EEESB_SB_EEENS5_IJSB_NSA_ILi0EEESW_EEEEENS5_IJNS4_10UnderscoreESZ_SZ_EEEEENS4_13SM90_TMA_LOADENS4_14ComposedLayoutINS4_7SwizzleILi3ELi4ELi3EEENS4_18smem_ptr_flag_bitsILi16EEENST_INS5_IJNSA_ILi8EEESG_EEENS5_IJSG_SB_EEEEEEEvNS4_8identityES12_S1C_vS1D_EENS_8epilogue10collective18CollectiveEpilogueINS1F_22Sm90TmaWarpSpecializedILi4ELi2ELi16ELb1ELb0EEEJSH_NS5_IJNSA_ILi128EEENSA_ILi32EEEEEESI_SJ_SI_SJ_NS1F_6fusion15FusionCallbacksIS1J_NS1N_13LinCombEltActINS1F_6thread4SiLuESI_fSI_fLNS_15FloatRoundStyleE2EEESH_S1M_JEEES12_NS13_INS14_ILi2ELi4ELi3EEES17_NST_INS5_IJS18_S1L_EEENS5_IJS1L_SB_EEEEEEENS4_17SM75_U32x4_LDSM_NENS4_14SM90_TMA_STOREES1Z_NS4_17SM90_U32x4_STSM_NENS4_9Copy_AtomIJS22_SI_EEEvEEEvvEEEEvNT_6ParamsE)
        /*002c*/ 	.word	0x00000000
.L_24:


//--------------------- .nv.compat                --------------------------
	.section	.nv.compat,"",@"SHT_CUDA_COMPAT_INFO"
	.align	4
        /*0000*/ 	.byte	0x02, 0x09, 0x01, 0x00, 0x02, 0x02, 0x04, 0x00, 0x02, 0x05, 0x05, 0x00, 0x03, 0x07, 0x01, 0x01
        /*0010*/ 	.byte	0x02, 0x03, 0x01, 0x00, 0x02, 0x06, 0x01, 0x00, 0x04, 0x0b, 0x08, 0x00, 0x00, 0x00, 0x00, 0x00
        /*0020*/ 	.byte	0x00, 0x00, 0x00, 0x00


//--------------------- .nv.info._ZN7cutlass13device_kernelINS_4gemm6kernel13GemmUniversalIN4cute5tupleIJiiiiEEENS1_10collective13CollectiveMmaINS1_34MainloopSm90TmaGmmaWarpSpecializedILi4ENS5_IJNS4_1CILi1EEESB_SB_EEENS1_35KernelTmaWarpSpecializedCooperativeEEENS5_IJNSA_ILi256EEENSA_ILi64EEESG_EEENS_6half_tENS5_IJlSB_lEEESI_SJ_NS4_8TiledMMAINS4_8MMA_AtomIJNS4_4SM904GMMA25MMA_64x64x16_F32F16F16_SSILNSN_5MajorE0ELSP_0ELNSN_7ScaleInE1ELSQ_1EEEEEENS4_6LayoutINS5_IJNSA_ILi2EEESB_SB_EEENS5_IJSB_NSA_ILi0EEESW_EEEEENS5_IJNS4_10UnderscoreESZ_SZ_EEEEENS4_13SM90_TMA_LOADENS4_14ComposedLayoutINS4_7SwizzleILi3ELi4ELi3EEENS4_18smem_ptr_flag_bitsILi16EEENST_INS5_IJNSA_ILi8EEESG_EEENS5_IJSG_SB_EEEEEEEvNS4_8identityES12_S1C_vS1D_EENS_8epilogue10collective18CollectiveEpilogueINS1F_22Sm90TmaWarpSpecializedILi4ELi2ELi16ELb1ELb0EEEJSH_NS5_IJNSA_ILi128EEENSA_ILi32EEEEEESI_SJ_SI_SJ_NS1F_6fusion15FusionCallbacksIS1J_NS1N_13LinCombEltActINS1F_6thread4SiLuESI_fSI_fLNS_15FloatRoundStyleE2EEESH_S1M_JEEES12_NS13_INS14_ILi2ELi4ELi3EEES17_NST_INS5_IJS18_S1L_EEENS5_IJS1L_SB_EEEEEEENS4_17SM75_U32x4_LDSM_NENS4_14SM90_TMA_STOREES1Z_NS4_17SM90_U32x4_STSM_NENS4_9Copy_AtomIJS22_SI_EEEvEEEvvEEEEvNT_6ParamsE --------------------------
	.section	.nv.info._ZN7cutlass13device_kernelINS_4gemm6kernel13GemmUniversalIN4cute5tupleIJiiiiEEENS1_10collective13CollectiveMmaINS1_34MainloopSm90TmaGmmaWarpSpecializedILi4ENS5_IJNS4_1CILi1EEESB_SB_EEENS1_35KernelTmaWarpSpecializedCooperativeEEENS5_IJNSA_ILi256EEENSA_ILi64EEESG_EEENS_6half_tENS5_IJlSB_lEEESI_SJ_NS4_8TiledMMAINS4_8MMA_AtomIJNS4_4SM904GMMA25MMA_64x64x16_F32F16F16_SSILNSN_5MajorE0ELSP_0ELNSN_7ScaleInE1ELSQ_1EEEEEENS4_6LayoutINS5_IJNSA_ILi2EEESB_SB_EEENS5_IJSB_NSA_ILi0EEESW_EEEEENS5_IJNS4_10UnderscoreESZ_SZ_EEEEENS4_13SM90_TMA_LOADENS4_14ComposedLayoutINS4_7SwizzleILi3ELi4ELi3EEENS4_18smem_ptr_flag_bitsILi16EEENST_INS5_IJNSA_ILi8EEESG_EEENS5_IJSG_SB_EEEEEEEvNS4_8identityES12_S1C_vS1D_EENS_8epilogue10collective18CollectiveEpilogueINS1F_22Sm90TmaWarpSpecializedILi4ELi2ELi16ELb1ELb0EEEJSH_NS5_IJNSA_ILi128EEENSA_ILi32EEEEEESI_SJ_SI_SJ_NS1F_6fusion15FusionCallbacksIS1J_NS1N_13LinCombEltActINS1F_6thread4SiLuESI_fSI_fLNS_15FloatRoundStyleE2EEESH_S1M_JEEES12_NS13_INS14_ILi2ELi4ELi3EEES17_NST_INS5_IJS18_S1L_EEENS5_IJS1L_SB_EEEEEEENS4_17SM75_U32x4_LDSM_NENS4_14SM90_TMA_STOREES1Z_NS4_17SM90_U32x4_STSM_NENS4_9Copy_AtomIJS22_SI_EEEvEEEvvEEEEvNT_6ParamsE,"",@"SHT_CUDA_INFO"
	.sectionflags	@""
	.align	4


	//----- nvinfo : EIATTR_CUDA_API_VERSION
	.align		4
        /*0000*/ 	.byte	0x04, 0x37
        /*0002*/ 	.short	(.L_26 - .L_25)
.L_25:
        /*0004*/ 	.word	0x00000082


	//----- nvinfo : EIATTR_KPARAM_INFO
	.align		4
.L_26:
        /*0008*/ 	.byte	0x04, 0x17
        /*000a*/ 	.short	(.L_28 - .L_27)
.L_27:
        /*000c*/ 	.word	0x00000000
        /*0010*/ 	.short	0x0000
        /*0012*/ 	.short	0x0070
        /*0014*/ 	.byte	0x00, 0xf0, 0x01, 0x1c


	//----- nvinfo : EIATTR_SPARSE_MMA_MASK
	.align		4
.L_28:
        /*0018*/ 	.byte	0x03, 0x50
        /*001a*/ 	.short	0x0000


	//----- nvinfo : EIATTR_MAXREG_COUNT
	.align		4
        /*001c*/ 	.byte	0x03, 0x1b
        /*001e*/ 	.short	0x00a8


	//----- nvinfo : EIATTR_NUM_BARRIERS
	.align		4
        /*0020*/ 	.byte	0x02, 0x4c
        /*0022*/ 	.byte	0x02
	.zero		1


	//----- nvinfo : EIATTR_EXTERNS
	.align		4
        /*0024*/ 	.byte	0x04, 0x0f
        /*0026*/ 	.short	(.L_30 - .L_29)


	//   ....[0]....
	.align		4
.L_29:
        /*0028*/ 	.word	index@(__assertfail)


	//----- nvinfo : EIATTR_MERCURY_ISA_VERSION
	.align		4
.L_30:
        /*002c*/ 	.byte	0x03, 0x5f
        /*002e*/ 	.short	0x0101


	//----- nvinfo : EIATTR_INT_WARP_WIDE_INSTR_OFFSETS
	.align		4
        /*0030*/ 	.byte	0x04, 0x31
        /*0032*/ 	.short	(.L_32 - .L_31)


	//   ....[0]....
.L_31:
        /*0034*/ 	.word	0x000008c0


	//   ....[1]....
        /*0038*/ 	.word	0x000008d0


	//   ....[2]....
        /*003c*/ 	.word	0x00000960


	//----- nvinfo : EIATTR_COOP_GROUP_MASK_REGIDS
	.align		4
.L_32:
        /*0040*/ 	.byte	0x04, 0x29
        /*0042*/ 	.short	(.L_34 - .L_33)


	//   ....[0]....
.L_33:
        /*0044*/ 	.word	0xffffffff


	//   ....[1]....
        /*0048*/ 	.word	0xffffffff


	//   ....[2]....
        /*004c*/ 	.word	0xffffffff


	//   ....[3]....
        /*0050*/ 	.word	0xffffffff


	//   ....[4]....
        /*0054*/ 	.word	0xffffffff


	//   ....[5]....
        /*0058*/ 	.word	0xffffffff


	//----- nvinfo : EIATTR_COOP_GROUP_INSTR_OFFSETS
	.align		4
.L_34:
        /*005c*/ 	.byte	0x04, 0x28
        /*005e*/ 	.short	(.L_36 - .L_35)


	//   ....[0]....
.L_35:
        /*0060*/ 	.word	0x00000070


	//   ....[1]....
        /*0064*/ 	.word	0x00000080


	//   ....[2]....
        /*0068*/ 	.word	0x00000440


	//   ....[3]....
        /*006c*/ 	.word	0x000005d0


	//   ....[4]....
        /*0070*/ 	.word	0x00000780


	//   ....[5]....
        /*0074*/ 	.word	0x00001460


	//----- nvinfo : EIATTR_REG_RECONFIG
	.align		4
.L_36:
        /*0078*/ 	.byte	0x01, 0x54
	.zero		2


	//----- nvinfo : EIATTR_SYSCALL_OFFSETS
	.align		4
        /*007c*/ 	.byte	0x04, 0x46
        /*007e*/ 	.short	(.L_38 - .L_37)


	//   ....[0]....
.L_37:
        /*0080*/ 	.word	0x00001620


	//   ....[1]....
        /*0084*/ 	.word	0x00002340


	//   ....[2]....
        /*0088*/ 	.word	0x00002430


	//----- nvinfo : EIATTR_MBARRIER_INSTR_OFFSETS
	.align		4
.L_38:
        /*008c*/ 	.byte	0x04, 0x39
        /*008e*/ 	.short	(.L_40 - .L_39)


	//   ....[0]....
.L_39:
        /*0090*/ 	.word	0x00000540
        /*0094*/ 	.word	0x000000ff
        /*0098*/ 	.word	0x00000000
        /*009c*/ 	.short	0x0100
        /*009e*/ 	.byte	0x08
	.zero		1


	//   ....[1]....
        /*00a0*/ 	.word	0x00000550
        /*00a4*/ 	.word	0x000000ff
        /*00a8*/ 	.word	0x00000020
        /*00ac*/ 	.short	0x0100
        /*00ae*/ 	.byte	0x08
	.zero		1


	//   ....[2]....
        /*00b0*/ 	.word	0x00000560
        /*00b4*/ 	.word	0x000000ff
        /*00b8*/ 	.word	0x00000008
        /*00bc*/ 	.short	0x0100
        /*00be*/ 	.byte	0x08
	.zero		1


	//   ....[3]....
        /*00c0*/ 	.word	0x00000570
        /*00c4*/ 	.word	0x000000ff
        /*00c8*/ 	.word	0x00000028
        /*00cc*/ 	.short	0x0100
        /*00ce*/ 	.byte	0x08
	.zero		1


	//   ....[4]....
        /*00d0*/ 	.word	0x00000580
        /*00d4*/ 	.word	0x000000ff
        /*00d8*/ 	.word	0x00000010
        /*00dc*/ 	.short	0x0100
        /*00de*/ 	.byte	0x08
	.zero		1


	//   ....[5]....
        /*00e0*/ 	.word	0x00000590
        /*00e4*/ 	.word	0x000000ff
        /*00e8*/ 	.word	0x00000030
        /*00ec*/ 	.short	0x0100
        /*00ee*/ 	.byte	0x08
	.zero		1


	//   ....[6]....
        /*00f0*/ 	.word	0x000005a0
        /*00f4*/ 	.word	0x000000ff
        /*00f8*/ 	.word	0x00000018
        /*00fc*/ 	.short	0x0100
        /*00fe*/ 	.byte	0x08
	.zero		1


	//   ....[7]....
        /*0100*/ 	.word	0x000005b0
        /*0104*/ 	.word	0x000000ff
        /*0108*/ 	.word	0x00000038
        /*010c*/ 	.short	0x0100
        /*010e*/ 	.byte	0x08
	.zero		1


	//   ....[8]....
        /*0110*/ 	.word	0x000006f0
        /*0114*/ 	.word	0x000000ff
        /*0118*/ 	.word	0x00000040
        /*011c*/ 	.short	0x0100
        /*011e*/ 	.byte	0x08
	.zero		1


	//   ....[9]....
        /*0120*/ 	.word	0x00000700
        /*0124*/ 	.word	0x000000ff
        /*0128*/ 	.word	0x00000060
        /*012c*/ 	.short	0x0100
        /*012e*/ 	.byte	0x08
	.zero		1


	//   ....[10]....
        /*0130*/ 	.word	0x00000710
        /*0134*/ 	.word	0x000000ff
        /*0138*/ 	.word	0x00000048
        /*013c*/ 	.short	0x0100
        /*013e*/ 	.byte	0x08
	.zero		1


	//   ....[11]....
        /*0140*/ 	.word	0x00000720
        /*0144*/ 	.word	0x000000ff
        /*0148*/ 	.word	0x00000068
        /*014c*/ 	.short	0x0100
        /*014e*/ 	.byte	0x08
	.zero		1


	//   ....[12]....
        /*0150*/ 	.word	0x00000730
        /*0154*/ 	.word	0x000000ff
        /*0158*/ 	.word	0x00000050
        /*015c*/ 	.short	0x0100
        /*015e*/ 	.byte	0x08
	.zero		1


	//   ....[13]....
        /*0160*/ 	.word	0x00000740
        /*0164*/ 	.word	0x000000ff
        /*0168*/ 	.word	0x00000070
        /*016c*/ 	.short	0x0100
        /*016e*/ 	.byte	0x08
	.zero		1


	//   ....[14]....
        /*0170*/ 	.word	0x00000750
        /*0174*/ 	.word	0x000000ff
        /*0178*/ 	.word	0x00000058
        /*017c*/ 	.short	0x0100
        /*017e*/ 	.byte	0x08
	.zero		1


	//   ....[15]....
        /*0180*/ 	.word	0x00000760
        /*0184*/ 	.word	0x000000ff
        /*0188*/ 	.word	0x00000078
        /*018c*/ 	.short	0x0100
        /*018e*/ 	.byte	0x08
	.zero		1


	//   ....[16]....
        /*0190*/ 	.word	0x00000a00
        /*0194*/ 	.word	0x000000ff
        /*0198*/ 	.word	0x00000080
        /*019c*/ 	.short	0x0100
        /*019e*/ 	.byte	0x08
	.zero		1


	//   ....[17]....
        /*01a0*/ 	.word	0x00000a50
        /*01a4*/ 	.word	0x000000ff
        /*01a8*/ 	.word	0x00000088
        /*01ac*/ 	.short	0x0100
        /*01ae*/ 	.byte	0x08
	.zero		1


	//   ....[18]....
        /*01b0*/ 	.word	0x000016a0
        /*01b4*/ 	.word	0x00000003
        /*01b8*/ 	.word	0x00000000
        /*01bc*/ 	.short	0x010a
        /*01be*/ 	.byte	0x3f
	.zero		1


	//   ....[19]....
        /*01c0*/ 	.word	0x000016e0
        /*01c4*/ 	.word	0x00000003
        /*01c8*/ 	.word	0x00000000
        /*01cc*/ 	.short	0x010a
        /*01ce*/ 	.byte	0x3f
	.zero		1


	//   ....[20]....
        /*01d0*/ 	.word	0x00001bd0
        /*01d4*/ 	.word	0x000000ff
        /*01d8*/ 	.word	0x00000000
        /*01dc*/ 	.short	0x010a
        /*01de*/ 	.byte	0x08
	.zero		1


	//   ....[21]....
        /*01e0*/ 	.word	0x00001c10
        /*01e4*/ 	.word	0x000000ff
        /*01e8*/ 	.word	0x00000000
        /*01ec*/ 	.short	0x010a
        /*01ee*/ 	.byte	0x08
	.zero		1


	//   ....[22]....
        /*01f0*/ 	.word	0x00001ff0
        /*01f4*/ 	.word	0x000000ff
        /*01f8*/ 	.word	0x00000000
        /*01fc*/ 	.short	0x0101
        /*01fe*/ 	.byte	0x08
	.zero		1


	//   ....[23]....
        /*0200*/ 	.word	0x000021a0
        /*0204*/ 	.word	0x000000ff
        /*0208*/ 	.word	0x00000000
        /*020c*/ 	.short	0x0101
        /*020e*/ 	.byte	0x04
	.zero		1


	//   ....[24]....
        /*0210*/ 	.word	0x000028e0
        /*0214*/ 	.word	0x000000ff
        /*0218*/ 	.word	0x00000040
        /*021c*/ 	.short	0x010a
        /*021e*/ 	.byte	0x34
	.zero		1


	//   ....[25]....
        /*0220*/ 	.word	0x00004950
        /*0224*/ 	.word	0x000000ff
        /*0228*/ 	.word	0x00000000
        /*022c*/ 	.short	0x0101
        /*022e*/ 	.byte	0x04
	.zero		1


	//   ....[26]....
        /*0230*/ 	.word	0x00004a30
        /*0234*/ 	.word	0x00000014
        /*0238*/ 	.word	0x00000040
        /*023c*/ 	.short	0x010a
        /*023e*/ 	.byte	0x3f
	.zero		1


	//   ....[27]....
        /*0240*/ 	.word	0x00006880
        /*0244*/ 	.word	0x000000ff
        /*0248*/ 	.word	0x00000000
        /*024c*/ 	.short	0x0101
        /*024e*/ 	.byte	0x04
	.zero		1


	//   ....[28]....
        /*0250*/ 	.word	0x00006980
        /*0254*/ 	.word	0x00000003
        /*0258*/ 	.word	0x00000040
        /*025c*/ 	.short	0x010a
        /*025e*/ 	.byte	0x3f
	.zero		1


	//   ....[29]....
        /*0260*/ 	.word	0x00008800
        /*0264*/ 	.word	0x000000ff
        /*0268*/ 	.word	0x00000000
        /*026c*/ 	.short	0x0101
        /*026e*/ 	.byte	0x04
	.zero		1


	//   ....[30]....
        /*0270*/ 	.word	0x000088e0
        /*0274*/ 	.word	0x00000014
        /*0278*/ 	.word	0x00000040
        /*027c*/ 	.short	0x010a
        /*027e*/ 	.byte	0x3f
	.zero		1


	//   ....[31]....
        /*0280*/ 	.word	0x0000a720
        /*0284*/ 	.word	0x000000ff
        /*0288*/ 	.word	0x00000000
        /*028c*/ 	.short	0x0101
        /*028e*/ 	.byte	0x04
	.zero		1


	//   ....[32]....
        /*0290*/ 	.word	0x0000b100
        /*0294*/ 	.word	0x000000ff
        /*0298*/ 	.word	0x00000000
        /*029c*/ 	.short	0x0101
        /*029e*/ 	.byte	0x04
	.zero		1


	//   ....[33]....
        /*02a0*/ 	.word	0x0000b7e0
        /*02a4*/ 	.word	0x000000ff
        /*02a8*/ 	.word	0x00000088
        /*02ac*/ 	.short	0x010a
        /*02ae*/ 	.byte	0x04
	.zero		1


	//   ....[34]....
        /*02b0*/ 	.word	0x0000bbf0
        /*02b4*/ 	.word	0x000000ff
        /*02b8*/ 	.word	0x00000060
        /*02bc*/ 	.short	0x010a
        /*02be*/ 	.byte	0x05
	.zero		1


	//   ....[35]....
        /*02c0*/ 	.word	0x0000bce0
        /*02c4*/ 	.word	0x000000ff
        /*02c8*/ 	.word	0x00000040
        /*02cc*/ 	.short	0x010b
        /*02ce*/ 	.byte	0x05
	.zero		1


	//   ....[36]....
        /*02d0*/ 	.word	0x0000bd40
        /*02d4*/ 	.word	0x000000ff
        /*02d8*/ 	.word	0x00000000
        /*02dc*/ 	.short	0x0101
        /*02de*/ 	.byte	0x04
	.zero		1


	//   ....[37]....
        /*02e0*/ 	.word	0x0000bd70
        /*02e4*/ 	.word	0x000000ff
        /*02e8*/ 	.word	0x00000068
        /*02ec*/ 	.short	0x010a
        /*02ee*/ 	.byte	0x05
	.zero		1


	//   ....[38]....
        /*02f0*/ 	.word	0x0000be80
        /*02f4*/ 	.word	0x000000ff
        /*02f8*/ 	.word	0x00000048
        /*02fc*/ 	.short	0x010b
        /*02fe*/ 	.byte	0x05
	.zero		1


	//   ....[39]....
        /*0300*/ 	.word	0x0000bef0
        /*0304*/ 	.word	0x000000ff
        /*0308*/ 	.word	0x00000000
        /*030c*/ 	.short	0x0101
        /*030e*/ 	.byte	0x04
	.zero		1


	//   ....[40]....
        /*0310*/ 	.word	0x0000bf20
        /*0314*/ 	.word	0x000000ff
        /*0318*/ 	.word	0x00000070
        /*031c*/ 	.short	0x010a
        /*031e*/ 	.byte	0x05
	.zero		1


	//   ....[41]....
        /*0320*/ 	.word	0x0000c020
        /*0324*/ 	.word	0x000000ff
        /*0328*/ 	.word	0x00000050
        /*032c*/ 	.short	0x010b
        /*032e*/ 	.byte	0x05
	.zero		1


	//   ....[42]....
        /*0330*/ 	.word	0x0000c080
        /*0334*/ 	.word	0x000000ff
        /*0338*/ 	.word	0x00000000
        /*033c*/ 	.short	0x0101
        /*033e*/ 	.byte	0x04
	.zero		1


	//   ....[43]....
        /*0340*/ 	.word	0x0000c0b0
        /*0344*/ 	.word	0x000000ff
        /*0348*/ 	.word	0x00000078
        /*034c*/ 	.short	0x010a
        /*034e*/ 	.byte	0x05
	.zero		1


	//   ....[44]....
        /*0350*/ 	.word	0x0000c1b0
        /*0354*/ 	.word	0x000000ff
        /*0358*/ 	.word	0x00000058
        /*035c*/ 	.short	0x010b
        /*035e*/ 	.byte	0x05
	.zero		1


	//   ....[45]....
        /*0360*/ 	.word	0x0000c280
        /*0364*/ 	.word	0x000000ff
        /*0368*/ 	.word	0x00000000
        /*036c*/ 	.short	0x0101
        /*036e*/ 	.byte	0x04
	.zero		1


	//   ....[46]....
        /*0370*/ 	.word	0x0000c8e0
        /*0374*/ 	.word	0x00000003
        /*0378*/ 	.word	0x00000060
        /*037c*/ 	.short	0x010a
        /*037e*/ 	.byte	0x3f
	.zero		1


	//   ....[47]....
        /*0380*/ 	.word	0x0000c920
        /*0384*/ 	.word	0x00000003
        /*0388*/ 	.word	0x00000068
        /*038c*/ 	.short	0x010a
        /*038e*/ 	.byte	0x3f
	.zero		1


	//   ....[48]....
        /*0390*/ 	.word	0x0000c960
        /*0394*/ 	.word	0x00000003
        /*0398*/ 	.word	0x00000070
        /*039c*/ 	.short	0x010a
        /*039e*/ 	.byte	0x3f
	.zero		1


	//   ....[49]....
        /*03a0*/ 	.word	0x0000c9b0
        /*03a4*/ 	.word	0x00000003
        /*03a8*/ 	.word	0x00000078
        /*03ac*/ 	.short	0x010a
        /*03ae*/ 	.byte	0x3f
	.zero		1


	//   ....[50]....
        /*03b0*/ 	.word	0x0000cce0
        /*03b4*/ 	.word	0x0000000f
        /*03b8*/ 	.word	0x00000020
        /*03bc*/ 	.short	0x010a
        /*03be*/ 	.byte	0x3f
	.zero		1


	//   ....[51]....
        /*03c0*/ 	.word	0x0000d0a0
        /*03c4*/ 	.word	0x00000005
        /*03c8*/ 	.word	0x00000088
        /*03cc*/ 	.short	0x0101
        /*03ce*/ 	.byte	0x3f
	.zero		1


	//   ....[52]....
        /*03d0*/ 	.word	0x0000d7b0
        /*03d4*/ 	.word	0x00000007
        /*03d8*/ 	.word	0x00000000
        /*03dc*/ 	.short	0x010a
        /*03de*/ 	.byte	0x3f
	.zero		1


	//   ....[53]....
        /*03e0*/ 	.word	0x0000d830
        /*03e4*/ 	.word	0x00000006
        /*03e8*/ 	.word	0x00000000
        /*03ec*/ 	.short	0x010a
        /*03ee*/ 	.byte	0x3f
	.zero		1


	//   ....[54]....
        /*03f0*/ 	.word	0x0000d8c0
        /*03f4*/ 	.word	0x00000007
        /*03f8*/ 	.word	0x00000000
        /*03fc*/ 	.short	0x010a
        /*03fe*/ 	.byte	0x3f
	.zero		1


	//   ....[55]....
        /*0400*/ 	.word	0x0000d950
        /*0404*/ 	.word	0x00000005
        /*0408*/ 	.word	0x00000000
        /*040c*/ 	.short	0x010a
        /*040e*/ 	.byte	0x3f
	.zero		1


	//   ....[56]....
        /*0410*/ 	.word	0x0000d9b0
        /*0414*/ 	.word	0x00000003
        /*0418*/ 	.word	0x00000000
        /*041c*/ 	.short	0x010a
        /*041e*/ 	.byte	0x3f
	.zero		1


	//   ....[57]....
        /*0420*/ 	.word	0x0000da10
        /*0424*/ 	.word	0x00000004
        /*0428*/ 	.word	0x00000000
        /*042c*/ 	.short	0x010a
        /*042e*/ 	.byte	0x3f
	.zero		1


	//   ....[58]....
        /*0430*/ 	.word	0x0000da70
        /*0434*/ 	.word	0x00000003
        /*0438*/ 	.word	0x00000040
        /*043c*/ 	.short	0x010a
        /*043e*/ 	.byte	0x3f
	.zero		1


	//   ....[59]....
        /*0440*/ 	.word	0x0000dac0
        /*0444*/ 	.word	0x00000014
        /*0448*/ 	.word	0x00000040
        /*044c*/ 	.short	0x010a
        /*044e*/ 	.byte	0x3f
	.zero		1


	//   ....[60]....
        /*0450*/ 	.word	0x0000db10
        /*0454*/ 	.word	0x00000003
        /*0458*/ 	.word	0x00000040
        /*045c*/ 	.short	0x010a
        /*045e*/ 	.byte	0x3f
	.zero		1


	//   ....[61]....
        /*0460*/ 	.word	0x0000db60
        /*0464*/ 	.word	0x00000014
        /*0468*/ 	.word	0x00000040
        /*046c*/ 	.short	0x010a
        /*046e*/ 	.byte	0x3f
	.zero		1


	//   ....[62]....
        /*0470*/ 	.word	0x0000dbc0
        /*0474*/ 	.word	0x00000003
        /*0478*/ 	.word	0x00000088
        /*047c*/ 	.short	0x010a
        /*047e*/ 	.byte	0x3f
	.zero		1


	//   ....[63]....
        /*0480*/ 	.word	0x0000dc20
        /*0484*/ 	.word	0x00000005
        /*0488*/ 	.word	0x00000060
        /*048c*/ 	.short	0x010a
        /*048e*/ 	.byte	0x3f
	.zero		1


	//   ....[64]....
        /*0490*/ 	.word	0x0000dc80
        /*0494*/ 	.word	0x00000005
        /*0498*/ 	.word	0x00000068
        /*049c*/ 	.short	0x010a
        /*049e*/ 	.byte	0x3f
	.zero		1


	//   ....[65]....
        /*04a0*/ 	.word	0x0000dce0
        /*04a4*/ 	.word	0x00000005
        /*04a8*/ 	.word	0x00000070
        /*04ac*/ 	.short	0x010a
        /*04ae*/ 	.byte	0x3f
	.zero		1


	//   ....[66]....
        /*04b0*/ 	.word	0x0000dd40
        /*04b4*/ 	.word	0x00000005
        /*04b8*/ 	.word	0x00000078
        /*04bc*/ 	.short	0x010a
        /*04be*/ 	.byte	0x3f
	.zero		1


	//   ....[67]....
        /*04c0*/ 	.word	0x0000dd90
        /*04c4*/ 	.word	0x00000003
        /*04c8*/ 	.word	0x00000060
        /*04cc*/ 	.short	0x010a
        /*04ce*/ 	.byte	0x3f
	.zero		1


	//   ....[68]....
        /*04d0*/ 	.word	0x0000dde0
        /*04d4*/ 	.word	0x00000003
        /*04d8*/ 	.word	0x00000068
        /*04dc*/ 	.short	0x010a
        /*04de*/ 	.byte	0x3f
	.zero		1


	//   ....[69]....
        /*04e0*/ 	.word	0x0000de30
        /*04e4*/ 	.word	0x00000003
        /*04e8*/ 	.word	0x00000070
        /*04ec*/ 	.short	0x010a
        /*04ee*/ 	.byte	0x3f
	.zero		1


	//   ....[70]....
        /*04f0*/ 	.word	0x0000df00
        /*04f4*/ 	.word	0x0000000f
        /*04f8*/ 	.word	0x00000020
        /*04fc*/ 	.short	0x010a
        /*04fe*/ 	.byte	0x3f
	.zero		1


	//   ....[71]....
        /*0500*/ 	.word	0x0000dfd0
        /*0504*/ 	.word	0x00000007
        /*0508*/ 	.word	0x00000000
        /*050c*/ 	.short	0x010a
        /*050e*/ 	.byte	0x3f
	.zero		1


	//   ....[72]....
        /*0510*/ 	.word	0x0000e020
        /*0514*/ 	.word	0x00000006
        /*0518*/ 	.word	0x00000000
        /*051c*/ 	.short	0x010a
        /*051e*/ 	.byte	0x3f
	.zero		1


	//   ....[73]....
        /*0520*/ 	.word	0x0000e070
        /*0524*/ 	.word	0x00000007
        /*0528*/ 	.word	0x00000000
        /*052c*/ 	.short	0x010a
        /*052e*/ 	.byte	0x3f
	.zero		1


	//----- nvinfo : EIATTR_NUM_MBARRIERS
	.align		4
.L_40:
        /*0530*/ 	.byte	0x03, 0x38
        /*0532*/ 	.short	0x0012


	//----- nvinfo : EIATTR_EXIT_INSTR_OFFSETS
	.align		4
        /*0534*/ 	.byte	0x04, 0x1c
        /*0536*/ 	.short	(.L_42 - .L_41)


	//   ....[0]....
.L_41:
        /*0538*/ 	.word	0x0000d9a0


	//----- nvinfo : EIATTR_MAX_THREADS
	.align		4
.L_42:
        /*053c*/ 	.byte	0x04, 0x05
        /*053e*/ 	.short	(.L_44 - .L_43)
.L_43:
        /*0540*/ 	.word	0x00000180
        /*0544*/ 	.word	0x00000001
        /*0548*/ 	.word	0x00000001


	//----- nvinfo : EIATTR_CRS_STACK_SIZE
	.align		4
.L_44:
        /*054c*/ 	.byte	0x04, 0x1e
        /*054e*/ 	.short	(.L_46 - .L_45)
.L_45:
        /*0550*/ 	.word	0x00000000


	//----- nvinfo : EIATTR_CBANK_PARAM_SIZE
	.align		4
.L_46:
        /*0554*/ 	.byte	0x03, 0x19
        /*0556*/ 	.short	0x0770


	//----- nvinfo : EIATTR_PARAM_CBANK
	.align		4
        /*0558*/ 	.byte	0x04, 0x0a
        /*055a*/ 	.short	(.L_48 - .L_47)
	.align		4
.L_47:
        /*055c*/ 	.word	index@(.nv.constant0._ZN7cutlass13device_kernelINS_4gemm6kernel13GemmUniversalIN4cute5tupleIJiiiiEEENS1_10collective13CollectiveMmaINS1_34MainloopSm90TmaGmmaWarpSpecializedILi4ENS5_IJNS4_1CILi1EEESB_SB_EEENS1_35KernelTmaWarpSpecializedCooperativeEEENS5_IJNSA_ILi256EEENSA_ILi64EEESG_EEENS_6half_tENS5_IJlSB_lEEESI_SJ_NS4_8TiledMMAINS4_8MMA_AtomIJNS4_4SM904GMMA25MMA_64x64x16_F32F16F16_SSILNSN_5MajorE0ELSP_0ELNSN_7ScaleInE1ELSQ_1EEEEEENS4_6LayoutINS5_IJNSA_ILi2EEESB_SB_EEENS5_IJSB_NSA_ILi0EEESW_EEEEENS5_IJNS4_10UnderscoreESZ_SZ_EEEEENS4_13SM90_TMA_LOADENS4_14ComposedLayoutINS4_7SwizzleILi3ELi4ELi3EEENS4_18smem_ptr_flag_bitsILi16EEENST_INS5_IJNSA_ILi8EEESG_EEENS5_IJSG_SB_EEEEEEEvNS4_8identityES12_S1C_vS1D_EENS_8epilogue10collective18CollectiveEpilogueINS1F_22Sm90TmaWarpSpecializedILi4ELi2ELi16ELb1ELb0EEEJSH_NS5_IJNSA_ILi128EEENSA_ILi32EEEEEESI_SJ_SI_SJ_NS1F_6fusion15FusionCallbacksIS1J_NS1N_13LinCombEltActINS1F_6thread4SiLuESI_fSI_fLNS_15FloatRoundStyleE2EEESH_S1M_JEEES12_NS13_INS14_ILi2ELi4ELi3EEES17_NST_INS5_IJS18_S1L_EEENS5_IJS1L_SB_EEEEEEENS4_17SM75_U32x4_LDSM_NENS4_14SM90_TMA_STOREES1Z_NS4_17SM90_U32x4_STSM_NENS4_9Copy_AtomIJS22_SI_EEEvEEEvvEEEEvNT_6ParamsE)
        /*0560*/ 	.short	0x0210
        /*0562*/ 	.short	0x0770


	//----- nvinfo : EIATTR_SW_WAR
	.align		4
.L_48:
        /*0564*/ 	.byte	0x04, 0x36
        /*0566*/ 	.short	(.L_50 - .L_49)
.L_49:
        /*0568*/ 	.word	0x00000008
.L_50:


//--------------------- .nv.callgraph             --------------------------
	.section	.nv.callgraph,"",@"SHT_CUDA_CALLGRAPH"
	.align	4
	.sectionentsize	8
	.align		4
        /*0000*/ 	.word	0x00000000
	.align		4
        /*0004*/ 	.word	0xffffffff
	.align		4
        /*0008*/ 	.word	index@(_ZN7cutlass13device_kernelINS_4gemm6kernel13GemmUniversalIN4cute5tupleIJiiiiEEENS1_10collective13CollectiveMmaINS1_34MainloopSm90TmaGmmaWarpSpecializedILi4ENS5_IJNS4_1CILi1EEESB_SB_EEENS1_35KernelTmaWarpSpecializedCooperativeEEENS5_IJNSA_ILi256EEENSA_ILi64EEESG_EEENS_6half_tENS5_IJlSB_lEEESI_SJ_NS4_8TiledMMAINS4_8MMA_AtomIJNS4_4SM904GMMA25MMA_64x64x16_F32F16F16_SSILNSN_5MajorE0ELSP_0ELNSN_7ScaleInE1ELSQ_1EEEEEENS4_6LayoutINS5_IJNSA_ILi2EEESB_SB_EEENS5_IJSB_NSA_ILi0EEESW_EEEEENS5_IJNS4_10UnderscoreESZ_SZ_EEEEENS4_13SM90_TMA_LOADENS4_14ComposedLayoutINS4_7SwizzleILi3ELi4ELi3EEENS4_18smem_ptr_flag_bitsILi16EEENST_INS5_IJNSA_ILi8EEESG_EEENS5_IJSG_SB_EEEEEEEvNS4_8identityES12_S1C_vS1D_EENS_8epilogue10collective18CollectiveEpilogueINS1F_22Sm90TmaWarpSpecializedILi4ELi2ELi16ELb1ELb0EEEJSH_NS5_IJNSA_ILi128EEENSA_ILi32EEEEEESI_SJ_SI_SJ_NS1F_6fusion15FusionCallbacksIS1J_NS1N_13LinCombEltActINS1F_6thread4SiLuESI_fSI_fLNS_15FloatRoundStyleE2EEESH_S1M_JEEES12_NS13_INS14_ILi2ELi4ELi3EEES17_NST_INS5_IJS18_S1L_EEENS5_IJS1L_SB_EEEEEEENS4_17SM75_U32x4_LDSM_NENS4_14SM90_TMA_STOREES1Z_NS4_17SM90_U32x4_STSM_NENS4_9Copy_AtomIJS22_SI_EEEvEEEvvEEEEvNT_6ParamsE)
	.align		4
        /*000c*/ 	.word	index@(__assertfail)
	.align		4
        /*0010*/ 	.word	0x00000000
	.align		4
        /*0014*/ 	.word	0xfffffffe
	.align		4
        /*0018*/ 	.word	0x00000000
	.align		4
        /*001c*/ 	.word	0xfffffffd
	.align		4
        /*0020*/ 	.word	0x00000000
	.align		4
        /*0024*/ 	.word	0xfffffffc


//--------------------- .nv.constant4             --------------------------
	.section	.nv.constant4,"a",@progbits
	.align	8
	.align		8
.nv.constant4:
        /*0000*/ 	.dword	__assertfail
	.align		8
        /*0008*/ 	.dword	__unnamed_1
	.align		8
        /*0010*/ 	.dword	__unnamed_2
	.align		8
        /*0018*/ 	.dword	_ZN39_INTERNAL_44301590_4_k_cu_e27b1b23_27964cuda3std3__45__cpo5beginE
	.align		8
        /*0020*/ 	.dword	_ZN39_INTERNAL_44301590_4_k_cu_e27b1b23_27964cuda3std3__45__cpo3endE
	.align		8
        /*0028*/ 	.dword	_ZN39_INTERNAL_44301590_4_k_cu_e27b1b23_27964cuda3std3__45__cpo6cbeginE
	.align		8
        /*0030*/ 	.dword	_ZN39_INTERNAL_44301590_4_k_cu_e27b1b23_27964cuda3std3__45__cpo4cendE
	.align		8
        /*0038*/ 	.dword	_ZN39_INTERNAL_44301590_4_k_cu_e27b1b23_27964cuda3std3__441_GLOBAL__N__44301590_4_k_cu_e27b1b23_27966ignoreE
	.align		8
        /*0040*/ 	.dword	_ZN39_INTERNAL_44301590_4_k_cu_e27b1b23_27964cuda3std3__419piecewise_constructE
	.align		8
        /*0048*/ 	.dword	_ZN39_INTERNAL_44301590_4_k_cu_e27b1b23_27964cuda3std3__48in_placeE
	.align		8
        /*0050*/ 	.dword	_ZN39_INTERNAL_44301590_4_k_cu_e27b1b23_27964cuda3std6ranges3__45__cpo4swapE
	.align		8
        /*0058*/ 	.dword	_ZN39_INTERNAL_44301590_4_k_cu_e27b1b23_27964cuda3std6ranges3__45__cpo9iter_moveE
	.align		8
        /*0060*/ 	.dword	_ZN39_INTERNAL_44301590_4_k_cu_e27b1b23_27964cute7productE
	.align		8
        /*0068*/ 	.dword	_ZN39_INTERNAL_44301590_4_k_cu_e27b1b23_27964cute1_E
	.align		8
        /*0070*/ 	.dword	$str$22
	.align		8
        /*0078*/ 	.dword	$str$23
	.align		8
        /*0080*/ 	.dword	$str$26
	.align		8
        /*0088*/ 	.dword	$str$27


//--------------------- .text._ZN7cutlass13device_kernelINS_4gemm6kernel13GemmUniversalIN4cute5tupleIJiiiiEEENS1_10collective13CollectiveMmaINS1_34MainloopSm90TmaGmmaWarpSpecializedILi4ENS5_IJNS4_1CILi1EEESB_SB_EEENS1_35KernelTmaWarpSpecializedCooperativeEEENS5_IJNSA_ILi256EEENSA_ILi64EEESG_EEENS_6half_tENS5_IJlSB_lEEESI_SJ_NS4_8TiledMMAINS4_8MMA_AtomIJNS4_4SM904GMMA25MMA_64x64x16_F32F16F16_SSILNSN_5MajorE0ELSP_0ELNSN_7ScaleInE1ELSQ_1EEEEEENS4_6LayoutINS5_IJNSA_ILi2EEESB_SB_EEENS5_IJSB_NSA_ILi0EEESW_EEEEENS5_IJNS4_10UnderscoreESZ_SZ_EEEEENS4_13SM90_TMA_LOADENS4_14ComposedLayoutINS4_7SwizzleILi3ELi4ELi3EEENS4_18smem_ptr_flag_bitsILi16EEENST_INS5_IJNSA_ILi8EEESG_EEENS5_IJSG_SB_EEEEEEEvNS4_8identityES12_S1C_vS1D_EENS_8epilogue10collective18CollectiveEpilogueINS1F_22Sm90TmaWarpSpecializedILi4ELi2ELi16ELb1ELb0EEEJSH_NS5_IJNSA_ILi128EEENSA_ILi32EEEEEESI_SJ_SI_SJ_NS1F_6fusion15FusionCallbacksIS1J_NS1N_13LinCombEltActINS1F_6thread4SiLuESI_fSI_fLNS_15FloatRoundStyleE2EEESH_S1M_JEEES12_NS13_INS14_ILi2ELi4ELi3EEES17_NST_INS5_IJS18_S1L_EEENS5_IJS1L_SB_EEEEEEENS4_17SM75_U32x4_LDSM_NENS4_14SM90_TMA_STOREES1Z_NS4_17SM90_U32x4_STSM_NENS4_9Copy_AtomIJS22_SI_EEEvEEEvvEEEEvNT_6ParamsE --------------------------
	.section	.text._ZN7cutlass13device_kernelINS_4gemm6kernel13GemmUniversalIN4cute5tupleIJiiiiEEENS1_10collective13CollectiveMmaINS1_34MainloopSm90TmaGmmaWarpSpecializedILi4ENS5_IJNS4_1CILi1EEESB_SB_EEENS1_35KernelTmaWarpSpecializedCooperativeEEENS5_IJNSA_ILi256EEENSA_ILi64EEESG_EEENS_6half_tENS5_IJlSB_lEEESI_SJ_NS4_8TiledMMAINS4_8MMA_AtomIJNS4_4SM904GMMA25MMA_64x64x16_F32F16F16_SSILNSN_5MajorE0ELSP_0ELNSN_7ScaleInE1ELSQ_1EEEEEENS4_6LayoutINS5_IJNSA_ILi2EEESB_SB_EEENS5_IJSB_NSA_ILi0EEESW_EEEEENS5_IJNS4_10UnderscoreESZ_SZ_EEEEENS4_13SM90_TMA_LOADENS4_14ComposedLayoutINS4_7SwizzleILi3ELi4ELi3EEENS4_18smem_ptr_flag_bitsILi16EEENST_INS5_IJNSA_ILi8EEESG_EEENS5_IJSG_SB_EEEEEEEvNS4_8identityES12_S1C_vS1D_EENS_8epilogue10collective18CollectiveEpilogueINS1F_22Sm90TmaWarpSpecializedILi4ELi2ELi16ELb1ELb0EEEJSH_NS5_IJNSA_ILi128EEENSA_ILi32EEEEEESI_SJ_SI_SJ_NS1F_6fusion15FusionCallbacksIS1J_NS1N_13LinCombEltActINS1F_6thread4SiLuESI_fSI_fLNS_15FloatRoundStyleE2EEESH_S1M_JEEES12_NS13_INS14_ILi2ELi4ELi3EEES17_NST_INS5_IJS18_S1L_EEENS5_IJS1L_SB_EEEEEEENS4_17SM75_U32x4_LDSM_NENS4_14SM90_TMA_STOREES1Z_NS4_17SM90_U32x4_STSM_NENS4_9Copy_AtomIJS22_SI_EEEvEEEvvEEEEvNT_6ParamsE,"ax",@progbits
	.align	128
.text._ZN7cutlass13device_kernelINS_4gemm6kernel13GemmUniversalIN4cute5tupleIJiiiiEEENS1_10collective13CollectiveMmaINS1_34MainloopSm90TmaGmmaWarpSpecializedILi4ENS5_IJNS4_1CILi1EEESB_SB_EEENS1_35KernelTmaWarpSpecializedCooperativeEEENS5_IJNSA_ILi256EEENSA_ILi64EEESG_EEENS_6half_tENS5_IJlSB_lEEESI_SJ_NS4_8TiledMMAINS4_8MMA_AtomIJNS4_4SM904GMMA25MMA_64x64x16_F32F16F16_SSILNSN_5MajorE0ELSP_0ELNSN_7ScaleInE1ELSQ_1EEEEEENS4_6LayoutINS5_IJNSA_ILi2EEESB_SB_EEENS5_IJSB_NSA_ILi0EEESW_EEEEENS5_IJNS4_10UnderscoreESZ_SZ_EEEEENS4_13SM90_TMA_LOADENS4_14ComposedLayoutINS4_7SwizzleILi3ELi4ELi3EEENS4_18smem_ptr_flag_bitsILi16EEENST_INS5_IJNSA_ILi8EEESG_EEENS5_IJSG_SB_EEEEEEEvNS4_8identityES12_S1C_vS1D_EENS_8epilogue10collective18CollectiveEpilogueINS1F_22Sm90TmaWarpSpecializedILi4ELi2ELi16ELb1ELb0EEEJSH_NS5_IJNSA_ILi128EEENSA_ILi32EEEEEESI_SJ_SI_SJ_NS1F_6fusion15FusionCallbacksIS1J_NS1N_13LinCombEltActINS1F_6thread4SiLuESI_fSI_fLNS_15FloatRoundStyleE2EEESH_S1M_JEEES12_NS13_INS14_ILi2ELi4ELi3EEES17_NST_INS5_IJS18_S1L_EEENS5_IJS1L_SB_EEEEEEENS4_17SM75_U32x4_LDSM_NENS4_14SM90_TMA_STOREES1Z_NS4_17SM90_U32x4_STSM_NENS4_9Copy_AtomIJS22_SI_EEEvEEEvvEEEEvNT_6ParamsE:
        .type           _ZN7cutlass13device_kernelINS_4gemm6kernel13GemmUniversalIN4cute5tupleIJiiiiEEENS1_10collective13CollectiveMmaINS1_34MainloopSm90TmaGmmaWarpSpecializedILi4ENS5_IJNS4_1CILi1EEESB_SB_EEENS1_35KernelTmaWarpSpecializedCooperativeEEENS5_IJNSA_ILi256EEENSA_ILi64EEESG_EEENS_6half_tENS5_IJlSB_lEEESI_SJ_NS4_8TiledMMAINS4_8MMA_AtomIJNS4_4SM904GMMA25MMA_64x64x16_F32F16F16_SSILNSN_5MajorE0ELSP_0ELNSN_7ScaleInE1ELSQ_1EEEEEENS4_6LayoutINS5_IJNSA_ILi2EEESB_SB_EEENS5_IJSB_NSA_ILi0EEESW_EEEEENS5_IJNS4_10UnderscoreESZ_SZ_EEEEENS4_13SM90_TMA_LOADENS4_14ComposedLayoutINS4_7SwizzleILi3ELi4ELi3EEENS4_18smem_ptr_flag_bitsILi16EEENST_INS5_IJNSA_ILi8EEESG_EEENS5_IJSG_SB_EEEEEEEvNS4_8identityES12_S1C_vS1D_EENS_8epilogue10collective18CollectiveEpilogueINS1F_22Sm90TmaWarpSpecializedILi4ELi2ELi16ELb1ELb0EEEJSH_NS5_IJNSA_ILi128EEENSA_ILi32EEEEEESI_SJ_SI_SJ_NS1F_6fusion15FusionCallbacksIS1J_NS1N_13LinCombEltActINS1F_6thread4SiLuESI_fSI_fLNS_15FloatRoundStyleE2EEESH_S1M_JEEES12_NS13_INS14_ILi2ELi4ELi3EEES17_NST_INS5_IJS18_S1L_EEENS5_IJS1L_SB_EEEEEEENS4_17SM75_U32x4_LDSM_NENS4_14SM90_TMA_STOREES1Z_NS4_17SM90_U32x4_STSM_NENS4_9Copy_AtomIJS22_SI_EEEvEEEvvEEEEvNT_6ParamsE,@function
        .size           _ZN7cutlass13device_kernelINS_4gemm6kernel13GemmUniversalIN4cute5tupleIJiiiiEEENS1_10collective13CollectiveMmaINS1_34MainloopSm90TmaGmmaWarpSpecializedILi4ENS5_IJNS4_1CILi1EEESB_SB_EEENS1_35KernelTmaWarpSpecializedCooperativeEEENS5_IJNSA_ILi256EEENSA_ILi64EEESG_EEENS_6half_tENS5_IJlSB_lEEESI_SJ_NS4_8TiledMMAINS4_8MMA_AtomIJNS4_4SM904GMMA25MMA_64x64x16_F32F16F16_SSILNSN_5MajorE0ELSP_0ELNSN_7ScaleInE1ELSQ_1EEEEEENS4_6LayoutINS5_IJNSA_ILi2EEESB_SB_EEENS5_IJSB_NSA_ILi0EEESW_EEEEENS5_IJNS4_10UnderscoreESZ_SZ_EEEEENS4_13SM90_TMA_LOADENS4_14ComposedLayoutINS4_7SwizzleILi3ELi4ELi3EEENS4_18smem_ptr_flag_bitsILi16EEENST_INS5_IJNSA_ILi8EEESG_EEENS5_IJSG_SB_EEEEEEEvNS4_8identityES12_S1C_vS1D_EENS_8epilogue10collective18CollectiveEpilogueINS1F_22Sm90TmaWarpSpecializedILi4ELi2ELi16ELb1ELb0EEEJSH_NS5_IJNSA_ILi128EEENSA_ILi32EEEEEESI_SJ_SI_SJ_NS1F_6fusion15FusionCallbacksIS1J_NS1N_13LinCombEltActINS1F_6thread4SiLuESI_fSI_fLNS_15FloatRoundStyleE2EEESH_S1M_JEEES12_NS13_INS14_ILi2ELi4ELi3EEES17_NST_INS5_IJS18_S1L_EEENS5_IJS1L_SB_EEEEEEENS4_17SM75_U32x4_LDSM_NENS4_14SM90_TMA_STOREES1Z_NS4_17SM90_U32x4_STSM_NENS4_9Copy_AtomIJS22_SI_EEEvEEEvvEEEEvNT_6ParamsE,(.L_x_382 - _ZN7cutlass13device_kernelINS_4gemm6kernel13GemmUniversalIN4cute5tupleIJiiiiEEENS1_10collective13CollectiveMmaINS1_34MainloopSm90TmaGmmaWarpSpecializedILi4ENS5_IJNS4_1CILi1EEESB_SB_EEENS1_35KernelTmaWarpSpecializedCooperativeEEENS5_IJNSA_ILi256EEENSA_ILi64EEESG_EEENS_6half_tENS5_IJlSB_lEEESI_SJ_NS4_8TiledMMAINS4_8MMA_AtomIJNS4_4SM904GMMA25MMA_64x64x16_F32F16F16_SSILNSN_5MajorE0ELSP_0ELNSN_7ScaleInE1ELSQ_1EEEEEENS4_6LayoutINS5_IJNSA_ILi2EEESB_SB_EEENS5_IJSB_NSA_ILi0EEESW_EEEEENS5_IJNS4_10UnderscoreESZ_SZ_EEEEENS4_13SM90_TMA_LOADENS4_14ComposedLayoutINS4_7SwizzleILi3ELi4ELi3EEENS4_18smem_ptr_flag_bitsILi16EEENST_INS5_IJNSA_ILi8EEESG_EEENS5_IJSG_SB_EEEEEEEvNS4_8identityES12_S1C_vS1D_EENS_8epilogue10collective18CollectiveEpilogueINS1F_22Sm90TmaWarpSpecializedILi4ELi2ELi16ELb1ELb0EEEJSH_NS5_IJNSA_ILi128EEENSA_ILi32EEEEEESI_SJ_SI_SJ_NS1F_6fusion15FusionCallbacksIS1J_NS1N_13LinCombEltActINS1F_6thread4SiLuESI_fSI_fLNS_15FloatRoundStyleE2EEESH_S1M_JEEES12_NS13_INS14_ILi2ELi4ELi3EEES17_NST_INS5_IJS18_S1L_EEENS5_IJS1L_SB_EEEEEEENS4_17SM75_U32x4_LDSM_NENS4_14SM90_TMA_STOREES1Z_NS4_17SM90_U32x4_STSM_NENS4_9Copy_AtomIJS22_SI_EEEvEEEvvEEEEvNT_6ParamsE)
        .other          _ZN7cutlass13device_kernelINS_4gemm6kernel13GemmUniversalIN4cute5tupleIJiiiiEEENS1_10collective13CollectiveMmaINS1_34MainloopSm90TmaGmmaWarpSpecializedILi4ENS5_IJNS4_1CILi1EEESB_SB_EEENS1_35KernelTmaWarpSpecializedCooperativeEEENS5_IJNSA_ILi256EEENSA_ILi64EEESG_EEENS_6half_tENS5_IJlSB_lEEESI_SJ_NS4_8TiledMMAINS4_8MMA_AtomIJNS4_4SM904GMMA25MMA_64x64x16_F32F16F16_SSILNSN_5MajorE0ELSP_0ELNSN_7ScaleInE1ELSQ_1EEEEEENS4_6LayoutINS5_IJNSA_ILi2EEESB_SB_EEENS5_IJSB_NSA_ILi0EEESW_EEEEENS5_IJNS4_10UnderscoreESZ_SZ_EEEEENS4_13SM90_TMA_LOADENS4_14ComposedLayoutINS4_7SwizzleILi3ELi4ELi3EEENS4_18smem_ptr_flag_bitsILi16EEENST_INS5_IJNSA_ILi8EEESG_EEENS5_IJSG_SB_EEEEEEEvNS4_8identityES12_S1C_vS1D_EENS_8epilogue10collective18CollectiveEpilogueINS1F_22Sm90TmaWarpSpecializedILi4ELi2ELi16ELb1ELb0EEEJSH_NS5_IJNSA_ILi128EEENSA_ILi32EEEEEESI_SJ_SI_SJ_NS1F_6fusion15FusionCallbacksIS1J_NS1N_13LinCombEltActINS1F_6thread4SiLuESI_fSI_fLNS_15FloatRoundStyleE2EEESH_S1M_JEEES12_NS13_INS14_ILi2ELi4ELi3EEES17_NST_INS5_IJS18_S1L_EEENS5_IJS1L_SB_EEEEEEENS4_17SM75_U32x4_LDSM_NENS4_14SM90_TMA_STOREES1Z_NS4_17SM90_U32x4_STSM_NENS4_9Copy_AtomIJS22_SI_EEEvEEEvvEEEEvNT_6ParamsE,@"STO_CUDA_ENTRY STV_DEFAULT"
_ZN7cutlass13device_kernelINS_4gemm6kernel13GemmUniversalIN4cute5tupleIJiiiiEEENS1_10collective13CollectiveMmaINS1_34MainloopSm90TmaGmmaWarpSpecializedILi4ENS5_IJNS4_1CILi1EEESB_SB_EEENS1_35KernelTmaWarpSpecializedCooperativeEEENS5_IJNSA_ILi256EEENSA_ILi64EEESG_EEENS_6half_tENS5_IJlSB_lEEESI_SJ_NS4_8TiledMMAINS4_8MMA_AtomIJNS4_4SM904GMMA25MMA_64x64x16_F32F16F16_SSILNSN_5MajorE0ELSP_0ELNSN_7ScaleInE1ELSQ_1EEEEEENS4_6LayoutINS5_IJNSA_ILi2EEESB_SB_EEENS5_IJSB_NSA_ILi0EEESW_EEEEENS5_IJNS4_10UnderscoreESZ_SZ_EEEEENS4_13SM90_TMA_LOADENS4_14ComposedLayoutINS4_7SwizzleILi3ELi4ELi3EEENS4_18smem_ptr_flag_bitsILi16EEENST_INS5_IJNSA_ILi8EEESG_EEENS5_IJSG_SB_EEEEEEEvNS4_8identityES12_S1C_vS1D_EENS_8epilogue10collective18CollectiveEpilogueINS1F_22Sm90TmaWarpSpecializedILi4ELi2ELi16ELb1ELb0EEEJSH_NS5_IJNSA_ILi128EEENSA_ILi32EEEEEESI_SJ_SI_SJ_NS1F_6fusion15FusionCallbacksIS1J_NS1N_13LinCombEltActINS1F_6thread4SiLuESI_fSI_fLNS_15FloatRoundStyleE2EEESH_S1M_JEEES12_NS13_INS14_ILi2ELi4ELi3EEES17_NST_INS5_IJS18_S1L_EEENS5_IJS1L_SB_EEEEEEENS4_17SM75_U32x4_LDSM_NENS4_14SM90_TMA_STOREES1Z_NS4_17SM90_U32x4_STSM_NENS4_9Copy_AtomIJS22_SI_EEEvEEEvvEEEEvNT_6ParamsE:
[----:B------:R-:W1:Y:S01]  /*0000*/  LDC R1, c[0x0][0x28] ;  /* 0x00000a00ff017b82 */ /* 0x000e620000000800 */
[----:B------:R-:W2:Y:S07]  /*0010*/  S2R R18, SR_TID.X ;  /* 0x0000000000127919 */ /* 0x000eae0000002100 */
[----:B------:R-:W3:Y:S01]  /*0020*/  LDC.64 R4, c[0x0][0x588] ;  /* 0x00016200ff047b82 */ /* 0x000ee20000000a00 */
[----:B------:R-:W-:Y:S01]  /*0030*/  ELECT P0, URZ, PT ;  /* 0x00000000003f782f */ /* 0x000fe20003800000 */
[----:B------:R-:W-:Y:S01]  /*0040*/  BSSY B0, `(.L_x_0) ;  /* 0x0000016000007945 */ /* 0x000fe20003800000 */
[----:B--2---:R-:W-:-:S02]  /*0050*/  SHF.R.U32.HI R6, RZ, 0x5, R18 ;  /* 0x00000005ff067819 */ /* 0x004fc40000011612 */
[----:B------:R-:W-:-:S03]  /*0060*/  SHF.R.U32.HI R2, RZ, 0x7, R18 ;  /* 0x00000007ff027819 */ /* 0x000fc60000011612 */
[----:B------:R-:W2:Y:S04]  /*0070*/  SHFL.IDX PT, R0, R6, RZ, 0x1f ;  /* 0x00001fff06007589 */ /* 0x000ea800000e0000 */
[----:B------:R4:W1:Y:S01]  /*0080*/  SHFL.IDX PT, R10, R2, RZ, 0x1f ;  /* 0x00001fff020a7589 */ /* 0x00086200000e0000 */
[----:B--2---:R-:W-:Y:S02]  /*0090*/  ISETP.NE.OR P0, PT, R0, RZ, !P0 ;  /* 0x000000ff0000720c */ /* 0x004fe40004705670 */
[----:B------:R-:W-:-:S11]  /*00a0*/  SHF.R.S32.HI R3, RZ, 0x1f, R0 ;  /* 0x0000001fff037819 */ /* 0x000fd60000011400 */
[----:B-1-34-:R-:W-:Y:S05]  /*00b0*/  @P0 BRA `(.L_x_1) ;  /* 0x0000000000380947 */ /* 0x01afea0003800000 */
[----:B------:R-:W-:Y:S02]  /*00c0*/  ULDC.64 UR4, c[0x0][0x198] ;  /* 0x0000660000047ab9 */ /* 0x000fe40000000a00 */
[----:B------:R-:W-:Y:S02]  /*00d0*/  UIADD3 UR6, UP0, UR4, 0xf0, URZ ;  /* 0x000000f004067890 */ /* 0x000fe4000ff1e03f */
[----:B------:R-:W-:Y:S02]  /*00e0*/  UIADD3 UR8, UP1, UR4, 0x1f0, URZ ;  /* 0x000001f004087890 */ /* 0x000fe4000ff3e03f */
[----:B------:R-:W-:Y:S02]  /*00f0*/  UIADD3 UR10, UP2, UR4, 0x3f0, URZ ;  /* 0x000003f0040a7890 */ /* 0x000fe4000ff5e03f */
[----:B------:R-:W-:Y:S02]  /*0100*/  UIADD3 UR4, UP3, UR4, 0x4f0, URZ ;  /* 0x000004f004047890 */ /* 0x000fe4000ff7e03f */
[----:B------:R-:W-:-:S02]  /*0110*/  UIADD3.X UR7, URZ, UR5, URZ, UP0, !UPT ;  /* 0x000000053f077290 */ /* 0x000fc400087fe43f */
[----:B------:R-:W-:Y:S02]  /*0120*/  UIADD3.X UR9, URZ, UR5, URZ, UP1, !UPT ;  /* 0x000000053f097290 */ /* 0x000fe40008ffe43f */
[----:B------:R-:W-:Y:S02]  /*0130*/  UIADD3.X UR11, URZ, UR5, URZ, UP2, !UPT ;  /* 0x000000053f0b7290 */ /* 0x000fe400097fe43f */
[----:B------:R-:W-:-:S03]  /*0140*/  UIADD3.X UR5, URZ, UR5, URZ, UP3, !UPT ;  /* 0x000000053f057290 */ /* 0x000fc60009ffe43f */
[----:B------:R1:W-:Y:S02]  /*0150*/  UTMACCTL.PF [UR6] ;  /* 0x00000000060079b9 */ /* 0x0003e40008040000 */
[----:B------:R1:W-:Y:S02]  /*0160*/  UTMACCTL.PF [UR8] ;  /* 0x00000000080079b9 */ /* 0x0003e40008040000 */
[----:B------:R1:W-:Y:S02]  /*0170*/  UTMACCTL.PF [UR10] ;  /* 0x000000000a0079b9 */ /* 0x0003e40008040000 */
[----:B------:R1:W-:Y:S02]  /*0180*/  UTMACCTL.PF [UR4] ;  /* 0x00000000040079b9 */ /* 0x0003e40008040000 */
[----:B-1----:R-:W-:Y:S01]  /*0190*/  NOP ;  /* 0x0000000000007918 */ /* 0x002fe20000000000 */
.L_x_1:
[----:B------:R-:W-:Y:S05]  /*01a0*/  BSYNC B0 ;  /* 0x0000000000007941 */ /* 0x000fea0003800000 */
.L_x_0:
[----:B------:R-:W-:Y:S01]  /*01b0*/  ULDC.64 UR4, c[0x0][0x590] ;  /* 0x0001640000047ab9 */ /* 0x000fe20000000a00 */
[----:B------:R-:W-:Y:S01]  /*01c0*/  LEA.HI R3, R3, R0, RZ, 0x2 ;  /* 0x0000000003037211 */ /* 0x000fe200078f10ff */
[----:B------:R-:W-:Y:S01]  /*01d0*/  ULDC.64 UR40, c[0x0][0x208] ;  /* 0x0000820000287ab9 */ /* 0x000fe20000000a00 */
[----:B------:R-:W-:Y:S02]  /*01e0*/  ISETP.NE.U32.AND P2, PT, RZ, UR4, PT ;  /* 0x00000004ff007c0c */ /* 0x000fe4000bf45070 */
[----:B------:R-:W-:Y:S02]  /*01f0*/  LOP3.LUT R3, R3, 0xfffffffc, RZ, 0xc0, !PT ;  /* 0xfffffffc03037812 */ /* 0x000fe400078ec0ff */
[----:B------:R-:W-:Y:S02]  /*0200*/  ISETP.NE.AND.EX P3, PT, RZ, UR5, PT, P2 ;  /* 0x00000005ff007c0c */ /* 0x000fe4000bf65320 */
[----:B------:R-:W-:Y:S01]  /*0210*/  IADD3 R0, R0, -R3, RZ ;  /* 0x8000000300007210 */ /* 0x000fe20007ffe0ff */
[----:B------:R-:W-:Y:S01]  /*0220*/  IMAD.MOV.U32 R3, RZ, RZ, R5 ;  /* 0x000000ffff037224 */ /* 0x000fe200078e0005 */
[----:B------:R-:W-:-:S02]  /*0230*/  PRMT R7, RZ, 0x7610, R7 ;  /* 0x00007610ff077816 */ /* 0x000fc40000000007 */
[----:B------:R-:W-:-:S07]  /*0240*/  MOV R2, R4 ;  /* 0x0000000400027202 */ /* 0x000fce0000000f00 */
[----:B------:R-:W-:Y:S05]  /*0250*/  @P3 BRA `(.L_x_2) ;  /* 0x0000000000303947 */ /* 0x000fea0003800000 */
[----:B------:R-:W-:Y:S02]  /*0260*/  ULDC.64 UR6, c[0x0][0x588] ;  /* 0x0001620000067ab9 */ /* 0x000fe40000000a00 */
[----:B------:R-:W-:-:S04]  /*0270*/  ISETP.NE.U32.AND P0, PT, RZ, UR6, PT ;  /* 0x00000006ff007c0c */ /* 0x000fc8000bf05070 */
[----:B------:R-:W-:-:S13]  /*0280*/  ISETP.NE.AND.EX P0, PT, RZ, UR7, PT, P0 ;  /* 0x00000007ff007c0c */ /* 0x000fda000bf05300 */
[----:B------:R-:W-:Y:S05]  /*0290*/  @!P0 BRA `(.L_x_3) ;  /* 0x0000000000108947 */ /* 0x000fea0003800000 */
[----:B------:R-:W2:Y:S02]  /*02a0*/  LDG.E R7, desc[UR40][R2.64] ;  /* 0x0000002802077981 */ /* 0x000ea4000c1e1900 */
[----:B--2---:R-:W-:Y:S02]  /*02b0*/  FSETP.NEU.AND P1, PT, R7, RZ, PT ;  /* 0x000000ff0700720b */ /* 0x004fe40003f2d000 */
[----:B------:R-:W-:Y:S01]  /*02c0*/  MOV R7, 0x1 ;  /* 0x0000000100077802 */ /* 0x000fe20000000f00 */
[----:B------:R-:W-:Y:S10]  /*02d0*/  BRA `(.L_x_2) ;  /* 0x0000000000107947 */ /* 0x000ff40003800000 */
.L_x_3:
[----:B------:R-:W-:Y:S01]  /*02e0*/  ULDC UR6, c[0x0][0x580] ;  /* 0x0001600000067ab9 */ /* 0x000fe20000000800 */
[----:B------:R-:W-:Y:S02]  /*02f0*/  MOV R7, 0x1 ;  /* 0x0000000100077802 */ /* 0x000fe40000000f00 */
[----:B------:R-:W-:Y:S02]  /*0300*/  CS2R R2, SRZ ;  /* 0x0000000000027805 */ /* 0x000fe4000001ff00 */
[----:B------:R-:W-:-:S13]  /*0310*/  FSETP.NEU.AND P1, PT, RZ, UR6, PT ;  /* 0x00000006ff007c0b */ /* 0x000fda000bf2d000 */
.L_x_2:
[----:B------:R-:W-:Y:S02]  /*0320*/  ISETP.NE.U32.AND P4, PT, R2, RZ, PT ;  /* 0x000000ff0200720c */ /* 0x000fe40003f85070 */
[----:B------:R-:W-:Y:S02]  /*0330*/  ISETP.NE.AND.EX P5, PT, RZ, UR5, PT, P2 ;  /* 0x00000005ff007c0c */ /* 0x000fe4000bfa5320 */
[----:B------:R-:W-:Y:S02]  /*0340*/  ISETP.NE.AND.EX P2, PT, R3, RZ, PT, P4 ;  /* 0x000000ff0300720c */ /* 0x000fe40003f45340 */
[----:B------:R-:W-:-:S11]  /*0350*/  PLOP3.LUT P0, PT, PT, PT, PT, 0x8, 0x0 ;  /* 0x000000000000781c */ /* 0x000fd60003f0e170 */
[----:B------:R-:W-:Y:S05]  /*0360*/  @P2 BRA P5, `(.L_x_4) ;  /* 0x0000000000342947 */ /* 0x000fea0002800000 */
[----:B------:R-:W-:-:S04]  /*0370*/  ISETP.NE.U32.AND P0, PT, RZ, UR4, PT ;  /* 0x00000004ff007c0c */ /* 0x000fc8000bf05070 */
[----:B------:R-:W-:-:S13]  /*0380*/  ISETP.NE.AND.EX P0, PT, RZ, UR5, PT, P0 ;  /* 0x00000005ff007c0c */ /* 0x000fda000bf05300 */
[----:B------:R-:W-:Y:S05]  /*0390*/  @!P0 BRA `(.L_x_5) ;  /* 0x0000000000248947 */ /* 0x000fea0003800000 */
[----:B------:R-:W-:Y:S02]  /*03a0*/  PRMT R7, R7, 0x9910, RZ ;  /* 0x0000991007077816 */ /* 0x000fe400000000ff */
[----:B------:R-:W-:Y:S02]  /*03b0*/  ISETP.NE.U32.AND P0, PT, R2, RZ, PT ;  /* 0x000000ff0200720c */ /* 0x000fe40003f05070 */
[----:B------:R-:W-:Y:S02]  /*03c0*/  ISETP.NE.AND P2, PT, R7, RZ, PT ;  /* 0x000000ff0700720c */ /* 0x000fe40003f45270 */
[----:B------:R-:W-:Y:S02]  /*03d0*/  ISETP.NE.AND.EX P0, PT, R3, RZ, PT, P0 ;  /* 0x000000ff0300720c */ /* 0x000fe40003f05300 */
[----:B------:R-:W-:-:S09]  /*03e0*/  SEL R2, RZ, 0xffffffff, P1 ;  /* 0xffffffffff027807 */ /* 0x000fd20000800000 */
[----:B------:R-:W-:-:S04]  /*03f0*/  @!P2 SEL R2, RZ, 0xffffffff, P0 ;  /* 0xffffffffff02a807 */ /* 0x000fc80000000000 */
[----:B------:R-:W-:-:S04]  /*0400*/  LOP3.LUT R2, R2, 0x1, RZ, 0xc0, !PT ;  /* 0x0000000102027812 */ /* 0x000fc800078ec0ff */
[----:B------:R-:W-:Y:S01]  /*0410*/  ISETP.EQ.U32.AND P0, PT, R2, 0x1, PT ;  /* 0x000000010200780c */ /* 0x000fe20003f02070 */
[----:B------:R-:W-:-:S12]  /*0420*/  BRA `(.L_x_4) ;  /* 0x0000000000047947 */ /* 0x000fd80003800000 */
.L_x_5:
[----:B------:R-:W-:-:S13]  /*0430*/  PLOP3.LUT P0, PT, P1, PT, PT, 0x8, 0x0 ;  /* 0x000000000000781c */ /* 0x000fda0000f0e170 */
.L_x_4:
[----:B------:R-:W1:Y:S02]  /*0440*/  SHFL.IDX PT, R2, R6, RZ, 0x1f ;  /* 0x00001fff06027589 */ /* 0x000e6400000e0000 */
[----:B-1----:R-:W-:-:S13]  /*0450*/  ISETP.NE.AND P1, PT, R2, RZ, PT ;  /* 0x000000ff0200720c */ /* 0x002fda0003f25270 */
[----:B------:R-:W-:Y:S05]  /*0460*/  @P1 BRA `(.L_x_6) ;  /* 0x0000000000581947 */ /* 0x000fea0003800000 */
[----:B------:R-:W1:Y:S01]  /*0470*/  S2UR UR8, SR_CgaCtaId ;  /* 0x00000000000879c3 */ /* 0x000e620000008800 */
[----:B------:R-:W-:Y:S01]  /*0480*/  UMOV UR4, 0x400 ;  /* 0x0000040000047882 */ /* 0x000fe20000000000 */
[----:B------:R-:W-:Y:S01]  /*0490*/  UMOV UR5, 0x1 ;  /* 0x0000000100057882 */ /* 0x000fe20000000000 */
[----:B------:R-:W-:Y:S01]  /*04a0*/  UMOV UR6, 0x100 ;  /* 0x0000010000067882 */ /* 0x000fe20000000000 */
[----:B------:R-:W-:Y:S01]  /*04b0*/  ELECT P1, URZ, PT ;  /* 0x00000000003f782f */ /* 0x000fe20003820000 */
[----:B------:R-:W-:-:S04]  /*04c0*/  UIADD3 UR6, -UR6, 0x100000, URZ ;  /* 0x0010000006067890 */ /* 0x000fc8000fffe13f */
[----:B------:R-:W-:Y:S02]  /*04d0*/  USHF.L.U32 UR7, UR6, 0xb, URZ ;  /* 0x0000000b06077899 */ /* 0x000fe4000800063f */
[----:B------:R-:W-:Y:S02]  /*04e0*/  USHF.L.U32 UR6, UR6, 0x1, URZ ;  /* 0x0000000106067899 */ /* 0x000fe4000800063f */
[----:B-1----:R-:W-:Y:S02]  /*04f0*/  ULEA UR8, UR8, UR4, 0x18 ;  /* 0x0000000408087291 */ /* 0x002fe4000f8ec03f */
[----:B------:R-:W-:-:S04]  /*0500*/  UIADD3 UR4, -UR5, 0x100000, URZ ;  /* 0x0010000005047890 */ /* 0x000fc8000fffe13f */
[----:B------:R-:W-:Y:S02]  /*0510*/  USHF.L.U32 UR5, UR4, 0xb, URZ ;  /* 0x0000000b04057899 */ /* 0x000fe4000800063f */
[----:B------:R-:W-:Y:S01]  /*0520*/  USHF.L.U32 UR4, UR4, 0x1, URZ ;  /* 0x0000000104047899 */ /* 0x000fe2000800063f */
[----:B------:R-:W1:Y:S11]  /*0530*/  FENCE.VIEW.ASYNC.S ;  /* 0x00000000000073c6 */ /* 0x000e760000000000 */
[----:B-1----:R1:W2:Y:S01]  /*0540*/  SYNCS.EXCH.64 URZ, [UR8], UR4 ;  /* 0x00000004083f75b2 */ /* 0x0022a20008000100 */
[----:B------:R1:W3:Y:S01]  /*0550*/  SYNCS.EXCH.64 URZ, [UR8+0x20], UR6 ;  /* 0x00002006083f75b2 */ /* 0x0002e20008000100 */
[----:B------:R1:W4:Y:S01]  /*0560*/  SYNCS.EXCH.64 URZ, [UR8+0x8], UR4 ;  /* 0x00000804083f75b2 */ /* 0x0003220008000100 */
[----:B------:R1:W1:Y:S01]  /*0570*/  SYNCS.EXCH.64 URZ, [UR8+0x28], UR6 ;  /* 0x00002806083f75b2 */ /* 0x0002620008000100 */
[----:B------:R1:W1:Y:S01]  /*0580*/  SYNCS.EXCH.64 URZ, [UR8+0x10], UR4 ;  /* 0x00001004083f75b2 */ /* 0x0002620008000100 */
[----:B------:R1:W1:Y:S01]  /*0590*/  SYNCS.EXCH.64 URZ, [UR8+0x30], UR6 ;  /* 0x00003006083f75b2 */ /* 0x0002620008000100 */
[----:B------:R1:W1:Y:S01]  /*05a0*/  SYNCS.EXCH.64 URZ, [UR8+0x18], UR4 ;  /* 0x00001804083f75b2 */ /* 0x0002620008000100 */
[----:B------:R1:W1:Y:S01]  /*05b0*/  SYNCS.EXCH.64 URZ, [UR8+0x38], UR6 ;  /* 0x00003806083f75b2 */ /* 0x0002620008000100 */
[----:B------:R-:W-:Y:S01]  /*05c0*/  NOP ;  /* 0x0000000000007918 */ /* 0x000fe20000000000 */
.L_x_6:
[----:B------:R-:W5:Y:S01]  /*05d0*/  SHFL.IDX PT, R3, R6, RZ, 0x1f ;  /* 0x00001fff06037589 */ /* 0x000f6200000e0000 */
[----:B------:R-:W1:Y:S01]  /*05e0*/  LDC R2, c[0x0][0x904] ;  /* 0x00024100ff027b82 */ /* 0x000e620000000800 */
[----:B------:R-:W-:Y:S01]  /*05f0*/  NOP ;  /* 0x0000000000007918 */ /* 0x000fe20000000000 */
[----:B-----5:R-:W-:-:S13]  /*0600*/  ISETP.NE.AND P1, PT, R3, RZ, PT ;  /* 0x000000ff0300720c */ /* 0x020fda0003f25270 */
[----:B------:R-:W-:Y:S05]  /*0610*/  @P1 BRA `(.L_x_7) ;  /* 0x0000000000581947 */ /* 0x000fea0003800000 */
[----:B-1----:R-:W1:Y:S01]  /*0620*/  S2UR UR5, SR_CgaCtaId ;  /* 0x00000000000579c3 */ /* 0x002e620000008800 */
[----:B------:R-:W-:Y:S01]  /*0630*/  UMOV UR4, 0x400 ;  /* 0x0000040000047882 */ /* 0x000fe20000000000 */
[----:B------:R-:W-:Y:S01]  /*0640*/  UMOV UR6, 0x20 ;  /* 0x0000002000067882 */ /* 0x000fe20000000000 */
[----:B------:R-:W-:Y:S01]  /*0650*/  UMOV UR7, 0x100 ;  /* 0x0000010000077882 */ /* 0x000fe20000000000 */
[----:B------:R-:W-:Y:S01]  /*0660*/  ELECT P1, URZ, PT ;  /* 0x00000000003f782f */ /* 0x000fe20003820000 */
[----:B-1----:R-:W-:Y:S02]  /*0670*/  ULEA UR8, UR5, UR4, 0x18 ;  /* 0x0000000405087291 */ /* 0x002fe4000f8ec03f */
[----:B------:R-:W-:-:S04]  /*0680*/  UIADD3 UR4, -UR6, 0x100000, URZ ;  /* 0x0010000006047890 */ /* 0x000fc8000fffe13f */
[----:B------:R-:W-:Y:S02]  /*0690*/  USHF.L.U32 UR5, UR4, 0xb, URZ ;  /* 0x0000000b04057899 */ /* 0x000fe4000800063f */
[----:B------:R-:W-:Y:S02]  /*06a0*/  USHF.L.U32 UR4, UR4, 0x1, URZ ;  /* 0x0000000104047899 */ /* 0x000fe4000800063f */
[----:B------:R-:W-:-:S04]  /*06b0*/  UIADD3 UR6, -UR7, 0x100000, URZ ;  /* 0x0010000007067890 */ /* 0x000fc8000fffe13f */
[----:B------:R-:W-:Y:S02]  /*06c0*/  USHF.L.U32 UR7, UR6, 0xb, URZ ;  /* 0x0000000b06077899 */ /* 0x000fe4000800063f */
[----:B------:R-:W-:Y:S01]  /*06d0*/  USHF.L.U32 UR6, UR6, 0x1, URZ ;  /* 0x0000000106067899 */ /* 0x000fe2000800063f */
[----:B------:R-:W1:Y:S03]  /*06e0*/  FENCE.VIEW.ASYNC.S ;  /* 0x00000000000073c6 */ /* 0x000e660000000000 */
[----:B-1----:R1:W1:Y:S08]  /*06f0*/  SYNCS.EXCH.64 URZ, [UR8+0x40], UR4 ;  /* 0x00004004083f75b2 */ /* 0x0022700008000100 */
[----:B------:R1:W1:Y:S01]  /*0700*/  SYNCS.EXCH.64 URZ, [UR8+0x60], UR6 ;  /* 0x00006006083f75b2 */ /* 0x0002620008000100 */
[----:B------:R1:W1:Y:S01]  /*0710*/  SYNCS.EXCH.64 URZ, [UR8+0x48], UR4 ;  /* 0x00004804083f75b2 */ /* 0x0002620008000100 */
[----:B------:R1:W1:Y:S01]  /*0720*/  SYNCS.EXCH.64 URZ, [UR8+0x68], UR6 ;  /* 0x00006806083f75b2 */ /* 0x0002620008000100 */
[----:B------:R1:W1:Y:S01]  /*0730*/  SYNCS.EXCH.64 URZ, [UR8+0x50], UR4 ;  /* 0x00005004083f75b2 */ /* 0x0002620008000100 */
[----:B------:R1:W1:Y:S01]  /*0740*/  SYNCS.EXCH.64 URZ, [UR8+0x70], UR6 ;  /* 0x00007006083f75b2 */ /* 0x0002620008000100 */
[----:B------:R1:W1:Y:S01]  /*0750*/  SYNCS.EXCH.64 URZ, [UR8+0x58], UR4 ;  /* 0x00005804083f75b2 */ /* 0x0002620008000100 */
[----:B------:R1:W1:Y:S01]  /*0760*/  SYNCS.EXCH.64 URZ, [UR8+0x78], UR6 ;  /* 0x00007806083f75b2 */ /* 0x0002620008000100 */
[----:B------:R-:W-:Y:S01]  /*0770*/  NOP ;  /* 0x0000000000007918 */ /* 0x000fe20000000000 */
.L_x_7:
[----:B------:R-:W5:Y:S01]  /*0780*/  SHFL.IDX PT, R6, R6, RZ, 0x1f ;  /* 0x00001fff06067589 */ /* 0x000f6200000e0000 */
[----:B-1----:R-:W-:Y:S02]  /*0790*/  ISETP.NE.AND P6, PT, R2, 0x1, PT ;  /* 0x000000010200780c */ /* 0x002fe40003fc5270 */
[----:B------:R-:W-:Y:S01]  /*07a0*/  ELECT P1, URZ, PT ;  /* 0x00000000003f782f */ /* 0x000fe20003820000 */
[----:B------:R-:W1:Y:S01]  /*07b0*/  S2UR UR36, SR_CgaCtaId ;  /* 0x00000000002479c3 */ /* 0x000e620000008800 */
[----:B------:R-:W2:Y:S01]  /*07c0*/  S2R R3, SR_CTAID.Y ;  /* 0x0000000000037919 */ /* 0x000ea20000002600 */
[----:B------:R-:W-:Y:S01]  /*07d0*/  UMOV UR4, 0x20 ;  /* 0x0000002000047882 */ /* 0x000fe20000000000 */
[----:B------:R-:W-:Y:S01]  /*07e0*/  P2R R7, PR, RZ, 0x40 ;  /* 0x00000040ff077803 */ /* 0x000fe20000000000 */
[----:B------:R-:W-:Y:S01]  /*07f0*/  NOP ;  /* 0x0000000000007918 */ /* 0x000fe20000000000 */
[----:B------:R-:W3:Y:S01]  /*0800*/  S2R R8, SR_CTAID.X ;  /* 0x0000000000087919 */ /* 0x000ee20000002500 */
[----:B------:R-:W-:Y:S01]  /*0810*/  ISETP.NE.AND P4, PT, R0, RZ, PT ;  /* 0x000000ff0000720c */ /* 0x000fe20003f85270 */
[----:B------:R-:W-:Y:S01]  /*0820*/  BSSY B6, `(.L_x_8) ;  /* 0x0000d17000067945 */ /* 0x000fe20003800000 */
[----:B------:R-:W-:-:S02]  /*0830*/  MOV R9, RZ ;  /* 0x000000ff00097202 */ /* 0x000fc40000000f00 */
[----:B------:R-:W3:Y:S01]  /*0840*/  @P6 LDC R17, c[0x0][0x10] ;  /* 0x00000400ff116b82 */ /* 0x000ee20000000800 */
[----:B------:R-:W-:-:S07]  /*0850*/  @P6 MOV R7, RZ ;  /* 0x000000ff00076202 */ /* 0x000fce0000000f00 */
[----:B------:R-:W4:Y:S01]  /*0860*/  @!P6 LDC R11, c[0x0][0xc] ;  /* 0x00000300ff0beb82 */ /* 0x000f220000000800 */
[----:B-----5:R-:W-:Y:S02]  /*0870*/  ISETP.NE.OR P2, PT, R6, RZ, !P1 ;  /* 0x000000ff0600720c */ /* 0x020fe40004f45670 */
[----:B------:R-:W-:-:S04]  /*0880*/  ISETP.EQ.OR P1, PT, R0, 0x3, !P4 ;  /* 0x000000030000780c */ /* 0x000fc80006722670 */
[----:B------:R-:W-:-:S04]  /*0890*/  ISETP.EQ.AND P1, PT, R10, RZ, P1 ;  /* 0x000000ff0a00720c */ /* 0x000fc80000f22270 */
[----:B------:R-:W-:Y:S01]  /*08a0*/  SEL R22, RZ, 0x1, !P1 ;  /* 0x00000001ff167807 */ /* 0x000fe20004800000 */
[----:B--2---:R-:W-:Y:S02]  /*08b0*/  @P6 IMAD.MOV.U32 R6, RZ, RZ, R3 ;  /* 0x000000ffff066224 */ /* 0x004fe400078e0003 */
[----:B------:R-:W-:Y:S01]  /*08c0*/  VOTEU.ALL UP0, P2 ;  /* 0x00000000003f7886 */ /* 0x000fe20001000000 */
[----:B------:R-:W-:Y:S01]  /*08d0*/  VOTEU.ALL UP1, P2 ;  /* 0x00000000003f7886 */ /* 0x000fe20001020000 */
[----:B---3--:R-:W-:Y:S01]  /*08e0*/  @P6 IMAD.WIDE.U32 R16, R8, R17, R6 ;  /* 0x0000001108106225 */ /* 0x008fe200078e0006 */
[----:B------:R-:W-:Y:S02]  /*08f0*/  @P6 MOV R7, RZ ;  /* 0x000000ff00076202 */ /* 0x000fe40000000f00 */
[----:B------:R-:W-:Y:S01]  /*0900*/  @!UP0 UMOV UR6, 0x400 ;  /* 0x0000040000068882 */ /* 0x000fe20000000000 */
[----:B------:R-:W-:-:S04]  /*0910*/  @!UP0 UIADD3 UR4, -UR4, 0x100000, URZ ;  /* 0x0010000004048890 */ /* 0x000fc8000fffe13f */
[----:B------:R-:W-:Y:S02]  /*0920*/  @!UP0 USHF.L.U32 UR5, UR4, 0xb, URZ ;  /* 0x0000000b04058899 */ /* 0x000fe4000800063f */
[----:B------:R-:W-:Y:S02]  /*0930*/  @!UP0 USHF.L.U32 UR4, UR4, 0x1, URZ ;  /* 0x0000000104048899 */ /* 0x000fe4000800063f */
[----:B-1----:R-:W-:Y:S01]  /*0940*/  @!UP0 ULEA UR8, UR36, UR6, 0x18 ;  /* 0x0000000624088291 */ /* 0x002fe2000f8ec03f */
[----:B------:R-:W-:Y:S01]  /*0950*/  @P6 IMAD.IADD R17, R17, 0x1, R7 ;  /* 0x0000000111116824 */ /* 0x000fe200078e0207 */
[----:B------:R-:W-:Y:S01]  /*0960*/  VOTEU.ALL UP0, P2 ;  /* 0x00000000003f7886 */ /* 0x000fe20001000000 */
[C---:B------:R-:W-:Y:S01]  /*0970*/  ISETP.NE.AND P2, PT, R10.reuse, RZ, PT ;  /* 0x000000ff0a00720c */ /* 0x040fe20003f45270 */
[----:B------:R-:W-:Y:S01]  /*0980*/  ULDC UR6, c[0x0][0xc] ;  /* 0x0000030000067ab9 */ /* 0x000fe20000000800 */
[----:B------:R-:W-:Y:S01]  /*0990*/  ULDC UR7, c[0x0][0x10] ;  /* 0x0000040000077ab9 */ /* 0x000fe20000000800 */
[----:B------:R-:W-:Y:S01]  /*09a0*/  IADD3 R10, R10, -0x1, RZ ;  /* 0xffffffff0a0a7810 */ /* 0x000fe20007ffe0ff */
[----:B----4-:R-:W-:Y:S01]  /*09b0*/  @!P6 IMAD.WIDE.U32 R6, R11, R3, R8 ;  /* 0x000000030b06e225 */ /* 0x010fe200078e0008 */
[----:B------:R-:W-:-:S02]  /*09c0*/  ISETP.EQ.AND P5, PT, R0, 0x2, !P2 ;  /* 0x000000020000780c */ /* 0x000fc400057a2270 */
[----:B------:R-:W-:Y:S01]  /*09d0*/  ISETP.GE.U32.AND P1, PT, R10, 0x2, PT ;  /* 0x000000020a00780c */ /* 0x000fe20003f26070 */
[----:B------:R-:W-:Y:S01]  /*09e0*/  @!P6 IMAD.MOV.U32 R16, RZ, RZ, R6 ;  /* 0x000000ffff10e224 */ /* 0x000fe200078e0006 */
[----:B------:R-:W1:Y:S02]  /*09f0*/  FENCE.VIEW.ASYNC.S ;  /* 0x00000000000073c6 */ /* 0x000e640000000000 */
[----:B-1----:R-:W1:Y:S01]  /*0a00*/  @!UP0 SYNCS.EXCH.64 URZ, [UR8+0x80], UR4 ;  /* 0x00008004083f85b2 */ /* 0x002e620008000100 */
[----:B------:R-:W-:Y:S02]  /*0a10*/  SEL R19, RZ, 0x1, !P5 ;  /* 0x00000001ff137807 */ /* 0x000fe40006800000 */
[----:B------:R-:W-:Y:S02]  /*0a20*/  @!P6 MOV R17, R7 ;  /* 0x000000070011e202 */ /* 0x000fe40000000f00 */
[----:B------:R-:W-:Y:S02]  /*0a30*/  SEL R19, R19, 0x2, P1 ;  /* 0x0000000213137807 */ /* 0x000fe40000800000 */
[----:B------:R-:W-:Y:S01]  /*0a40*/  SEL R22, R22, 0x2, P1 ;  /* 0x0000000216167807 */ /* 0x000fe20000800000 */
[----:B------:R2:W1:Y:S01]  /*0a50*/  @!UP1 SYNCS.EXCH.64 URZ, [UR8+0x88], UR4 ;  /* 0x00008804083f95b2 */ /* 0x0004620008000100 */
[----:B------:R-:W-:Y:S01]  /*0a60*/  NOP ;  /* 0x0000000000007918 */ /* 0x000fe20000000000 */
[----:B--2---:R-:W-:-:S03]  /*0a70*/  UIMAD.WIDE.U32 UR4, UR6, UR7, URZ ;  /* 0x00000007060472a5 */ /* 0x004fc6000f8e003f */
[----:B------:R-:W-:Y:S02]  /*0a80*/  ULDC UR6, c[0x0][0x14] ;  /* 0x0000050000067ab9 */ /* 0x000fe40000000800 */
[----:B------:R-:W-:Y:S02]  /*0a90*/  UIMAD.WIDE.U32 UR38, UR4, UR6, URZ ;  /* 0x00000006042672a5 */ /* 0x000fe4000f8e003f */
[----:B------:R-:W-:-:S04]  /*0aa0*/  UIMAD UR37, UR5, UR6, URZ ;  /* 0x00000006052572a4 */ /* 0x000fc8000f8e023f */
[----:B------:R-:W-:Y:S01]  /*0ab0*/  UIADD3 UR37, UR39, UR37, URZ ;  /* 0x0000002527257290 */ /* 0x000fe2000fffe03f */
[----:B-1----:R-:W-:Y:S06]  /*0ac0*/  BAR.SYNC.DEFER_BLOCKING 0x0 ;  /* 0x0000000000007b1d */ /* 0x002fec0000010000 */
[----:B------:R-:W-:Y:S05]  /*0ad0*/  @!P2 BRA `(.L_x_9) ;  /* 0x000000a40090a947 */ /* 0x000fea0003800000 */
[----:B------:R-:W-:-:S13]  /*0ae0*/  ISETP.GT.U32.AND P0, PT, R10, 0x1, PT ;  /* 0x000000010a00780c */ /* 0x000fda0003f04070 */
[----:B------:R-:W-:Y:S05]  /*0af0*/  @P0 BRA `(.L_x_10) ;  /* 0x000000cc00a40947 */ /* 0x000fea0003800000 */
[----:B------:R-:W-:Y:S01]  /*0b00*/  ULDC.64 UR4, c[0x0][0x8f8] ;  /* 0x00023e0000047ab9 */ /* 0x000fe20000000a00 */
[----:B------:R-:W-:Y:S01]  /*0b10*/  UMOV UR47, 0xffffffff ;  /* 0xffffffff002f7882 */ /* 0x000fe20000000000 */
[----:B------:R-:W-:Y:S01]  /*0b20*/  ISETP.GE.U32.AND P0, PT, R16, UR4, PT ;  /* 0x0000000410007c0c */ /* 0x000fe2000bf06070 */
[----:B------:R-:W-:Y:S01]  /*0b30*/  IMAD.MOV.U32 R92, RZ, RZ, -0x1 ;  /* 0xffffffffff5c7424 */ /* 0x000fe200078e00ff */
[----:B------:R-:W-:Y:S02]  /*0b40*/  PRMT R88, RZ, 0x7610, R88 ;  /* 0x00007610ff587816 */ /* 0x000fe40000000058 */
[----:B------:R-:W-:Y:S02]  /*0b50*/  ISETP.GE.U32.AND.EX P0, PT, R17, UR5, PT, P0 ;  /* 0x0000000511007c0c */ /* 0x000fe4000bf06100 */
[----:B------:R-:W-:Y:S02]  /*0b60*/  MOV R23, 0xffffffff ;  /* 0xffffffff00177802 */ /* 0x000fe40000000f00 */
[----:B------:R-:W-:-:S09]  /*0b70*/  PRMT R0, RZ, 0x7610, R0 ;  /* 0x00007610ff007816 */ /* 0x000fd20000000000 */
[----:B------:R-:W-:Y:S05]  /*0b80*/  @P0 BRA `(.L_x_11) ;  /* 0x0000000400600947 */ /* 0x000fea0003800000 */
[----:B------:R-:W1:Y:S01]  /*0b90*/  LDC.64 R14, c[0x0][0x8d0] ;  /* 0x00023400ff0e7b82 */ /* 0x000e620000000a00 */
[----:B------:R-:W-:Y:S02]  /*0ba0*/  MOV R4, R16 ;  /* 0x0000001000047202 */ /* 0x000fe40000000f00 */
[----:B------:R-:W-:-:S05]  /*0bb0*/  MOV R5, R17 ;  /* 0x0000001100057202 */ /* 0x000fca0000000f00 */
[----:B------:R-:W2:Y:S08]  /*0bc0*/  LDC R0, c[0x0][0x8d8] ;  /* 0x00023600ff007b82 */ /* 0x000eb00000000800 */
[----:B------:R-:W3:Y:S01]  /*0bd0*/  LDC.64 R20, c[0x0][0x8c8] ;  /* 0x00023200ff147b82 */ /* 0x000ee20000000a00 */
[----:B-1----:R-:W-:-:S04]  /*0be0*/  ISETP.NE.U32.AND P0, PT, R14, RZ, PT ;  /* 0x000000ff0e00720c */ /* 0x002fc80003f05070 */
[----:B------:R-:W-:-:S13]  /*0bf0*/  ISETP.NE.AND.EX P0, PT, R15, RZ, PT, P0 ;  /* 0x000000ff0f00720c */ /* 0x000fda0003f05300 */
[----:B--23--:R-:W-:Y:S05]  /*0c00*/  @!P0 BRA `(.L_x_12) ;  /* 0x0000000000288947 */ /* 0x00cfea0003800000 */
[----:B------:R-:W1:Y:S02]  /*0c10*/  LDC R11, c[0x0][0x8dc] ;  /* 0x00023700ff0b7b82 */ /* 0x000e640000000800 */
[----:B-1----:R-:W-:-:S04]  /*0c20*/  IADD3 R11, P0, R16, R11, RZ ;  /* 0x0000000b100b7210 */ /* 0x002fc80007f1e0ff */
[----:B------:R-:W-:-:S05]  /*0c30*/  IADD3.X R13, RZ, R17, RZ, P0, !PT ;  /* 0x00000011ff0d7210 */ /* 0x000fca00007fe4ff */
[----:B------:R-:W-:-:S04]  /*0c40*/  IMAD.WIDE.U32 R4, R13, R14, RZ ;  /* 0x0000000e0d047225 */ /* 0x000fc800078e00ff */
[----:B------:R-:W-:-:S04]  /*0c50*/  IMAD.WIDE.U32 R6, P0, R11, R15, R4 ;  /* 0x0000000f0b067225 */ /* 0x000fc80007800004 */
[----:B------:R-:W-:Y:S01]  /*0c60*/  IMAD.WIDE.U32 R4, R11, R14, RZ ;  /* 0x0000000e0b047225 */ /* 0x000fe200078e00ff */
[----:B------:R-:W-:-:S03]  /*0c70*/  MOV R10, R7 ;  /* 0x00000007000a7202 */ /* 0x000fc60000000f00 */
[----:B------:R-:W-:Y:S01]  /*0c80*/  IMAD.X R11, RZ, RZ, RZ, P0 ;  /* 0x000000ffff0b7224 */ /* 0x000fe200000e06ff */
[----:B------:R-:W-:-:S05]  /*0c90*/  IADD3 RZ, P0, R5, R6, RZ ;  /* 0x0000000605ff7210 */ /* 0x000fca0007f1e0ff */
[----:B------:R-:W-:-:S08]  /*0ca0*/  IMAD.WIDE.U32.X R4, R13, R15, R10, P0 ;  /* 0x0000000f0d047225 */ /* 0x000fd000000e040a */
.L_x_12:
[-CC-:B------:R-:W-:Y:S01]  /*0cb0*/  SHF.R.U64 R25, R4, R0.reuse, R5.reuse ;  /* 0x0000000004197219 */ /* 0x180fe20000001205 */
[----:B------:R-:W1:Y:S01]  /*0cc0*/  LDC.64 R26, c[0x0][0x8e8] ;  /* 0x00023a00ff1a7b82 */ /* 0x000e620000000a00 */
[----:B------:R-:W-:Y:S01]  /*0cd0*/  SHF.R.U32.HI R4, RZ, R0, R5 ;  /* 0x00000000ff047219 */ /* 0x000fe20000011605 */
[----:B------:R-:W-:Y:S01]  /*0ce0*/  ULDC UR4, c[0x0][0x150] ;  /* 0x0000540000047ab9 */ /* 0x000fe20000000800 */
[----:B------:R-:W-:Y:S02]  /*0cf0*/  I2FP.F32.U32 R0, R8 ;  /* 0x0000000800007245 */ /* 0x000fe40000201000 */
[----:B------:R-:W-:-:S03]  /*0d00*/  IADD3 R9, P0, RZ, -R25, RZ ;  /* 0x80000019ff097210 */ /* 0x000fc60007f1e0ff */
[----:B------:R-:W2:Y:S01]  /*0d10*/  LDC R10, c[0x0][0x8c0] ;  /* 0x00023000ff0a7b82 */ /* 0x000ea20000000800 */
[----:B------:R-:W-:Y:S01]  /*0d20*/  IADD3.X R11, RZ, ~R4, RZ, P0, !PT ;  /* 0x80000004ff0b7210 */ /* 0x000fe200007fe4ff */
[----:B------:R-:W-:Y:S01]  /*0d30*/  FMUL R0, R0, UR4 ;  /* 0x0000000400007c20 */ /* 0x000fe20008400000 */
[----:B------:R-:W-:Y:S01]  /*0d40*/  IMAD.WIDE.U32 R4, R9, R20, R16 ;  /* 0x0000001409047225 */ /* 0x000fe200078e0010 */
[----:B------:R-:W-:-:S03]  /*0d50*/  ULDC UR4, c[0x0][0x154] ;  /* 0x0000550000047ab9 */ /* 0x000fc60000000800 */
[----:B------:R-:W-:Y:S01]  /*0d60*/  IMAD R6, R11, R20, RZ ;  /* 0x000000140b067224 */ /* 0x000fe200078e02ff */
[----:B------:R-:W3:Y:S01]  /*0d70*/  LDC R7, c[0x0][0x144] ;  /* 0x00005100ff077b82 */ /* 0x000ee20000000800 */
[----:B------:R-:W4:Y:S02]  /*0d80*/  F2I.U32.TRUNC.NTZ R0, R0 ;  /* 0x0000000000007305 */ /* 0x000f24000020f000 */
[----:B------:R-:W-:-:S05]  /*0d90*/  IMAD R9, R9, R21, R6 ;  /* 0x0000001509097224 */ /* 0x000fca00078e0206 */
[----:B------:R-:W5:Y:S01]  /*0da0*/  LDC R12, c[0x0][0x8b0] ;  /* 0x00022c00ff0c7b82 */ /* 0x000f620000000800 */
[----:B------:R-:W-:Y:S02]  /*0db0*/  IADD3 R9, R5, R9, RZ ;  /* 0x0000000905097210 */ /* 0x000fe40007ffe0ff */
[----:B-1----:R-:W-:-:S04]  /*0dc0*/  ISETP.NE.U32.AND P0, PT, R26, RZ, PT ;  /* 0x000000ff1a00720c */ /* 0x002fc80003f05070 */
[----:B------:R-:W-:Y:S01]  /*0dd0*/  ISETP.NE.AND.EX P0, PT, R27, RZ, PT, P0 ;  /* 0x000000ff1b00720c */ /* 0x000fe20003f05300 */
[----:B------:R-:W1:Y:S01]  /*0de0*/  LDC R11, c[0x0][0x900] ;  /* 0x00024000ff0b7b82 */ /* 0x000e620000000800 */
[-CC-:B--2---:R-:W-:Y:S01]  /*0df0*/  SHF.R.U64 R20, R4, R10.reuse, R9.reuse ;  /* 0x0000000a04147219 */ /* 0x184fe20000001209 */
[----:B----4-:R-:W-:Y:S01]  /*0e00*/  IMAD.MOV R5, RZ, RZ, -R0 ;  /* 0x000000ffff057224 */ /* 0x010fe200078e0a00 */
[----:B------:R-:W-:Y:S02]  /*0e10*/  I2FP.F32.U32 R4, R3 ;  /* 0x0000000300047245 */ /* 0x000fe40000201000 */
[----:B------:R-:W-:Y:S02]  /*0e20*/  SHF.R.U32.HI R9, RZ, R10, R9 ;  /* 0x0000000aff097219 */ /* 0x000fe40000011609 */
[----:B------:R-:W-:Y:S01]  /*0e30*/  MOV R10, 0x1 ;  /* 0x00000001000a7802 */ /* 0x000fe20000000f00 */
[----:B------:R-:W2:Y:S01]  /*0e40*/  LDC R14, c[0x0][0x148] ;  /* 0x00005200ff0e7b82 */ /* 0x000ea20000000800 */
[----:B---3--:R-:W-:-:S02]  /*0e50*/  IMAD R0, R7, R5, R8 ;  /* 0x0000000507007224 */ /* 0x008fc400078e0208 */
[----:B------:R-:W-:Y:S01]  /*0e60*/  FMUL R5, R4, UR4 ;  /* 0x0000000404057c20 */ /* 0x000fe20008400000 */
[----:B------:R-:W-:-:S04]  /*0e70*/  MOV R4, 0xffffffff ;  /* 0xffffffff00047802 */ /* 0x000fc80000000f00 */
[----:B------:R-:W3:Y:S01]  /*0e80*/  LDC R24, c[0x0][0x8a8] ;  /* 0x00022a00ff187b82 */ /* 0x000ee20000000800 */
[-CC-:B-----5:R-:W-:Y:S02]  /*0e90*/  SHF.R.U64 R28, R20, R12.reuse, R9.reuse ;  /* 0x0000000c141c7219 */ /* 0x1a0fe40000001209 */
[----:B------:R-:W-:Y:S02]  /*0ea0*/  SHF.R.U32.HI R6, RZ, R12, R9 ;  /* 0x0000000cff067219 */ /* 0x000fe40000011609 */
[----:B------:R4:W1:Y:S03]  /*0eb0*/  F2I.U32.TRUNC.NTZ R12, R5 ;  /* 0x00000005000c7305 */ /* 0x000866000020f000 */
[----:B------:R-:W2:Y:S01]  /*0ec0*/  LDC R15, c[0x0][0x8f0] ;  /* 0x00023c00ff0f7b82 */ /* 0x000ea20000000800 */
[-C--:B-1----:R-:W-:Y:S02]  /*0ed0*/  SHF.R.U64 R30, R28, R11.reuse, R6 ;  /* 0x0000000b1c1e7219 */ /* 0x082fe40000001206 */
[----:B------:R-:W-:-:S02]  /*0ee0*/  SHF.L.U32 R4, R4, R11, RZ ;  /* 0x0000000b04047219 */ /* 0x000fc400000006ff */
[-C--:B------:R-:W-:Y:S02]  /*0ef0*/  SHF.R.U32.HI R6, RZ, R11.reuse, R6 ;  /* 0x0000000bff067219 */ /* 0x080fe40000011606 */
[----:B------:R-:W-:Y:S01]  /*0f00*/  SHF.L.U32 R10, R10, R11, RZ ;  /* 0x0000000b0a0a7219 */ /* 0x000fe200000006ff */
[----:B------:R-:W1:Y:S01]  /*0f10*/  LDC R21, c[0x0][0x8e0] ;  /* 0x00023800ff157b82 */ /* 0x000e620000000800 */
[----:B------:R-:W-:Y:S01]  /*0f20*/  LOP3.LUT R11, RZ, R4, RZ, 0x33, !PT ;  /* 0x00000004ff0b7212 */ /* 0x000fe200078e33ff */
[----:B----4-:R-:W-:Y:S01]  /*0f30*/  IMAD.MOV.U32 R5, RZ, RZ, R6 ;  /* 0x000000ffff057224 */ /* 0x010fe200078e0006 */
[----:B------:R-:W-:-:S05]  /*0f40*/  MOV R4, R30 ;  /* 0x0000001e00047202 */ /* 0x000fca0000000f00 */
[----:B------:R-:W4:Y:S01]  /*0f50*/  LDC R23, c[0x0][0x8b8] ;  /* 0x00022e00ff177b82 */ /* 0x000f220000000800 */
[----:B------:R-:W-:Y:S05]  /*0f60*/  @!P0 BRA `(.L_x_13) ;  /* 0x0000000000288947 */ /* 0x000fea0003800000 */
[----:B------:R-:W5:Y:S02]  /*0f70*/  LDC R9, c[0x0][0x8f4] ;  /* 0x00023d00ff097b82 */ /* 0x000f640000000800 */
[----:B-----5:R-:W-:-:S04]  /*0f80*/  IADD3 R9, P0, R30, R9, RZ ;  /* 0x000000091e097210 */ /* 0x020fc80007f1e0ff */
[----:B------:R-:W-:-:S05]  /*0f90*/  IADD3.X R13, RZ, R6, RZ, P0, !PT ;  /* 0x00000006ff0d7210 */ /* 0x000fca00007fe4ff */
[----:B------:R-:W-:-:S04]  /*0fa0*/  IMAD.WIDE.U32 R4, R13, R26, RZ ;  /* 0x0000001a0d047225 */ /* 0x000fc800078e00ff */
[----:B------:R-:W-:-:S04]  /*0fb0*/  IMAD.WIDE.U32 R6, P0, R9, R27, R4 ;  /* 0x0000001b09067225 */ /* 0x000fc80007800004 */
[----:B------:R-:W-:Y:S01]  /*0fc0*/  IMAD.WIDE.U32 R4, R9, R26, RZ ;  /* 0x0000001a09047225 */ /* 0x000fe200078e00ff */
[----:B------:R-:W-:Y:S02]  /*0fd0*/  IADD3.X R9, RZ, RZ, RZ, P0, !PT ;  /* 0x000000ffff097210 */ /* 0x000fe400007fe4ff */
[----:B------:R-:W-:Y:S02]  /*0fe0*/  MOV R8, R7 ;  /* 0x0000000700087202 */ /* 0x000fe40000000f00 */
[----:B------:R-:W-:-:S05]  /*0ff0*/  IADD3 RZ, P0, R5, R6, RZ ;  /* 0x0000000605ff7210 */ /* 0x000fca0007f1e0ff */
[----:B------:R-:W-:-:S08]  /*1000*/  IMAD.WIDE.U32.X R4, R13, R27, R8, P0 ;  /* 0x0000001b0d047225 */ /* 0x000fd000000e0408 */
.L_x_13:
[----:B--2---:R-:W-:Y:S01]  /*1010*/  SHF.R.U64 R4, R4, R15, R5 ;  /* 0x0000000f04047219 */ /* 0x004fe20000001205 */
[----:B------:R-:W-:Y:S01]  /*1020*/  IMAD.MOV R12, RZ, RZ, -R12 ;  /* 0x000000ffff0c7224 */ /* 0x000fe200078e0a0c */
[----:B------:R-:W-:Y:S02]  /*1030*/  LOP3.LUT R11, R28, R11, RZ, 0xc0, !PT ;  /* 0x0000000b1c0b7212 */ /* 0x000fe400078ec0ff */
[----:B---3--:R-:W-:Y:S01]  /*1040*/  IADD3 R5, R24, -0x1, RZ ;  /* 0xffffffff18057810 */ /* 0x008fe20007ffe0ff */
[----:B------:R-:W-:Y:S01]  /*1050*/  @P6 IMAD R0, R14, R12, R3 ;  /* 0x0000000c0e006224 */ /* 0x000fe200078e0203 */
[----:B------:R-:W-:Y:S01]  /*1060*/  IADD3 R6, -R4, RZ, RZ ;  /* 0x000000ff04067210 */ /* 0x000fe20007ffe1ff */
[----:B------:R-:W-:Y:S01]  /*1070*/  IMAD R11, R10, R4, R11 ;  /* 0x000000040a0b7224 */ /* 0x000fe200078e020b */
[----:B------:R-:W-:Y:S02]  /*1080*/  LOP3.LUT R5, R20, R5, RZ, 0xc0, !PT ;  /* 0x0000000514057212 */ /* 0x000fe400078ec0ff */
[----:B------:R-:W-:Y:S01]  /*1090*/  R2UR UR47, R25 ;  /* 0x00000000192f72ca */ /* 0x000fe200000e0000 */
[----:B-1----:R-:W-:Y:S01]  /*10a0*/  IMAD R3, R6, R21, R30 ;  /* 0x0000001506037224 */ /* 0x002fe200078e021e */
[----:B------:R-:W-:Y:S01]  /*10b0*/  MOV R4, 0x1 ;  /* 0x0000000100047802 */ /* 0x000fe20000000f00 */
[----:B----4-:R-:W-:-:S02]  /*10c0*/  IMAD R0, R11, R23, R0 ;  /* 0x000000170b007224 */ /* 0x010fc400078e0200 */
[----:B------:R-:W-:-:S05]  /*10d0*/  IMAD R3, R3, R24, R5 ;  /* 0x0000001803037224 */ /* 0x000fca00078e0205 */
[----:B------:R-:W-:Y:S02]  /*10e0*/  SEL R92, R3, R0, !P6 ;  /* 0x00000000035c7207 */ /* 0x000fe40007000000 */
[----:B------:R-:W-:Y:S02]  /*10f0*/  SEL R23, R0, R3, !P6 ;  /* 0x0000000300177207 */ /* 0x000fe40007000000 */
[----:B------:R-:W-:-:S07]  /*1100*/  PRMT R0, R4, 0x7610, R0 ;  /* 0x0000761004007816 */ /* 0x000fce0000000000 */
.L_x_11:
[----:B------:R-:W-:-:S08]  /*1110*/  NOP ;  /* 0x0000000000007918 */ /* 0x000fd00000000000 */
[----:B------:R-:W1:Y:S02]  /*1120*/  USETMAXREG.TRY_ALLOC.CTAPOOL UP0, 0xe8 ;  /* 0x000000e8000079c8 */ /* 0x000e640008000600 */
[----:B-1----:R-:W-:-:S13]  /*1130*/  PLOP3.LUT P0, PT, PT, PT, UP0, 0x80, 0x0 ;  /* 0x000000000000781c */ /* 0x002fda0003f0f008 */
[----:B------:R-:W-:Y:S05]  /*1140*/  @!P0 BRA `(.L_x_11) ;  /* 0xfffffffc00f08947 */ /* 0x000fea000383ffff */
[----:B------:R-:W-:Y:S02]  /*1150*/  ULDC.64 UR4, c[0x0][0x590] ;  /* 0x0001640000047ab9 */ /* 0x000fe40000000a00 */
[----:B------:R-:W-:-:S04]  /*1160*/  ISETP.NE.U32.AND P0, PT, RZ, UR4, PT ;  /* 0x00000004ff007c0c */ /* 0x000fc8000bf05070 */
[----:B------:R-:W-:-:S13]  /*1170*/  ISETP.NE.AND.EX P0, PT, RZ, UR5, PT, P0 ;  /* 0x00000005ff007c0c */ /* 0x000fda000bf05300 */
[----:B------:R-:W-:Y:S05]  /*1180*/  @P0 BRA `(.L_x_14) ;  /* 0x00000000002c0947 */ /* 0x000fea0003800000 */
[----:B------:R-:W-:Y:S02]  /*1190*/  ULDC.64 UR4, c[0x0][0x588] ;  /* 0x0001620000047ab9 */ /* 0x000fe40000000a00 */
[----:B------:R-:W-:-:S04]  /*11a0*/  ISETP.NE.U32.AND P0, PT, RZ, UR4, PT ;  /* 0x00000004ff007c0c */ /* 0x000fc8000bf05070 */
[----:B------:R-:W-:-:S13]  /*11b0*/  ISETP.NE.AND.EX P0, PT, RZ, UR5, PT, P0 ;  /* 0x00000005ff007c0c */ /* 0x000fda000bf05300 */
[----:B------:R-:W-:Y:S05]  /*11c0*/  @!P0 BRA `(.L_x_15) ;  /* 0x0000000000108947 */ /* 0x000fea0003800000 */
[----:B------:R-:W1:Y:S02]  /*11d0*/  LDC.64 R90, c[0x0][0x588] ;  /* 0x00016200ff5a7b82 */ /* 0x000e640000000a00 */
[----:B-1----:R1:W5:Y:S01]  /*11e0*/  LDG.E R90, desc[UR40][R90.64] ;  /* 0x000000285a5a7981 */ /* 0x002362000c1e1900 */
[----:B------:R-:W-:Y:S01]  /*11f0*/  IMAD.MOV.U32 R88, RZ, RZ, 0x1 ;  /* 0x00000001ff587424 */ /* 0x000fe200078e00ff */
[----:B------:R-:W-:Y:S06]  /*1200*/  BRA `(.L_x_14) ;  /* 0x00000000000c7947 */ /* 0x000fec0003800000 */
.L_x_15:
[----:B------:R-:W-:Y:S01]  /*1210*/  ULDC UR4, c[0x0][0x580] ;  /* 0x0001600000047ab9 */ /* 0x000fe20000000800 */
[----:B------:R-:W-:Y:S02]  /*1220*/  MOV R88, 0x1 ;  /* 0x0000000100587802 */ /* 0x000fe40000000f00 */
[----:B------:R-:W-:-:S07]  /*1230*/  MOV R90, UR4 ;  /* 0x00000004005a7c02 */ /* 0x000fce0008000f00 */
.L_x_14:
        /* <DEDUP_REMOVED lines=10> */
[----:B------:R-:W-:Y:S05]  /*12e0*/  BRA `(.L_x_16) ;  /* 0x0000000000087947 */ /* 0x000fea0003800000 */
.L_x_17:
[----:B------:R-:W-:Y:S02]  /*12f0*/  ULDC UR4, c[0x0][0x5a0] ;  /* 0x0001680000047ab9 */ /* 0x000fe40000000800 */
[----:B-1----:R-:W-:-:S07]  /*1300*/  MOV R91, UR4 ;  /* 0x00000004005b7c02 */ /* 0x002fce0008000f00 */
.L_x_16:
[----:B------:R-:W-:Y:S01]  /*1310*/  LOP3.LUT P1, RZ, R0, 0xff, RZ, 0xc0, !PT ;  /* 0x000000ff00ff7812 */ /* 0x000fe2000782c0ff */
[----:B------:R-:W-:Y:S01]  /*1320*/  UMOV UR42, URZ ;  /* 0x0000003f002a7c82 */ /* 0x000fe20008000000 */
[----:B------:R-:W-:-:S11]  /*1330*/  PLOP3.LUT P0, PT, PT, PT, PT, 0x80, 0x0 ;  /* 0x000000000000781c */ /* 0x000fd60003f0f070 */
[----:B------:R-:W-:Y:S05]  /*1340*/  @!P1 BRA `(.L_x_18) ;  /* 0x0000009800d49947 */ /* 0x000fea0003800000 */
[----:B------:R-:W-:Y:S01]  /*1350*/  ULDC UR4, c[0x0][0x28c] ;  /* 0x0000a30000047ab9 */ /* 0x000fe20000000800 */
[----:B------:R-:W-:Y:S01]  /*1360*/  LOP3.LUT R93, R22, 0x1, RZ, 0xfc, !PT ;  /* 0x00000001165d7812 */ /* 0x000fe200078efcff */
[----:B------:R-:W-:Y:S01]  /*1370*/  UIADD3 UR4, UR4, 0x3f, URZ ;  /* 0x0000003f04047890 */ /* 0x000fe2000fffe03f */
[----:B------:R-:W-:Y:S01]  /*1380*/  LOP3.LUT R95, R19, 0x1, RZ, 0xfc, !PT ;  /* 0x00000001135f7812 */ /* 0x000fe200078efcff */
[----:B------:R-:W-:Y:S01]  /*1390*/  IMAD.MOV.U32 R89, RZ, RZ, 0x1 ;  /* 0x00000001ff597424 */ /* 0x000fe200078e00ff */
[----:B------:R-:W-:Y:S01]  /*13a0*/  ULDC.64 UR54, c[0x0][0x198] ;  /* 0x0000660000367ab9 */ /* 0x000fe20000000a00 */
[----:B------:R-:W-:Y:S01]  /*13b0*/  USHF.R.S32.HI UR5, URZ, 0x1f, UR4 ;  /* 0x0000001f3f057899 */ /* 0x000fe20008011404 */
[----:B------:R-:W-:Y:S01]  /*13c0*/  UMOV UR43, URZ ;  /* 0x0000003f002b7c82 */ /* 0x000fe20008000000 */
[----:B------:R-:W-:Y:S02]  /*13d0*/  UMOV UR48, URZ ;  /* 0x0000003f00307c82 */ /* 0x000fe40008000000 */
[----:B------:R-:W-:Y:S01]  /*13e0*/  ULEA.HI UR5, UR5, UR4, URZ, 0x6 ;  /* 0x0000000405057291 */ /* 0x000fe2000f8f303f */
[----:B------:R-:W-:Y:S01]  /*13f0*/  UMOV UR49, URZ ;  /* 0x0000003f00317c82 */ /* 0x000fe20008000000 */
[----:B------:R-:W-:-:S02]  /*1400*/  UMOV UR42, URZ ;  /* 0x0000003f002a7c82 */ /* 0x000fc40008000000 */
[----:B------:R-:W-:-:S12]  /*1410*/  USHF.R.S32.HI UR50, URZ, 0x6, UR5 ;  /* 0x000000063f327899 */ /* 0x000fd80008011405 */
.L_x_282:
[----:B------:R-:W-:Y:S01]  /*1420*/  LOP3.LUT R0, R18, 0x80, RZ, 0xc0, !PT ;  /* 0x0000008012007812 */ /* 0x000fe200078ec0ff */
[----:B------:R-:W3:Y:S01]  /*1430*/  S2UR UR51, SR_CgaCtaId ;  /* 0x00000000003379c3 */ /* 0x000ee20000008800 */
[----:B------:R-:W-:Y:S02]  /*1440*/  UMOV UR52, 0x400 ;  /* 0x0000040000347882 */ /* 0x000fe40000000000 */
[----:B------:R-:W-:-:S06]  /*1450*/  SHF.R.U32.HI R0, RZ, 0x7, R0 ;  /* 0x00000007ff007819 */ /* 0x000fcc0000011600 */
[----:B------:R-:W4:Y:S01]  /*1460*/  SHFL.IDX PT, R0, R0, RZ, 0x1f ;  /* 0x00001fff00007589 */ /* 0x000f2200000e0000 */
[----:B---3--:R-:W-:Y:S01]  /*1470*/  ULEA UR52, UR51, UR52, 0x18 ;  /* 0x0000003433347291 */ /* 0x008fe2000f8ec03f */
[----:B----4-:R-:W-:-:S13]  /*1480*/  R2UR UR4, R0 ;  /* 0x00000000000472ca */ /* 0x010fda00000e0000 */
[----:B------:R-:W-:-:S04]  /*1490*/  ULEA.HI UR5, UR4, UR4, URZ, 0x1 ;  /* 0x0000000404057291 */ /* 0x000fc8000f8f083f */
[----:B------:R-:W-:-:S04]  /*14a0*/  ULOP3.LUT UR5, UR5, 0x7fffe, URZ, 0xc0, !UPT ;  /* 0x0007fffe05057892 */ /* 0x000fc8000f8ec03f */
[----:B------:R-:W-:-:S03]  /*14b0*/  UIADD3 UR5, UR4, -UR5, URZ ;  /* 0x8000000504057290 */ /* 0x000fc6000fffe03f */
[----:B------:R-:W-:Y:S01]  /*14c0*/  ULDC UR4, c[0x0][0x28c] ;  /* 0x0000a30000047ab9 */ /* 0x000fe20000000800 */
[----:B------:R-:W-:Y:S01]  /*14d0*/  ULEA UR5, UR5, UR52, 0xd ;  /* 0x0000003405057291 */ /* 0x000fe2000f8e683f */
[----:B------:R-:W-:-:S03]  /*14e0*/  ISETP.LT.AND P0, PT, RZ, UR4, PT ;  /* 0x00000004ff007c0c */ /* 0x000fc6000bf01270 */
[----:B------:R-:W-:-:S04]  /*14f0*/  UIADD3 UR5, UR5, 0x8400, URZ ;  /* 0x0000840005057890 */ /* 0x000fc8000fffe03f */
[----:B------:R-:W-:-:S04]  /*1500*/  USHF.R.U32.HI UR5, URZ, 0x4, UR5 ;  /* 0x000000043f057899 */ /* 0x000fc80008011605 */
[----:B------:R-:W-:Y:S02]  /*1510*/  ULOP3.LUT UR44, UR5, 0x3fff, URZ, 0xc0, !UPT ;  /* 0x00003fff052c7892 */ /* 0x000fe4000f8ec03f */
[----:B-1----:R-:W-:Y:S10]  /*1520*/  @P0 BRA `(.L_x_19) ;  /* 0x0000000000400947 */ /* 0x002ff40003800000 */
[----:B------:R-:W-:Y:S01]  /*1530*/  MOV R0, 0x0 ;  /* 0x0000000000007802 */ /* 0x000fe20000000f00 */
[----:B------:R-:W-:Y:S01]  /*1540*/  ULDC.64 UR4, c[0x4][0x70] ;  /* 0x01001c0000047ab9 */ /* 0x000fe20000000a00 */
[----:B------:R-:W-:Y:S01]  /*1550*/  ULDC.64 UR6, c[0x4][0x8] ;  /* 0x0100020000067ab9 */ /* 0x000fe20000000a00 */
[----:B--2---:R-:W-:Y:S01]  /*1560*/  MOV R4, UR4 ;  /* 0x0000000400047c02 */ /* 0x004fe20008000f00 */
[----:B------:R2:W3:Y:S01]  /*1570*/  LDC.64 R14, c[0x4][R0] ;  /* 0x01000000000e7b82 */ /* 0x0004e20000000a00 */
[----:B------:R-:W-:Y:S01]  /*1580*/  MOV R5, UR5 ;  /* 0x0000000500057c02 */ /* 0x000fe20008000f00 */
[----:B------:R-:W-:Y:S01]  /*1590*/  ULDC.64 UR4, c[0x4][0x78] ;  /* 0x01001e0000047ab9 */ /* 0x000fe20000000a00 */
[----:B------:R-:W-:Y:S01]  /*15a0*/  MOV R10, UR6 ;  /* 0x00000006000a7c02 */ /* 0x000fe20008000f00 */
[----:B------:R-:W-:Y:S01]  /*15b0*/  IMAD.U32 R7, RZ, RZ, UR5 ;  /* 0x00000005ff077e24 */ /* 0x000fe2000f8e00ff */
[----:B------:R-:W-:Y:S01]  /*15c0*/  MOV R6, UR4 ;  /* 0x0000000400067c02 */ /* 0x000fe20008000f00 */
[----:B------:R-:W-:Y:S01]  /*15d0*/  IMAD.MOV.U32 R12, RZ, RZ, 0x1 ;  /* 0x00000001ff0c7424 */ /* 0x000fe200078e00ff */
[----:B------:R-:W-:-:S02]  /*15e0*/  MOV R11, UR7 ;  /* 0x00000007000b7c02 */ /* 0x000fc40008000f00 */
[----:B------:R-:W-:Y:S02]  /*15f0*/  MOV R8, 0x1e1 ;  /* 0x000001e100087802 */ /* 0x000fe40000000f00 */
[----:B--2---:R-:W-:-:S07]  /*1600*/  MOV R13, RZ ;  /* 0x000000ff000d7202 */ /* 0x004fce0000000f00 */
[----:B------:R-:W-:-:S07]  /*1610*/  LEPC R20, `(.L_x_19) ;  /* 0x000000001014794e */ /* 0x000fce0000000000 */
[----:B-1-3-5:R-:W-:Y:S05]  /*1620*/  CALL.ABS.NOINC R14 ;  /* 0x000000000e007343 */ /* 0x02afea0003c00000 */
.L_x_19:
[----:B------:R-:W-:-:S13]  /*1630*/  ISETP.NE.AND P0, PT, R93, 0x3, PT ;  /* 0x000000035d00780c */ /* 0x000fda0003f05270 */
[----:B------:R-:W-:Y:S05]  /*1640*/  @!P0 BRA `(.L_x_20) ;  /* 0x0000000000048947 */ /* 0x000fea0003800000 */
[----:B------:R-:W-:Y:S01]  /*1650*/  BPT.TRAP 0x1 ;  /* 0x000000040000795c */ /* 0x000fe20000300000 */
.L_x_20:
[----:B------:R-:W-:Y:S02]  /*1660*/  MOV R3, UR49 ;  /* 0x0000003100037c02 */ /* 0x000fe40008000f00 */
[----:B------:R-:W-:Y:S02]  /*1670*/  MOV R0, UR48 ;  /* 0x0000003000007c02 */ /* 0x000fe40008000f00 */
[----:B------:R-:W-:Y:S02]  /*1680*/  LEA R3, R3, UR52, 0x3 ;  /* 0x0000003403037c11 */ /* 0x000fe4000f8e18ff */
[----:B------:R-:W-:-:S04]  /*1690*/  SHF.L.U32 R0, R0, 0x1f, RZ ;  /* 0x0000001f00007819 */ /* 0x000fc800000006ff */
[----:B------:R3:W4:Y:S01]  /*16a0*/  SYNCS.PHASECHK.TRANS64.TRYWAIT P1, [R3+URZ], R0 ;  /* 0x00000000030075a7 */ /* 0x000722000802017f */
[----:B------:R-:W-:Y:S05]  /*16b0*/  @!P0 BRA `(.L_x_21) ;  /* 0x0000000000048947 */ /* 0x000fea0003800000 */
[----:B------:R-:W-:Y:S01]  /*16c0*/  BPT.TRAP 0x1 ;  /* 0x000000040000795c */ /* 0x000fe20000300000 */
.L_x_21:
[----:B----4-:R-:W-:Y:S05]  /*16d0*/  @P1 BRA `(.L_x_22) ;  /* 0x0000000000081947 */ /* 0x010fea0003800000 */
[----:B------:R-:W4:Y:S02]  /*16e0*/  SYNCS.PHASECHK.TRANS64.TRYWAIT P1, [R3+URZ], R0 ;  /* 0x00000000030075a7 */ /* 0x000f24000802017f */
[----:B----4-:R-:W-:Y:S05]  /*16f0*/  @!P1 BRA `(.L_x_23) ;  /* 0x000000c000ac9947 */ /* 0x010fea0003800000 */
.L_x_22:
[----:B------:R-:W-:-:S04]  /*1700*/  UISETP.LT.AND UP0, UPT, UR50, 0x1, UPT ;  /* 0x000000013200788c */ /* 0x000fc8000bf01270 */
[----:B------:R-:W-:-:S06]  /*1710*/  USEL UR4, UR50, 0x1, UP0 ;  /* 0x0000000132047887 */ /* 0x000fcc0008000000 */
[----:B---34-:R-:W-:Y:S01]  /*1720*/  IMAD.U32 R0, RZ, RZ, UR4 ;  /* 0x00000004ff007e24 */ /* 0x018fe2000f8e00ff */
[----:B------:R-:W-:Y:S05]  /*1730*/  WARPSYNC.ALL ;  /* 0x0000000000007948 */ /* 0x000fea0003800000 */
[----:B------:R-:W-:-:S04]  /*1740*/  IADD3 R0, -R0, UR50, RZ ;  /* 0x0000003200007c10 */ /* 0x000fc8000fffe1ff */
[----:B------:R-:W-:Y:S01]  /*1750*/  ISETP.GE.AND P1, PT, R0, 0x1, PT ;  /* 0x000000010000780c */ /* 0x000fe20003f26270 */
[----:B------:R-:W-:Y:S01]  /*1760*/  UIADD3 UR4, UR52, 0x28400, URZ ;  /* 0x0002840034047890 */ /* 0x000fe2000fffe03f */
[----:B------:R-:W-:Y:S01]  /*1770*/  WARPGROUP.ARRIVE ;  /* 0x00000000000079c5 */ /* 0x000fe20000000000 */
[----:B------:R-:W-:Y:S01]  /*1780*/  UMOV UR9, 0x40000040 ;  /* 0x4000004000097882 */ /* 0x000fe20000000000 */
[----:B------:R-:W-:Y:S01]  /*1790*/  UMOV UR11, 0x40000040 ;  /* 0x40000040000b7882 */ /* 0x000fe20000000000 */
[----:B------:R-:W-:-:S04]  /*17a0*/  USHF.R.U32.HI UR4, URZ, 0x4, UR4 ;  /* 0x000000043f047899 */ /* 0x000fc80008011604 */
[----:B------:R-:W-:Y:S02]  /*17b0*/  ULOP3.LUT UR5, UR4, 0x3fff, URZ, 0xc0, !UPT ;  /* 0x00003fff04057892 */ /* 0x000fe4000f8ec03f */
[----:B------:R-:W-:Y:S02]  /*17c0*/  ULOP3.LUT UR4, UR44, 0x10000, URZ, 0xfc, !UPT ;  /* 0x000100002c047892 */ /* 0x000fe4000f8efc3f */
[----:B------:R-:W-:Y:S02]  /*17d0*/  ULOP3.LUT UR5, UR5, 0x10000, URZ, 0xfc, !UPT ;  /* 0x0001000005057892 */ /* 0x000fe4000f8efc3f */
[----:B------:R-:W-:Y:S02]  /*17e0*/  ULEA UR7, UR49, UR4, 0xb ;  /* 0x0000000431077291 */ /* 0x000fe4000f8e583f */
[----:B------:R-:W-:Y:S02]  /*17f0*/  ULEA UR6, UR49, UR5, 0x9 ;  /* 0x0000000531067291 */ /* 0x000fe4000f8e483f */
[----:B------:R-:W-:-:S03]  /*1800*/  UIADD3 UR12, UR7, 0x400, URZ ;  /* 0x00000400070c7890 */ /* 0x000fc6000fffe03f */
[----:B------:R-:W-:Y:S02]  /*1810*/  UMOV UR8, UR7 ;  /* 0x0000000700087c82 */ /* 0x000fe40008000000 */
[----:B------:R-:W-:Y:S02]  /*1820*/  UMOV UR10, UR6 ;  /* 0x00000006000a7c82 */ /* 0x000fe40008000000 */
[----:B------:R-:W-:Y:S01]  /*1830*/  HGMMA.64x64x16.F32 R56, gdesc[UR8], RZ, !UPT, gsb0 ;  /* 0x00e00000083879f0 */ /* 0x000fe2000c0008ff */
[----:B------:R-:W-:Y:S01]  /*1840*/  UMOV UR8, UR12 ;  /* 0x0000000c00087c82 */ /* 0x000fe20008000000 */
[----:B------:R-:W-:Y:S01]  /*1850*/  UMOV UR9, 0x40000040 ;  /* 0x4000004000097882 */ /* 0x000fe20000000000 */
[----:B------:R-:W-:Y:S01]  /*1860*/  UIADD3 UR12, UR7, 0x402, URZ ;  /* 0x00000402070c7890 */ /* 0x000fe2000fffe03f */
[----:B------:R-:W-:Y:S02]  /*1870*/  WARPGROUP.DEPBAR.LE gsb0, 0x0 ;  /* 0x00008000000079c5 */ /* 0x000fe40000010000 */
[----:B------:R-:W-:-:S06]  /*1880*/  WARPGROUP.ARRIVE ;  /* 0x00000000000079c5 */ /* 0x000fcc0000000000 */
[----:B------:R-:W-:Y:S01]  /*1890*/  HGMMA.64x64x16.F32 R24, gdesc[UR8], RZ, !UPT, gsb0 ;  /* 0x00e00000081879f0 */ /* 0x000fe2000c0008ff */
[----:B------:R-:W-:Y:S02]  /*18a0*/  UIADD3 UR8, UR7, 0x2, URZ ;  /* 0x0000000207087890 */ /* 0x000fe4000fffe03f */
[----:B------:R-:W-:Y:S01]  /*18b0*/  UIADD3 UR10, UR6, 0x2, URZ ;  /* 0x00000002060a7890 */ /* 0x000fe2000fffe03f */
[----:B------:R-:W-:Y:S01]  /*18c0*/  UMOV UR9, 0x40000040 ;  /* 0x4000004000097882 */ /* 0x000fe20000000000 */
[----:B------:R-:W-:Y:S01]  /*18d0*/  UMOV UR11, 0x40000040 ;  /* 0x40000040000b7882 */ /* 0x000fe20000000000 */
[----:B------:R-:W-:Y:S02]  /*18e0*/  WARPGROUP.DEPBAR.LE gsb0, 0x0 ;  /* 0x00008000000079c5 */ /* 0x000fe40000010000 */
[----:B------:R-:W-:-:S06]  /*18f0*/  WARPGROUP.ARRIVE ;  /* 0x00000000000079c5 */ /* 0x000fcc0000000000 */
[----:B------:R-:W-:Y:S01]  /*1900*/  HGMMA.64x64x16.F32 R56, gdesc[UR8], R56, gsb0 ;  /* 0x00e00000083879f0 */ /* 0x000fe20008000838 */
[----:B------:R-:W-:Y:S01]  /*1910*/  UMOV UR8, UR12 ;  /* 0x0000000c00087c82 */ /* 0x000fe20008000000 */
[----:B------:R-:W-:Y:S01]  /*1920*/  UMOV UR9, 0x40000040 ;  /* 0x4000004000097882 */ /* 0x000fe20000000000 */
[----:B------:R-:W-:Y:S01]  /*1930*/  UIADD3 UR12, UR7, 0x404, URZ ;  /* 0x00000404070c7890 */ /* 0x000fe2000fffe03f */
[----:B------:R-:W-:Y:S02]  /*1940*/  WARPGROUP.DEPBAR.LE gsb0, 0x0 ;  /* 0x00008000000079c5 */ /* 0x000fe40000010000 */
[----:B------:R-:W-:-:S06]  /*1950*/  WARPGROUP.ARRIVE ;  /* 0x00000000000079c5 */ /* 0x000fcc0000000000 */
[----:B------:R-:W-:Y:S01]  /*1960*/  HGMMA.64x64x16.F32 R24, gdesc[UR8], R24, gsb0 ;  /* 0x00e00000081879f0 */ /* 0x000fe20008000818 */
        /* <DEDUP_REMOVED lines=9> */
[----:B------:R-:W-:Y:S02]  /*1a00*/  WARPGROUP.DEPBAR.LE gsb0, 0x0 ;  /* 0x00008000000079c5 */ /* 0x000fe40000010000 */
[----:B------:R-:W-:-:S06]  /*1a10*/  WARPGROUP.ARRIVE ;  /* 0x00000000000079c5 */ /* 0x000fcc0000000000 */
[----:B------:R-:W-:Y:S01]  /*1a20*/  HGMMA.64x64x16.F32 R24, gdesc[UR8], R24, gsb0 ;  /* 0x00e00000081879f0 */ /* 0x000fe20008000818 */
[----:B------:R-:W-:Y:S02]  /*1a30*/  UIADD3 UR8, UR7, 0x6, URZ ;  /* 0x0000000607087890 */ /* 0x000fe4000fffe03f */
[----:B------:R-:W-:Y:S01]  /*1a40*/  UIADD3 UR10, UR6, 0x6, URZ ;  /* 0x00000006060a7890 */ /* 0x000fe2000fffe03f */
[----:B------:R-:W-:Y:S01]  /*1a50*/  UMOV UR9, 0x40000040 ;  /* 0x4000004000097882 */ /* 0x000fe20000000000 */
[----:B------:R-:W-:Y:S01]  /*1a60*/  UMOV UR11, 0x40000040 ;  /* 0x40000040000b7882 */ /* 0x000fe20000000000 */
[----:B------:R-:W-:Y:S01]  /*1a70*/  UIADD3 UR7, UR7, 0x406, URZ ;  /* 0x0000040607077890 */ /* 0x000fe2000fffe03f */
[----:B------:R-:W-:Y:S02]  /*1a80*/  WARPGROUP.DEPBAR.LE gsb0, 0x0 ;  /* 0x00008000000079c5 */ /* 0x000fe40000010000 */
[----:B------:R-:W-:-:S06]  /*1a90*/  WARPGROUP.ARRIVE ;  /* 0x00000000000079c5 */ /* 0x000fcc0000000000 */
[----:B------:R-:W-:Y:S01]  /*1aa0*/  HGMMA.64x64x16.F32 R56, gdesc[UR8], R56, gsb0 ;  /* 0x00e00000083879f0 */ /* 0x000fe20008000838 */
[----:B------:R-:W-:Y:S01]  /*1ab0*/  UMOV UR8, UR7 ;  /* 0x0000000700087c82 */ /* 0x000fe20008000000 */
[----:B------:R-:W-:Y:S01]  /*1ac0*/  UMOV UR9, 0x40000040 ;  /* 0x4000004000097882 */ /* 0x000fe20000000000 */
[----:B------:R-:W-:Y:S02]  /*1ad0*/  WARPGROUP.DEPBAR.LE gsb0, 0x0 ;  /* 0x00008000000079c5 */ /* 0x000fe40000010000 */
[----:B------:R-:W-:-:S06]  /*1ae0*/  WARPGROUP.ARRIVE ;  /* 0x00000000000079c5 */ /* 0x000fcc0000000000 */
[----:B------:R-:W-:Y:S03]  /*1af0*/  HGMMA.64x64x16.F32 R24, gdesc[UR8], R24, gsb0 ;  /* 0x00e00000081879f0 */ /* 0x000fe60008000818 */
[----:B------:R-:W-:Y:S02]  /*1b00*/  WARPGROUP.DEPBAR.LE gsb0, 0x0 ;  /* 0x00008000000079c5 */ /* 0x000fe40000010000 */
[----:B------:R-:W-:Y:S05]  /*1b10*/  @!P1 BRA `(.L_x_24) ;  /* 0x00000004006c9947 */ /* 0x000fea0003800000 */
[----:B------:R-:W-:-:S04]  /*1b20*/  UIADD3 UR6, UR49, 0x1, URZ ;  /* 0x0000000131067890 */ /* 0x000fc8000fffe03f */
[----:B------:R-:W-:-:S04]  /*1b30*/  UISETP.NE.AND UP0, UPT, UR6, 0x4, UPT ;  /* 0x000000040600788c */ /* 0x000fc8000bf05270 */
[----:B------:R-:W-:Y:S02]  /*1b40*/  USEL UR7, URZ, 0x1, UP0 ;  /* 0x000000013f077887 */ /* 0x000fe40008000000 */
[----:B------:R-:W-:Y:S02]  /*1b50*/  USEL UR6, UR6, URZ, UP0 ;  /* 0x0000003f06067287 */ /* 0x000fe40008000000 */
[----:B------:R-:W-:-:S06]  /*1b60*/  ULOP3.LUT UR7, UR48, UR7, URZ, 0x3c, !UPT ;  /* 0x0000000730077292 */ /* 0x000fcc000f8e3c3f */
[----:B--2---:R-:W-:Y:S01]  /*1b70*/  MOV R5, UR7 ;  /* 0x0000000700057c02 */ /* 0x004fe20008000f00 */
[----:B------:R-:W-:-:S06]  /*1b80*/  UMOV UR7, UR49 ;  /* 0x0000003100077c82 */ /* 0x000fcc0008000000 */
.L_x_31:
[----:B--23--:R-:W-:Y:S05]  /*1b90*/  @!P0 BRA `(.L_x_25) ;  /* 0x0000000000048947 */ /* 0x00cfea0003800000 */
[----:B------:R-:W-:Y:S01]  /*1ba0*/  BPT.TRAP 0x1 ;  /* 0x000000040000795c */ /* 0x000fe20000300000 */
.L_x_25:
[----:B------:R-:W-:Y:S01]  /*1bb0*/  ULEA UR8, UR6, UR52, 0x3 ;  /* 0x0000003406087291 */ /* 0x000fe2000f8e183f */
[----:B------:R-:W-:-:S08]  /*1bc0*/  SHF.L.U32 R3, R5, 0x1f, RZ ;  /* 0x0000001f05037819 */ /* 0x000fd000000006ff */
[----:B------:R2:W3:Y:S01]  /*1bd0*/  SYNCS.PHASECHK.TRANS64.TRYWAIT P1, [UR8], R3 ;  /* 0x00000003ff0075a7 */ /* 0x0004e20008020148 */
[----:B------:R-:W-:Y:S05]  /*1be0*/  @!P0 BRA `(.L_x_26) ;  /* 0x0000000000048947 */ /* 0x000fea0003800000 */
[----:B------:R-:W-:Y:S01]  /*1bf0*/  BPT.TRAP 0x1 ;  /* 0x000000040000795c */ /* 0x000fe20000300000 */
.L_x_26:
[----:B---3--:R-:W-:Y:S05]  /*1c00*/  @P1 BRA `(.L_x_27) ;  /* 0x0000000000081947 */ /* 0x008fea0003800000 */
[----:B------:R-:W3:Y:S02]  /*1c10*/  SYNCS.PHASECHK.TRANS64.TRYWAIT P1, [UR8], R3 ;  /* 0x00000003ff0075a7 */ /* 0x000ee40008020148 */
[----:B---3--:R-:W-:Y:S05]  /*1c20*/  @!P1 BRA `(.L_x_28) ;  /* 0x000000bc00749947 */ /* 0x008fea0003800000 */
.L_x_27:
[----:B------:R-:W-:Y:S01]  /*1c30*/  ULEA UR12, UR6, UR5, 0x9 ;  /* 0x00000005060c7291 */ /* 0x000fe2000f8e483f */
[----:B------:R-:W-:Y:S01]  /*1c40*/  WARPGROUP.ARRIVE ;  /* 0x00000000000079c5 */ /* 0x000fe20000000000 */
[----:B------:R-:W-:Y:S01]  /*1c50*/  ULEA UR13, UR6, UR4, 0xb ;  /* 0x00000004060d7291 */ /* 0x000fe2000f8e583f */
[----:B------:R-:W-:Y:S01]  /*1c60*/  UMOV UR11, 0x40000040 ;  /* 0x40000040000b7882 */ /* 0x000fe20000000000 */
[----:B------:R-:W-:Y:S02]  /*1c70*/  UMOV UR9, 0x40000040 ;  /* 0x4000004000097882 */ /* 0x000fe40000000000 */
[----:B------:R-:W-:Y:S01]  /*1c80*/  UIADD3 UR14, UR13, 0x400, URZ ;  /* 0x000004000d0e7890 */ /* 0x000fe2000fffe03f */
[----:B------:R-:W-:Y:S02]  /*1c90*/  UMOV UR10, UR12 ;  /* 0x0000000c000a7c82 */ /* 0x000fe40008000000 */
[----:B------:R-:W-:Y:S02]  /*1ca0*/  UMOV UR8, UR13 ;  /* 0x0000000d00087c82 */ /* 0x000fe40008000000 */
[----:B------:R-:W-:Y:S01]  /*1cb0*/  HGMMA.64x64x16.F32 R56, gdesc[UR8], R56, gsb0 ;  /* 0x00e00000083879f0 */ /* 0x000fe20008000838 */
[----:B------:R-:W-:Y:S01]  /*1cc0*/  UMOV UR9, 0x40000040 ;  /* 0x4000004000097882 */ /* 0x000fe20000000000 */
[----:B------:R-:W-:Y:S01]  /*1cd0*/  UMOV UR8, UR14 ;  /* 0x0000000e00087c82 */ /* 0x000fe20008000000 */
[----:B------:R-:W-:Y:S01]  /*1ce0*/  UIADD3 UR14, UR13, 0x402, URZ ;  /* 0x000004020d0e7890 */ /* 0x000fe2000fffe03f */
[----:B------:R-:W-:-:S02]  /*1cf0*/  WARPGROUP.DEPBAR.LE gsb0, 0x0 ;  /* 0x00008000000079c5 */ /* 0x000fc40000010000 */
        /* <DEDUP_REMOVED lines=42> */
[----:B------:R-:W-:Y:S01]  /*1fa0*/  BPT.TRAP 0x1 ;  /* 0x000000040000795c */ /* 0x000fe20000300000 */
.L_x_29:
[----:B------:R-:W-:Y:S01]  /*1fb0*/  ULEA UR8, UR7, UR52, 0x3 ;  /* 0x0000003407087291 */ /* 0x000fe2000f8e183f */
[----:B------:R-:W-:-:S03]  /*1fc0*/  ISETP.GT.U32.AND P1, PT, R22, 0x1, PT ;  /* 0x000000011600780c */ /* 0x000fc60003f24070 */
[----:B------:R-:W-:-:S04]  /*1fd0*/  UIADD3 UR8, UR8, 0x20, URZ ;  /* 0x0000002008087890 */ /* 0x000fc8000fffe03f */
[----:B------:R-:W-:-:S09]  /*1fe0*/  UPRMT UR8, URZ, 0x654, UR8 ;  /* 0x000006543f087896 */ /* 0x000fd20008000008 */
[----:B------:R-:W-:Y:S01]  /*1ff0*/  SYNCS.ARRIVE.TRANS64.RED.A1T0 RZ, [UR8], RZ ;  /* 0x000000ffffff79a7 */ /* 0x000fe20008100408 */
[----:B------:R-:W-:Y:S05]  /*2000*/  @P1 BRA `(.L_x_30) ;  /* 0x0000000000041947 */ /* 0x000fea0003800000 */
[----:B------:R-:W-:Y:S01]  /*2010*/  BPT.TRAP 0x1 ;  /* 0x000000040000795c */ /* 0x000fe20000300000 */
.L_x_30:
[----:B------:R-:W-:Y:S01]  /*2020*/  UIADD3 UR6, UR6, 0x1, URZ ;  /* 0x0000000106067890 */ /* 0x000fe2000fffe03f */
[C---:B------:R-:W-:Y:S01]  /*2030*/  ISETP.GT.AND P1, PT, R0.reuse, 0x1, PT ;  /* 0x000000010000780c */ /* 0x040fe20003f24270 */
[----:B------:R-:W-:Y:S01]  /*2040*/  UIADD3 UR7, UR7, 0x1, URZ ;  /* 0x0000000107077890 */ /* 0x000fe2000fffe03f */
[----:B------:R-:W-:Y:S01]  /*2050*/  IADD3 R0, R0, -0x1, RZ ;  /* 0xffffffff00007810 */ /* 0x000fe20007ffe0ff */
[----:B------:R-:W-:Y:S02]  /*2060*/  UISETP.NE.AND UP0, UPT, UR6, 0x4, UPT ;  /* 0x000000040600788c */ /* 0x000fe4000bf05270 */
[----:B------:R-:W-:Y:S02]  /*2070*/  UISETP.NE.AND UP1, UPT, UR7, 0x4, UPT ;  /* 0x000000040700788c */ /* 0x000fe4000bf25270 */
[----:B------:R-:W-:Y:S02]  /*2080*/  USEL UR8, URZ, 0x1, UP0 ;  /* 0x000000013f087887 */ /* 0x000fe40008000000 */
[----:B------:R-:W-:-:S02]  /*2090*/  USEL UR6, UR6, URZ, UP0 ;  /* 0x0000003f06067287 */ /* 0x000fc40008000000 */
[----:B------:R-:W-:Y:S02]  /*20a0*/  USEL UR7, UR7, URZ, UP1 ;  /* 0x0000003f07077287 */ /* 0x000fe40008800000 */
[----:B------:R-:W-:Y:S01]  /*20b0*/  LOP3.LUT R5, R5, UR8, RZ, 0x3c, !PT ;  /* 0x0000000805057c12 */ /* 0x000fe2000f8e3cff */
[----:B------:R-:W-:Y:S09]  /*20c0*/  @P1 BRA `(.L_x_31) ;  /* 0xfffffff800b01947 */ /* 0x000ff2000383ffff */
.L_x_24:
[----:B------:R-:W4:Y:S02]  /*20d0*/  LDC R0, c[0x0][0x28c] ;  /* 0x0000a300ff007b82 */ /* 0x000f240000000800 */
[----:B----4-:R-:W-:-:S13]  /*20e0*/  ISETP.GE.AND P1, PT, R0, 0x1, PT ;  /* 0x000000010000780c */ /* 0x010fda0003f26270 */
[----:B------:R-:W-:Y:S05]  /*20f0*/  @!P1 BRA `(.L_x_32) ;  /* 0x0000000000349947 */ /* 0x000fea0003800000 */
[----:B------:R-:W-:Y:S05]  /*2100*/  @!P0 BRA `(.L_x_33) ;  /* 0x0000000000048947 */ /* 0x000fea0003800000 */
[----:B------:R-:W-:Y:S01]  /*2110*/  BPT.TRAP 0x1 ;  /* 0x000000040000795c */ /* 0x000fe20000300000 */
.L_x_33:
[----:B------:R-:W-:Y:S01]  /*2120*/  UISETP.LT.AND UP0, UPT, UR50, 0x1, UPT ;  /* 0x000000013200788c */ /* 0x000fe2000bf01270 */
[----:B------:R-:W-:-:S03]  /*2130*/  ISETP.GT.U32.AND P0, PT, R22, 0x1, PT ;  /* 0x000000011600780c */ /* 0x000fc60003f04070 */
[----:B------:R-:W-:-:S04]  /*2140*/  USEL UR4, UR50, 0x1, UP0 ;  /* 0x0000000132047887 */ /* 0x000fc80008000000 */
[----:B------:R-:W-:-:S04]  /*2150*/  UIADD3 UR4, UR49, UR50, -UR4 ;  /* 0x0000003231047290 */ /* 0x000fc8000fffe804 */
[----:B------:R-:W-:-:S04]  /*2160*/  USHF.L.U32 UR4, UR4, 0x3, URZ ;  /* 0x0000000304047899 */ /* 0x000fc8000800063f */
[----:B------:R-:W-:-:S04]  /*2170*/  ULOP3.LUT UR4, UR4, 0x18, URZ, 0xc0, !UPT ;  /* 0x0000001804047892 */ /* 0x000fc8000f8ec03f */
[----:B------:R-:W-:-:S04]  /*2180*/  UIADD3 UR4, UR52, 0x20, UR4 ;  /* 0x0000002034047890 */ /* 0x000fc8000fffe004 */
[----:B------:R-:W-:-:S09]  /*2190*/  UPRMT UR4, URZ, 0x654, UR4 ;  /* 0x000006543f047896 */ /* 0x000fd20008000004 */
[----:B------:R-:W-:Y:S01]  /*21a0*/  SYNCS.ARRIVE.TRANS64.RED.A1T0 RZ, [UR4], RZ ;  /* 0x000000ffffff79a7 */ /* 0x000fe20008100404 */
[----:B------:R-:W-:Y:S05]  /*21b0*/  @P0 BRA `(.L_x_32) ;  /* 0x0000000000040947 */ /* 0x000fea0003800000 */
[----:B------:R-:W-:Y:S01]  /*21c0*/  BPT.TRAP 0x1 ;  /* 0x000000040000795c */ /* 0x000fe20000300000 */
.L_x_32:
[----:B------:R-:W-:Y:S01]  /*21d0*/  UIADD3 UR4, UR52, 0x200, URZ ;  /* 0x0000020034047890 */ /* 0x000fe2000fffe03f */
[----:B------:R-:W-:Y:S02]  /*21e0*/  R2UR UR46, R23 ;  /* 0x00000000172e72ca */ /* 0x000fe400000e0000 */
[----:B------:R-:W-:Y:S01]  /*21f0*/  R2UR UR45, R92 ;  /* 0x000000005c2d72ca */ /* 0x000fe200000e0000 */
[----:B------:R-:W-:-:S06]  /*2200*/  ULOP3.LUT UP0, URZ, UR4, 0x1bf, URZ, 0xc0, !UPT ;  /* 0x000001bf043f7892 */ /* 0x000fcc000f80c03f */
[----:B------:R-:W-:-:S04]  /*2210*/  PLOP3.LUT P0, PT, PT, PT, UP0, 0x80, 0x0 ;  /* 0x000000000000781c */ /* 0x000fc80003f0f008 */
[----:B------:R-:W-:Y:S02]  /*2220*/  USHF.L.U32 UR46, UR46, 0x8, URZ ;  /* 0x000000082e2e7899 */ /* 0x000fe4000800063f */
[----:B------:R-:W-:-:S07]  /*2230*/  USHF.L.U32 UR45, UR45, 0x6, URZ ;  /* 0x000000062d2d7899 */ /* 0x000fce000800063f */
[----:B------:R-:W-:Y:S05]  /*2240*/  @!P0 BRA `(.L_x_34) ;  /* 0x00000000007c8947 */ /* 0x000fea0003800000 */
[----:B------:R-:W-:Y:S01]  /*2250*/  MOV R23, 0x0 ;  /* 0x0000000000177802 */ /* 0x000fe20000000f00 */
[----:B------:R-:W-:Y:S01]  /*2260*/  ULDC.64 UR4, c[0x4][0x80] ;  /* 0x0100200000047ab9 */ /* 0x000fe20000000a00 */
[----:B------:R-:W-:Y:S01]  /*2270*/  ULDC.64 UR6, c[0x4][0x10] ;  /* 0x0100040000067ab9 */ /* 0x000fe20000000a00 */
[----:B--23--:R-:W-:Y:S01]  /*2280*/  MOV R4, UR4 ;  /* 0x0000000400047c02 */ /* 0x00cfe20008000f00 */
[----:B------:R2:W3:Y:S01]  /*2290*/  LDC.64 R14, c[0x4][R23] ;  /* 0x01000000170e7b82 */ /* 0x0004e20000000a00 */
[----:B------:R-:W-:Y:S01]  /*22a0*/  IMAD.U32 R5, RZ, RZ, UR5 ;  /* 0x00000005ff057e24 */ /* 0x000fe2000f8e00ff */
[----:B------:R-:W-:Y:S01]  /*22b0*/  ULDC.64 UR4, c[0x4][0x88] ;  /* 0x0100220000047ab9 */ /* 0x000fe20000000a00 */
[----:B------:R-:W-:Y:S01]  /*22c0*/  MOV R10, UR6 ;  /* 0x00000006000a7c02 */ /* 0x000fe20008000f00 */
[----:B------:R-:W-:Y:S01]  /*22d0*/  IMAD.U32 R11, RZ, RZ, UR7 ;  /* 0x00000007ff0b7e24 */ /* 0x000fe2000f8e00ff */
[----:B------:R-:W-:Y:S02]  /*22e0*/  MOV R6, UR4 ;  /* 0x0000000400067c02 */ /* 0x000fe40008000f00 */
[----:B------:R-:W-:-:S02]  /*22f0*/  MOV R7, UR5 ;  /* 0x0000000500077c02 */ /* 0x000fc40008000f00 */
[----:B------:R-:W-:Y:S02]  /*2300*/  MOV R8, 0x70 ;  /* 0x0000007000087802 */ /* 0x000fe40000000f00 */
[----:B------:R-:W-:Y:S02]  /*2310*/  MOV R12, 0x1 ;  /* 0x00000001000c7802 */ /* 0x000fe40000000f00 */
[----:B--2---:R-:W-:-:S07]  /*2320*/  MOV R13, RZ ;  /* 0x000000ff000d7202 */ /* 0x004fce0000000f00 */
[----:B------:R-:W-:-:S07]  /*2330*/  LEPC R20, `(.L_x_35) ;  /* 0x000000001014794e */ /* 0x000fce0000000000 */
[----:B-1-3-5:R-:W-:Y:S05]  /*2340*/  CALL.ABS.NOINC R14 ;  /* 0x000000000e007343 */ /* 0x02afea0003c00000 */
.L_x_35:
[----:B------:R1:W2:Y:S01]  /*2350*/  LDC.64 R14, c[0x4][R23] ;  /* 0x01000000170e7b82 */ /* 0x0002a20000000a00 */
[----:B------:R-:W-:Y:S01]  /*2360*/  ULDC.64 UR4, c[0x4][0x80] ;  /* 0x0100200000047ab9 */ /* 0x000fe20000000a00 */
[----:B------:R-:W-:Y:S01]  /*2370*/  ULDC.64 UR6, c[0x4][0x10] ;  /* 0x0100040000067ab9 */ /* 0x000fe20000000a00 */
[----:B------:R-:W-:Y:S01]  /*2380*/  IMAD.U32 R4, RZ, RZ, UR4 ;  /* 0x00000004ff047e24 */ /* 0x000fe2000f8e00ff */
[----:B------:R-:W-:Y:S01]  /*2390*/  MOV R5, UR5 ;  /* 0x0000000500057c02 */ /* 0x000fe20008000f00 */
[----:B------:R-:W-:Y:S01]  /*23a0*/  ULDC.64 UR4, c[0x4][0x88] ;  /* 0x0100220000047ab9 */ /* 0x000fe20000000a00 */
[----:B------:R-:W-:Y:S01]  /*23b0*/  IMAD.U32 R10, RZ, RZ, UR6 ;  /* 0x00000006ff0a7e24 */ /* 0x000fe2000f8e00ff */
[----:B------:R-:W-:Y:S01]  /*23c0*/  MOV R6, UR4 ;  /* 0x0000000400067c02 */ /* 0x000fe20008000f00 */
[----:B------:R-:W-:Y:S01]  /*23d0*/  IMAD.MOV.U32 R13, RZ, RZ, RZ ;  /* 0x000000ffff0d7224 */ /* 0x000fe200078e00ff */
[----:B------:R-:W-:Y:S02]  /*23e0*/  MOV R7, UR5 ;  /* 0x0000000500077c02 */ /* 0x000fe40008000f00 */
[----:B------:R-:W-:-:S02]  /*23f0*/  MOV R11, UR7 ;  /* 0x00000007000b7c02 */ /* 0x000fc40008000f00 */
[----:B------:R-:W-:Y:S02]  /*2400*/  MOV R8, 0x70 ;  /* 0x0000007000087802 */ /* 0x000fe40000000f00 */
[----:B-1----:R-:W-:-:S07]  /*2410*/  MOV R12, 0x1 ;  /* 0x00000001000c7802 */ /* 0x002fce0000000f00 */
[----:B------:R-:W-:-:S07]  /*2420*/  LEPC R20, `(.L_x_34) ;  /* 0x000000001014794e */ /* 0x000fce0000000000 */
[----:B--2---:R-:W-:Y:S05]  /*2430*/  CALL.ABS.NOINC R14 ;  /* 0x000000000e007343 */ /* 0x004fea0003c00000 */
.L_x_34:
[----:B------:R-:W4:Y:S02]  /*2440*/  LDC.64 R8, c[0x0][0x590] ;  /* 0x00016400ff087b82 */ /* 0x000f240000000a00 */
[----:B----4-:R-:W-:-:S04]  /*2450*/  ISETP.NE.U32.AND P2, PT, R8, RZ, PT ;  /* 0x000000ff0800720c */ /* 0x010fc80003f45070 */
[----:B------:R-:W-:-:S13]  /*2460*/  ISETP.NE.AND.EX P2, PT, R9, RZ, PT, P2 ;  /* 0x000000ff0900720c */ /* 0x000fda0003f45320 */
[----:B------:R-:W-:Y:S05]  /*2470*/  @!P2 BRA `(.L_x_36) ;  /* 0x000000000034a947 */ /* 0x000fea0003800000 */
[----:B------:R-:W-:Y:S02]  /*2480*/  ULDC.64 UR4, c[0x0][0x588] ;  /* 0x0001620000047ab9 */ /* 0x000fe40000000a00 */
[----:B------:R-:W-:-:S04]  /*2490*/  ISETP.NE.U32.AND P0, PT, RZ, UR4, PT ;  /* 0x00000004ff007c0c */ /* 0x000fc8000bf05070 */
[----:B------:R-:W-:-:S13]  /*24a0*/  ISETP.NE.AND.EX P0, PT, RZ, UR5, PT, P0 ;  /* 0x00000005ff007c0c */ /* 0x000fda000bf05300 */
[----:B------:R-:W-:Y:S05]  /*24b0*/  @!P0 BRA `(.L_x_37) ;  /* 0x0000000000188947 */ /* 0x000fea0003800000 */
[----:B--23--:R-:W2:Y:S01]  /*24c0*/  LDC.64 R4, c[0x0][0x588] ;  /* 0x00016200ff047b82 */ /* 0x00cea20000000a00 */
[----:B------:R-:W-:-:S04]  /*24d0*/  IMAD R3, R8, UR47, RZ ;  /* 0x0000002f08037c24 */ /* 0x000fc8000f8e02ff */
[----:B--2---:R-:W-:-:S05]  /*24e0*/  IMAD.WIDE R4, R3, 0x4, R4 ;  /* 0x0000000403047825 */ /* 0x004fca00078e0204 */
[----:B-----5:R4:W5:Y:S01]  /*24f0*/  LDG.E R90, desc[UR40][R4.64] ;  /* 0x00000028045a7981 */ /* 0x020962000c1e1900 */
[----:B------:R-:W-:Y:S01]  /*2500*/  MOV R88, 0x1 ;  /* 0x0000000100587802 */ /* 0x000fe20000000f00 */
[----:B------:R-:W-:Y:S06]  /*2510*/  BRA `(.L_x_36) ;  /* 0x00000000000c7947 */ /* 0x000fec0003800000 */
.L_x_37:
[----:B------:R-:W-:Y:S01]  /*2520*/  ULDC UR4, c[0x0][0x580] ;  /* 0x0001600000047ab9 */ /* 0x000fe20000000800 */
[----:B------:R-:W-:Y:S02]  /*2530*/  MOV R88, 0x1 ;  /* 0x0000000100587802 */ /* 0x000fe40000000f00 */
[----:B-----5:R-:W-:-:S07]  /*2540*/  MOV R90, UR4 ;  /* 0x00000004005a7c02 */ /* 0x020fce0008000f00 */
.L_x_36:
[----:B------:R-:W1:Y:S02]  /*2550*/  LDC.64 R6, c[0x0][0x5b0] ;  /* 0x00016c00ff067b82 */ /* 0x000e640000000a00 */
[----:B-1----:R-:W-:-:S04]  /*2560*/  ISETP.NE.U32.AND P0, PT, R6, RZ, PT ;  /* 0x000000ff0600720c */ /* 0x002fc80003f05070 */
[----:B------:R-:W-:-:S13]  /*2570*/  ISETP.NE.AND.EX P0, PT, R7, RZ, PT, P0 ;  /* 0x000000ff0700720c */ /* 0x000fda0003f05300 */
[----:B------:R-:W-:Y:S05]  /*2580*/  @!P0 BRA `(.L_x_38) ;  /* 0x00000000002c8947 */ /* 0x000fea0003800000 */
[----:B------:R-:W-:Y:S02]  /*2590*/  ULDC.64 UR4, c[0x0][0x5a8] ;  /* 0x00016a0000047ab9 */ /* 0x000fe40000000a00 */
[----:B------:R-:W-:-:S04]  /*25a0*/  ISETP.NE.U32.AND P0, PT, RZ, UR4, PT ;  /* 0x00000004ff007c0c */ /* 0x000fc8000bf05070 */
[----:B------:R-:W-:-:S13]  /*25b0*/  ISETP.NE.AND.EX P0, PT, RZ, UR5, PT, P0 ;  /* 0x00000005ff007c0c */ /* 0x000fda000bf05300 */
[----:B------:R-:W-:Y:S05]  /*25c0*/  @!P0 BRA `(.L_x_39) ;  /* 0x0000000000148947 */ /* 0x000fea0003800000 */
[----:B--234-:R-:W1:Y:S01]  /*25d0*/  LDC.64 R4, c[0x0][0x5a8] ;  /* 0x00016a00ff047b82 */ /* 0x01ce620000000a00 */
[----:B------:R-:W-:-:S04]  /*25e0*/  IMAD R3, R6, UR47, RZ ;  /* 0x0000002f06037c24 */ /* 0x000fc8000f8e02ff */
[----:B-1----:R-:W-:-:S05]  /*25f0*/  IMAD.WIDE R4, R3, 0x4, R4 ;  /* 0x0000000403047825 */ /* 0x002fca00078e0204 */
[----:B-----5:R1:W5:Y:S01]  /*2600*/  LDG.E R91, desc[UR40][R4.64] ;  /* 0x00000028045b7981 */ /* 0x020362000c1e1900 */
[----:B------:R-:W-:Y:S05]  /*2610*/  BRA `(.L_x_38) ;  /* 0x0000000000087947 */ /* 0x000fea0003800000 */
.L_x_39:
[----:B------:R-:W-:Y:S02]  /*2620*/  ULDC UR4, c[0x0][0x5a0] ;  /* 0x0001680000047ab9 */ /* 0x000fe40000000800 */
[----:B-----5:R-:W-:-:S07]  /*2630*/  IMAD.U32 R91, RZ, RZ, UR4 ;  /* 0x00000004ff5b7e24 */ /* 0x020fce000f8e00ff */
.L_x_38:
[----:B------:R-:W-:Y:S01]  /*2640*/  ULDC.64 UR4, c[0x0][0x588] ;  /* 0x0001620000047ab9 */ /* 0x000fe20000000a00 */
[----:B------:R-:W-:Y:S01]  /*2650*/  ISETP.NE.U32.AND P3, PT, R8, RZ, PT ;  /* 0x000000ff0800720c */ /* 0x000fe20003f65070 */
[----:B------:R-:W-:Y:S02]  /*2660*/  UISETP.NE.U32.AND UP0, UPT, UR4, URZ, UPT ;  /* 0x0000003f0400728c */ /* 0x000fe4000bf05070 */
[----:B------:R-:W-:Y:S02]  /*2670*/  ISETP.NE.U32.AND P4, PT, RZ, UR4, PT ;  /* 0x00000004ff007c0c */ /* 0x000fe4000bf85070 */
[----:B------:R-:W-:Y:S01]  /*2680*/  ISETP.NE.AND.EX P3, PT, R9, RZ, PT, P3 ;  /* 0x000000ff0900720c */ /* 0x000fe20003f65330 */
[----:B------:R-:W-:Y:S02]  /*2690*/  UISETP.NE.AND.EX UP0, UPT, UR5, URZ, UPT, UP0 ;  /* 0x0000003f0500728c */ /* 0x000fe4000bf05300 */
[----:B------:R-:W-:Y:S02]  /*26a0*/  ISETP.NE.AND.EX P4, PT, RZ, UR5, PT, P4 ;  /* 0x00000005ff007c0c */ /* 0x000fe4000bf85340 */
[----:B------:R-:W-:-:S02]  /*26b0*/  PLOP3.LUT P0, PT, PT, PT, PT, 0x8, 0x0 ;  /* 0x000000000000781c */ /* 0x000fc40003f0e170 */
[----:B------:R-:W-:-:S04]  /*26c0*/  PLOP3.LUT P1, PT, PT, PT, UP0, 0x80, 0x0 ;  /* 0x000000000000781c */ /* 0x000fc80003f2f008 */
[----:B------:R-:W-:-:S05]  /*26d0*/  PLOP3.LUT P1, PT, P1, PT, PT, 0x8, 0x0 ;  /* 0x000000000000781c */ /* 0x000fca0000f2e170 */
[----:B------:R-:W-:Y:S08]  /*26e0*/  @P4 BRA P3, `(.L_x_40) ;  /* 0x0000000000244947 */ /* 0x000ff00001800000 */
[----:B------:R-:W-:Y:S04]  /*26f0*/  BSSY B0, `(.L_x_40) ;  /* 0x0000008000007945 */ /* 0x000fe80003800000 */
[----:B------:R-:W-:Y:S05]  /*2700*/  @!P2 BRA `(.L_x_41) ;  /* 0x000000000014a947 */ /* 0x000fea0003800000 */
[----:B------:R-:W-:Y:S02]  /*2710*/  LOP3.LUT P3, RZ, R88, 0xff, RZ, 0xc0, !PT ;  /* 0x000000ff58ff7812 */ /* 0x000fe4000786c0ff */
[----:B------:R-:W-:-:S11]  /*2720*/  PLOP3.LUT P0, PT, P1, PT, PT, 0x80, 0x0 ;  /* 0x000000000000781c */ /* 0x000fd60000f0f070 */
[----:B------:R-:W-:Y:S05]  /*2730*/  @!P3 BRA `(.L_x_42) ;  /* 0x00000000000cb947 */ /* 0x000fea0003800000 */
[----:B-----5:R-:W-:Y:S01]  /*2740*/  FSETP.EQ.AND P0, PT, R90, RZ, PT ;  /* 0x000000ff5a00720b */ /* 0x020fe20003f02000 */
[----:B------:R-:W-:-:S12]  /*2750*/  BRA `(.L_x_42) ;  /* 0x0000000000047947 */ /* 0x000fd80003800000 */
.L_x_41:
[----:B-----5:R-:W-:-:S13]  /*2760*/  FSETP.EQ.AND P0, PT, R90, RZ, PT ;  /* 0x000000ff5a00720b */ /* 0x020fda0003f02000 */
.L_x_42:
[----:B------:R-:W-:Y:S05]  /*2770*/  BSYNC B0 ;  /* 0x0000000000007941 */ /* 0x000fea0003800000 */
.L_x_40:
[----:B------:R-:W-:Y:S04]  /*2780*/  BSSY B0, `(.L_x_43) ;  /* 0x0000007000007945 */ /* 0x000fe80003800000 */
[----:B------:R-:W-:Y:S05]  /*2790*/  @!P2 BRA `(.L_x_44) ;  /* 0x000000000010a947 */ /* 0x000fea0003800000 */
[----:B------:R-:W-:-:S13]  /*27a0*/  LOP3.LUT P2, RZ, R88, 0xff, RZ, 0xc0, !PT ;  /* 0x000000ff58ff7812 */ /* 0x000fda000784c0ff */
[----:B------:R-:W-:Y:S05]  /*27b0*/  @!P2 BRA `(.L_x_45) ;  /* 0x00000000000ca947 */ /* 0x000fea0003800000 */
[----:B-----5:R-:W-:Y:S01]  /*27c0*/  FSETP.EQ.AND P1, PT, R90, RZ, PT ;  /* 0x000000ff5a00720b */ /* 0x020fe20003f22000 */
[----:B------:R-:W-:-:S12]  /*27d0*/  BRA `(.L_x_45) ;  /* 0x0000000000047947 */ /* 0x000fd80003800000 */
.L_x_44:
[----:B-----5:R-:W-:-:S13]  /*27e0*/  FSETP.EQ.AND P1, PT, R90, RZ, PT ;  /* 0x000000ff5a00720b */ /* 0x020fda0003f22000 */
.L_x_45:
[----:B------:R-:W-:Y:S05]  /*27f0*/  BSYNC B0 ;  /* 0x0000000000007941 */ /* 0x000fea0003800000 */
.L_x_43:
[----:B------:R-:W-:Y:S01]  /*2800*/  BSSY B0, `(.L_x_46) ;  /* 0x0000029000007945 */ /* 0x000fe20003800000 */
[----:B------:R-:W-:Y:S02]  /*2810*/  LOP3.LUT R89, R89, 0x1, RZ, 0x3c, !PT ;  /* 0x0000000159597812 */ /* 0x000fe400078e3cff */
[----:B------:R-:W-:Y:S02]  /*2820*/  CS2R R10, SRZ ;  /* 0x00000000000a7805 */ /* 0x000fe4000001ff00 */
[----:B------:R-:W-:Y:S02]  /*2830*/  MOV R12, RZ ;  /* 0x000000ff000c7202 */ /* 0x000fe40000000f00 */
[----:B------:R-:W-:Y:S02]  /*2840*/  CS2R R8, SRZ ;  /* 0x0000000000087805 */ /* 0x000fe4000001ff00 */
[----:B------:R-:W-:Y:S02]  /*2850*/  CS2R R6, SRZ ;  /* 0x0000000000067805 */ /* 0x000fe4000001ff00 */
[----:B-1234-:R-:W-:Y:S01]  /*2860*/  CS2R R4, SRZ ;  /* 0x0000000000047805 */ /* 0x01efe2000001ff00 */
[----:B------:R-:W-:Y:S06]  /*2870*/  @P0 BRA `(.L_x_47) ;  /* 0x0000000000840947 */ /* 0x000fec0003800000 */
[----:B------:R-:W-:-:S13]  /*2880*/  ISETP.NE.AND P2, PT, R95, 0x3, PT ;  /* 0x000000035f00780c */ /* 0x000fda0003f45270 */
[----:B------:R-:W-:Y:S05]  /*2890*/  @!P2 BRA `(.L_x_48) ;  /* 0x000000000004a947 */ /* 0x000fea0003800000 */
[----:B------:R-:W-:Y:S01]  /*28a0*/  BPT.TRAP 0x1 ;  /* 0x000000040000795c */ /* 0x000fe20000300000 */
.L_x_48:
[----:B------:R-:W-:Y:S01]  /*28b0*/  SHF.L.U32 R0, R89, 0x1f, RZ ;  /* 0x0000001f59007819 */ /* 0x000fe200000006ff */
[----:B------:R-:W-:Y:S01]  /*28c0*/  BSSY B1, `(.L_x_49) ;  /* 0x0000005000017945 */ /* 0x000fe20003800000 */
[----:B------:R-:W-:Y:S02]  /*28d0*/  MOV R12, 0x1 ;  /* 0x00000001000c7802 */ /* 0x000fe40000000f00 */
[----:B------:R-:W1:Y:S01]  /*28e0*/  SYNCS.PHASECHK.TRANS64.TRYWAIT P2, [UR52+0x40], R0 ;  /* 0x00004000ff0075a7 */ /* 0x000e620008040174 */
[----:B------:R-:W-:Y:S01]  /*28f0*/  MOV R10, RZ ;  /* 0x000000ff000a7202 */ /* 0x000fe20000000f00 */
[----:B-1----:R-:W-:Y:S06]  /*2900*/  @!P2 BRA `(.L_x_50) ;  /* 0x000000b00054a947 */ /* 0x002fec0003800000 */
.L_x_356:
[----:B------:R-:W-:Y:S05]  /*2910*/  BSYNC B1 ;  /* 0x0000000000017941 */ /* 0x000fea0003800000 */
.L_x_49:
[----:B------:R-:W-:Y:S02]  /*2920*/  CS2R R8, SRZ ;  /* 0x0000000000087805 */ /* 0x000fe4000001ff00 */
[----:B------:R-:W-:Y:S02]  /*2930*/  CS2R R6, SRZ ;  /* 0x0000000000067805 */ /* 0x000fe4000001ff00 */
[----:B------:R-:W-:Y:S01]  /*2940*/  CS2R R4, SRZ ;  /* 0x0000000000047805 */ /* 0x000fe2000001ff00 */
[----:B------:R-:W-:Y:S06]  /*2950*/  @P1 BRA `(.L_x_47) ;  /* 0x00000000004c1947 */ /* 0x000fec0003800000 */
[C---:B-1----:R-:W-:Y:S01]  /*2960*/  IMAD.SHL.U32 R0, R18.reuse, 0x10, RZ ;  /* 0x0000001012007824 */ /* 0x042fe200078e00ff */
[----:B------:R-:W-:Y:S01]  /*2970*/  SHF.L.U32 R3, R18, 0x5, RZ ;  /* 0x0000000512037819 */ /* 0x000fe200000006ff */
[----:B------:R-:W-:Y:S05]  /*2980*/  WARPSYNC.ALL ;  /* 0x0000000000007948 */ /* 0x000fea0003800000 */
[----:B------:R-:W-:Y:S02]  /*2990*/  SHF.R.U32.HI R5, RZ, 0x1, R18 ;  /* 0x00000001ff057819 */ /* 0x000fe40000011612 */
[----:B------:R-:W-:Y:S02]  /*29a0*/  LOP3.LUT R0, R0, 0xe00, RZ, 0xc0, !PT ;  /* 0x00000e0000007812 */ /* 0x000fe400078ec0ff */
[----:B------:R-:W-:-:S02]  /*29b0*/  LOP3.LUT R4, R3, 0xc0, RZ, 0xc0, !PT ;  /* 0x000000c003047812 */ /* 0x000fc400078ec0ff */
[----:B------:R-:W-:Y:S02]  /*29c0*/  SHF.L.U32 R7, R18, 0x2, RZ ;  /* 0x0000000212077819 */ /* 0x000fe400000006ff */
[----:B------:R-:W-:Y:S02]  /*29d0*/  LOP3.LUT R0, R0, 0x20, R3, 0xf8, !PT ;  /* 0x0000002000007812 */ /* 0x000fe400078ef803 */
[----:B------:R-:W-:Y:S02]  /*29e0*/  LOP3.LUT R4, R4, 0x8, R5, 0xf8, !PT ;  /* 0x0000000804047812 */ /* 0x000fe400078ef805 */
[----:B------:R-:W-:Y:S02]  /*29f0*/  LOP3.LUT R0, R0, 0x100, R3, 0xf8, !PT ;  /* 0x0000010000007812 */ /* 0x000fe400078ef803 */
[----:B------:R-:W-:Y:S02]  /*2a00*/  LOP3.LUT R7, R4, 0x18, R7, 0x78, !PT ;  /* 0x0000001804077812 */ /* 0x000fe400078e7807 */
[----:B------:R-:W-:-:S02]  /*2a10*/  LOP3.LUT P2, RZ, R18, 0x4, RZ, 0xc0, !PT ;  /* 0x0000000412ff7812 */ /* 0x000fc4000784c0ff */
[----:B------:R-:W-:-:S04]  /*2a20*/  LOP3.LUT R0, R0, R7, RZ, 0xfc, !PT ;  /* 0x0000000700007212 */ /* 0x000fc800078efcff */
[----:B------:R-:W-:-:S04]  /*2a30*/  LEA R0, R0, UR52, 0x1 ;  /* 0x0000003400007c11 */ /* 0x000fc8000f8e08ff */
[C---:B------:R-:W-:Y:S01]  /*2a40*/  IADD3 R3, R0.reuse, 0x200, RZ ;  /* 0x0000020000037810 */ /* 0x040fe20007ffe0ff */
[----:B------:R-:W-:Y:S01]  /*2a50*/  VIADD R8, R0, 0x220 ;  /* 0x0000022000087836 */ /* 0x000fe20000000000 */
[----:B------:R2:W3:Y:S02]  /*2a60*/  LDSM.16.M88.4 R4, [R0+0x200] ;  /* 0x000200000004783b */ /* 0x0004e40000000200 */
[----:B------:R-:W-:-:S06]  /*2a70*/  @P2 IADD3 R8, R3, -0x20, RZ ;  /* 0xffffffe003082810 */ /* 0x000fcc0007ffe0ff */
[----:B--2---:R-:W4:Y:S02]  /*2a80*/  LDSM.16.M88.4 R8, [R8] ;  /* 0x000000000808783b */ /* 0x004f240000000200 */
.L_x_47:
[----:B------:R-:W-:Y:S05]  /*2a90*/  BSYNC B0 ;  /* 0x0000000000007941 */ /* 0x000fea0003800000 */
.L_x_46:
[--C-:B---3--:R-:W-:Y:S02]  /*2aa0*/  HADD2.F32 R13, -RZ, R4.reuse.H0_H0 ;  /* 0x20000004ff0d7230 */ /* 0x108fe40000004100 */
[C---:B-1---5:R-:W-:Y:S01]  /*2ab0*/  FMUL R3, R91.reuse, R56 ;  /* 0x000000385b037220 */ /* 0x062fe20000400000 */
[C---:B------:R-:W-:Y:S01]  /*2ac0*/  FMUL R57, R91.reuse, R57 ;  /* 0x000000395b397220 */ /* 0x040fe20000400000 */
[----:B------:R-:W-:Y:S02]  /*2ad0*/  HADD2.F32 R21, -RZ, R5.H1_H1 ;  /* 0x30000005ff157230 */ /* 0x000fe40000004100 */
[C---:B------:R-:W-:Y:S01]  /*2ae0*/  FMUL R20, R91.reuse, R59 ;  /* 0x0000003b5b147220 */ /* 0x040fe20000400000 */
[----:B------:R-:W-:Y:S01]  /*2af0*/  FFMA R13, R90, R13, R3 ;  /* 0x0000000d5a0d7223 */ /* 0x000fe20000000003 */
[----:B------:R-:W-:Y:S02]  /*2b00*/  HADD2.F32 R3, -RZ, R4.H1_H1 ;  /* 0x30000004ff037230 */ /* 0x000fe40000004100 */
[----:B------:R-:W-:Y:S01]  /*2b10*/  FMUL R60, R91, R60 ;  /* 0x0000003c5b3c7220 */ /* 0x000fe20000400000 */
[----:B------:R-:W-:-:S02]  /*2b20*/  HADD2.F32 R23, -RZ, R6.H0_H0 ;  /* 0x20000006ff177230 */ /* 0x000fc40000004100 */
[C---:B------:R-:W-:Y:S01]  /*2b30*/  FFMA R20, R90.reuse, R21, R20 ;  /* 0x000000155a147223 */ /* 0x040fe20000000014 */
[C---:B------:R-:W-:Y:S01]  /*2b40*/  FMUL R0, R91.reuse, R63 ;  /* 0x0000003f5b007220 */ /* 0x040fe20000400000 */
[C---:B------:R-:W-:Y:S01]  /*2b50*/  FFMA R14, R90.reuse, R3, R57 ;  /* 0x000000035a0e7223 */ /* 0x040fe20000000039 */
[--C-:B------:R-:W-:Y:S01]  /*2b60*/  HADD2.F32 R57, -RZ, R7.reuse.H1_H1 ;  /* 0x30000007ff397230 */ /* 0x100fe20000004100 */
[----:B------:R-:W-:Y:S01]  /*2b70*/  MOV R116, 0x3bbb989d ;  /* 0x3bbb989d00747802 */ /* 0x000fe20000000f00 */
[C---:B------:R-:W-:Y:S01]  /*2b80*/  FFMA R21, R90.reuse, R23, R60 ;  /* 0x000000175a157223 */ /* 0x040fe2000000003c */
[----:B------:R-:W-:Y:S02]  /*2b90*/  HADD2.F32 R3, -RZ, R7.H0_H0 ;  /* 0x20000007ff037230 */ /* 0x000fe40000004100 */
[C---:B------:R-:W-:Y:S01]  /*2ba0*/  FMUL R56, R91.reuse, R62 ;  /* 0x0000003e5b387220 */ /* 0x040fe20000400000 */
[----:B------:R-:W-:Y:S02]  /*2bb0*/  HADD2.F32 R23, -RZ, R6.H1_H1 ;  /* 0x30000006ff177230 */ /* 0x000fe40000004100 */
[----:B------:R-:W-:Y:S01]  /*2bc0*/  FMUL R61, R91, R61 ;  /* 0x0000003d5b3d7220 */ /* 0x000fe20000400000 */
[----:B------:R-:W-:Y:S01]  /*2bd0*/  FFMA R57, R90, R57, R0 ;  /* 0x000000395a397223 */ /* 0x000fe20000000000 */
[----:B------:R-:W-:Y:S01]  /*2be0*/  MOV R118, 0x437c0000 ;  /* 0x437c000000767802 */ /* 0x000fe20000000f00 */
[----:B------:R-:W-:Y:S01]  /*2bf0*/  FFMA.SAT R0, -R13, R116, 0.5 ;  /* 0x3f0000000d007423 */ /* 0x000fe20000002174 */
[----:B------:R-:W-:-:S02]  /*2c00*/  HADD2.F32 R15, -RZ, R5.H0_H0 ;  /* 0x20000005ff0f7230 */ /* 0x000fc40000004100 */
[C---:B------:R-:W-:Y:S01]  /*2c10*/  FFMA R56, R90.reuse, R3, R56 ;  /* 0x000000035a387223 */ /* 0x040fe20000000038 */
[C---:B------:R-:W-:Y:S01]  /*2c20*/  FMUL R58, R91.reuse, R58 ;  /* 0x0000003a5b3a7220 */ /* 0x040fe20000400000 */
[----:B------:R-:W-:Y:S01]  /*2c30*/  FFMA R23, R90, R23, R61 ;  /* 0x000000175a177223 */ /* 0x000fe2000000003d */
[--C-:B----4-:R-:W-:Y:S02]  /*2c40*/  HADD2.F32 R3, -RZ, R8.reuse.H0_H0 ;  /* 0x20000008ff037230 */ /* 0x110fe40000004100 */
[C---:B------:R-:W-:Y:S01]  /*2c50*/  FMUL R61, R91.reuse, R64 ;  /* 0x000000405b3d7220 */ /* 0x040fe20000400000 */
[----:B------:R-:W-:Y:S01]  /*2c60*/  FFMA.RM R92, R0, R118, 12582913 ;  /* 0x4b400001005c7423 */ /* 0x000fe20000004076 */
[C---:B------:R-:W-:Y:S01]  /*2c70*/  FFMA R15, R90.reuse, R15, R58 ;  /* 0x0000000f5a0f7223 */ /* 0x040fe2000000003a */
[----:B------:R-:W-:Y:S02]  /*2c80*/  HADD2.F32 R59, -RZ, R8.H1_H1 ;  /* 0x30000008ff3b7230 */ /* 0x000fe40000004100 */
[----:B------:R-:W-:Y:S01]  /*2c90*/  FFMA R58, R90, R3, R61 ;  /* 0x000000035a3a7223 */ /* 0x000fe2000000003d */
[----:B------:R-:W-:Y:S01]  /*2ca0*/  FFMA.SAT R61, -R14, R116, 0.5 ;  /* 0x3f0000000e3d7423 */ /* 0x000fe20000002174 */
[----:B------:R-:W-:Y:S01]  /*2cb0*/  FADD R60, R92, -12583039 ;  /* 0xcb40007f5c3c7421 */ /* 0x000fe20000000000 */
[----:B------:R-:W-:Y:S01]  /*2cc0*/  FMUL R0, R91, R65 ;  /* 0x000000415b007220 */ /* 0x000fe20000400000 */
[----:B------:R-:W-:-:S02]  /*2cd0*/  HADD2.F32 R3, -RZ, R9.H0_H0 ;  /* 0x20000009ff037230 */ /* 0x000fc40000004100 */
[----:B------:R-:W-:Y:S01]  /*2ce0*/  FFMA.RM R94, R61, R118, 12582913 ;  /* 0x4b4000013d5e7423 */ /* 0x000fe20000004076 */
[----:B------:R-:W-:Y:S01]  /*2cf0*/  FFMA R60, -R13, 1.4426950216293334961, -R60 ;  /* 0x3fb8aa3b0d3c7823 */ /* 0x000fe2000000093c */
[----:B------:R-:W-:Y:S01]  /*2d00*/  FMUL R61, R91, R66 ;  /* 0x000000425b3d7220 */ /* 0x000fe20000400000 */
[----:B------:R-:W-:Y:S01]  /*2d10*/  FFMA R59, R90, R59, R0 ;  /* 0x0000003b5a3b7223 */ /* 0x000fe20000000000 */
[----:B------:R-:W-:Y:S01]  /*2d20*/  FADD R63, R94, -12583039 ;  /* 0xcb40007f5e3f7421 */ /* 0x000fe20000000000 */
[----:B------:R-:W-:Y:S01]  /*2d30*/  FFMA R0, -R13, 1.925963033500011079e-08, R60 ;  /* 0x32a570600d007823 */ /* 0x000fe2000000013c */
[----:B------:R-:W-:Y:S01]  /*2d40*/  FFMA R60, R90, R3, R61 ;  /* 0x000000035a3c7223 */ /* 0x000fe2000000003d */
[-C--:B------:R-:W-:Y:S01]  /*2d50*/  FFMA.SAT R3, -R20, R116.reuse, 0.5 ;  /* 0x3f00000014037423 */ /* 0x080fe20000002174 */
[-C--:B------:R-:W-:Y:S01]  /*2d60*/  FFMA.SAT R62, -R15, R116.reuse, 0.5 ;  /* 0x3f0000000f3e7423 */ /* 0x080fe20000002174 */
[----:B------:R-:W-:Y:S01]  /*2d70*/  FFMA R63, -R14, 1.4426950216293334961, -R63 ;  /* 0x3fb8aa3b0e3f7823 */ /* 0x000fe2000000093f */
[----:B------:R-:W-:Y:S01]  /*2d80*/  FFMA.SAT R65, -R21, R116, 0.5 ;  /* 0x3f00000015417423 */ /* 0x000fe20000002174 */
[-C--:B------:R-:W-:Y:S01]  /*2d90*/  FFMA.RM R96, R3, R118.reuse, 12582913 ;  /* 0x4b40000103607423 */ /* 0x080fe20000004076 */
[-C--:B------:R-:W-:Y:S01]  /*2da0*/  FFMA.RM R66, R62, R118.reuse, 12582913 ;  /* 0x4b4000013e427423 */ /* 0x080fe20000004076 */
[----:B------:R-:W-:Y:S01]  /*2db0*/  FFMA R62, -R14, 1.925963033500011079e-08, R63 ;  /* 0x32a570600e3e7823 */ /* 0x000fe2000000013f */
[----:B------:R-:W-:Y:S01]  /*2dc0*/  FFMA.RM R98, R65, R118, 12582913 ;  /* 0x4b40000141627423 */ /* 0x000fe20000004076 */
[----:B------:R-:W-:Y:S01]  /*2dd0*/  FADD R63, R96, -12583039 ;  /* 0xcb40007f603f7421 */ /* 0x000fe20000000000 */
[----:B------:R-:W-:-:S02]  /*2de0*/  HADD2.F32 R3, -RZ, R10.H0_H0 ;  /* 0x2000000aff037230 */ /* 0x000fc40000004100 */
[----:B------:R-:W-:Y:S01]  /*2df0*/  FADD R64, R66, -12583039 ;  /* 0xcb40007f42407421 */ /* 0x000fe20000000000 */
[----:B------:R1:W2:Y:S01]  /*2e00*/  MUFU.EX2 R97, R0 ;  /* 0x0000000000617308 */ /* 0x0002a20000000800 */
[----:B------:R-:W-:Y:S01]  /*2e10*/  FFMA R65, -R20, 1.4426950216293334961, -R63 ;  /* 0x3fb8aa3b14417823 */ /* 0x000fe2000000093f */
[----:B------:R-:W-:Y:S01]  /*2e20*/  FMUL R63, R91, R68 ;  /* 0x000000445b3f7220 */ /* 0x000fe20000400000 */
[----:B------:R-:W-:Y:S01]  /*2e30*/  FFMA R64, -R15, 1.4426950216293334961, -R64 ;  /* 0x3fb8aa3b0f407823 */ /* 0x000fe20000000940 */
[-C--:B------:R-:W-:Y:S01]  /*2e40*/  FFMA.SAT R68, -R23, R116.reuse, 0.5 ;  /* 0x3f00000017447423 */ /* 0x080fe20000002174 */
[----:B------:R-:W-:Y:S02]  /*2e50*/  HADD2.F32 R61, -RZ, R9.H1_H1 ;  /* 0x30000009ff3d7230 */ /* 0x000fe40000004100 */
[----:B------:R-:W-:Y:S01]  /*2e60*/  FMUL R67, R91, R67 ;  /* 0x000000435b437220 */ /* 0x000fe20000400000 */
[----:B------:R-:W-:Y:S01]  /*2e70*/  FFMA.SAT R102, -R57, R116, 0.5 ;  /* 0x3f00000039667423 */ /* 0x000fe20000002174 */
[----:B------:R3:W4:Y:S01]  /*2e80*/  MUFU.EX2 R99, R62 ;  /* 0x0000003e00637308 */ /* 0x0007220000000800 */
[----:B-1----:R-:W-:Y:S01]  /*2e90*/  FADD R0, R98, -12583039 ;  /* 0xcb40007f62007421 */ /* 0x002fe20000000000 */
[----:B------:R-:W-:Y:S01]  /*2ea0*/  FFMA R64, -R15, 1.925963033500011079e-08, R64 ;  /* 0x32a570600f407823 */ /* 0x000fe20000000140 */
[----:B------:R-:W-:Y:S01]  /*2eb0*/  FFMA R65, -R20, 1.925963033500011079e-08, R65 ;  /* 0x32a5706014417823 */ /* 0x000fe20000000141 */
[-C--:B------:R-:W-:Y:S01]  /*2ec0*/  FFMA.RM R68, R68, R118.reuse, 12582913 ;  /* 0x4b40000144447423 */ /* 0x080fe20000004076 */
[C---:B------:R-:W-:Y:S01]  /*2ed0*/  FFMA R0, -R21.reuse, 1.4426950216293334961, -R0 ;  /* 0x3fb8aa3b15007823 */ /* 0x040fe20000000900 */
[----:B------:R-:W-:Y:S01]  /*2ee0*/  FFMA R61, R90, R61, R67 ;  /* 0x0000003d5a3d7223 */ /* 0x000fe20000000043 */
[----:B------:R-:W-:Y:S01]  /*2ef0*/  FFMA.RM R102, R102, R118, 12582913 ;  /* 0x4b40000166667423 */ /* 0x000fe20000004076 */
[----:B------:R1:W4:Y:S01]  /*2f00*/  MUFU.EX2 R67, R64 ;  /* 0x0000004000437308 */ /* 0x0003220000000800 */
[----:B---3--:R-:W-:Y:S01]  /*2f10*/  FFMA R62, R90, R3, R63 ;  /* 0x000000035a3e7223 */ /* 0x008fe2000000003f */
[----:B------:R-:W-:Y:S01]  /*2f20*/  FFMA.SAT R3, -R56, R116, 0.5 ;  /* 0x3f00000038037423 */ /* 0x000fe20000002174 */
[----:B------:R-:W-:Y:S01]  /*2f30*/  FFMA R0, -R21, 1.925963033500011079e-08, R0 ;  /* 0x32a5706015007823 */ /* 0x000fe20000000100 */
[----:B------:R-:W-:-:S02]  /*2f40*/  HADD2.F32 R63, -RZ, R10.H1_H1 ;  /* 0x3000000aff3f7230 */ /* 0x000fc40000004100 */
[----:B------:R-:W-:Y:S01]  /*2f50*/  FMUL R69, R91, R69 ;  /* 0x000000455b457220 */ /* 0x000fe20000400000 */
[----:B------:R-:W-:Y:S01]  /*2f60*/  FFMA.RM R100, R3, R118, 12582913 ;  /* 0x4b40000103647423 */ /* 0x000fe20000004076 */
[--C-:B------:R-:W-:Y:S01]  /*2f70*/  HADD2.F32 R3, -RZ, R11.reuse.H0_H0 ;  /* 0x2000000bff037230 */ /* 0x100fe20000004100 */
[----:B------:R3:W4:Y:S01]  /*2f80*/  MUFU.EX2 R101, R65 ;  /* 0x0000004100657308 */ /* 0x0007220000000800 */
[----:B-1----:R-:W-:Y:S01]  /*2f90*/  FADD R64, R68, -12583039 ;  /* 0xcb40007f44407421 */ /* 0x002fe20000000000 */
[----:B------:R-:W-:Y:S01]  /*2fa0*/  FFMA R63, R90, R63, R69 ;  /* 0x0000003f5a3f7223 */ /* 0x000fe20000000045 */
[-C--:B------:R-:W-:Y:S01]  /*2fb0*/  FFMA.SAT R104, -R59, R116.reuse, 0.5 ;  /* 0x3f0000003b687423 */ /* 0x080fe20000002174 */
[----:B------:R-:W-:Y:S01]  /*2fc0*/  FMUL R71, R91, R71 ;  /* 0x000000475b477220 */ /* 0x000fe20000400000 */
[----:B------:R-:W-:Y:S01]  /*2fd0*/  FFMA R64, -R23, 1.4426950216293334961, -R64 ;  /* 0x3fb8aa3b17407823 */ /* 0x000fe20000000940 */
[----:B------:R-:W-:Y:S01]  /*2fe0*/  FFMA.SAT R109, -R61, R116, 0.5 ;  /* 0x3f0000003d6d7423 */ /* 0x000fe20000002174 */
[----:B------:R-:W-:Y:S01]  /*2ff0*/  FFMA.RM R104, R104, R118, 12582913 ;  /* 0x4b40000168687423 */ /* 0x000fe20000004076 */
[----:B------:R1:W-:Y:S01]  /*3000*/  MUFU.EX2 R103, R0 ;  /* 0x0000000000677308 */ /* 0x0003e20000000800 */
[----:B---3--:R-:W-:Y:S01]  /*3010*/  FADD R65, R100, -12583039 ;  /* 0xcb40007f64417421 */ /* 0x008fe20000000000 */
[----:B------:R-:W-:Y:S01]  /*3020*/  FFMA R69, -R23, 1.925963033500011079e-08, R64 ;  /* 0x32a5706017457823 */ /* 0x000fe20000000140 */
[----:B------:R-:W-:Y:S01]  /*3030*/  FADD R106, R104, -12583039 ;  /* 0xcb40007f686a7421 */ /* 0x000fe20000000000 */
[----:B------:R-:W-:Y:S01]  /*3040*/  FFMA.SAT R111, -R62, R116, 0.5 ;  /* 0x3f0000003e6f7423 */ /* 0x000fe20000002174 */
[----:B------:R-:W-:Y:S01]  /*3050*/  FFMA R105, -R56, 1.4426950216293334961, -R65 ;  /* 0x3fb8aa3b38697823 */ /* 0x000fe20000000941 */
[----:B------:R-:W-:Y:S01]  /*3060*/  FMUL R65, R91, R70 ;  /* 0x000000465b417220 */ /* 0x000fe20000400000 */
[----:B------:R-:W-:Y:S01]  /*3070*/  FFMA.SAT R70, -R58, R116, 0.5 ;  /* 0x3f0000003a467423 */ /* 0x000fe20000002174 */
[----:B------:R-:W3:Y:S01]  /*3080*/  MUFU.EX2 R69, R69 ;  /* 0x0000004500457308 */ /* 0x000ee20000000800 */
[----:B-1----:R-:W-:Y:S01]  /*3090*/  FADD R0, R102, -12583039 ;  /* 0xcb40007f66007421 */ /* 0x002fe20000000000 */
[----:B------:R-:W-:Y:S01]  /*30a0*/  FFMA R64, R90, R3, R65 ;  /* 0x000000035a407223 */ /* 0x000fe20000000041 */
[----:B------:R-:W-:-:S02]  /*30b0*/  HADD2.F32 R65, -RZ, R11.H1_H1 ;  /* 0x3000000bff417230 */ /* 0x000fc40000004100 */
[----:B------:R-:W-:Y:S01]  /*30c0*/  FFMA R106, -R59, 1.4426950216293334961, -R106 ;  /* 0x3fb8aa3b3b6a7823 */ /* 0x000fe2000000096a */
[----:B------:R-:W-:Y:S01]  /*30d0*/  FFMA R0, -R57, 1.4426950216293334961, -R0 ;  /* 0x3fb8aa3b39007823 */ /* 0x000fe20000000900 */
[-C--:B------:R-:W-:Y:S01]  /*30e0*/  FFMA.SAT R113, -R63, R116.reuse, 0.5 ;  /* 0x3f0000003f717423 */ /* 0x080fe20000002174 */
[-C--:B------:R-:W-:Y:S01]  /*30f0*/  FFMA.SAT R115, -R64, R116.reuse, 0.5 ;  /* 0x3f00000040737423 */ /* 0x080fe20000002174 */
[----:B------:R-:W-:Y:S01]  /*3100*/  FFMA R65, R90, R65, R71 ;  /* 0x000000415a417223 */ /* 0x000fe20000000047 */
[----:B------:R-:W-:Y:S01]  /*3110*/  FFMA R3, -R57, 1.925963033500011079e-08, R0 ;  /* 0x32a5706039037823 */ /* 0x000fe20000000100 */
[----:B------:R-:W-:Y:S01]  /*3120*/  LOP3.LUT R0, R18, 0xff, RZ, 0xc0, !PT ;  /* 0x000000ff12007812 */ /* 0x000fe200078ec0ff */
[-C--:B------:R-:W-:Y:S01]  /*3130*/  FFMA.SAT R71, -R60, R116.reuse, 0.5 ;  /* 0x3f0000003c477423 */ /* 0x080fe20000002174 */
[----:B------:R-:W-:Y:S01]  /*3140*/  FFMA.SAT R116, -R65, R116, 0.5 ;  /* 0x3f00000041747423 */ /* 0x000fe20000002174 */
[----:B------:R-:W-:Y:S01]  /*3150*/  FFMA.RM R70, R70, R118, 12582913 ;  /* 0x4b40000146467423 */ /* 0x000fe20000004076 */
[----:B------:R-:W-:Y:S01]  /*3160*/  FFMA R106, -R59, 1.925963033500011079e-08, R106 ;  /* 0x32a570603b6a7823 */ /* 0x000fe2000000016a */
[----:B------:R-:W-:-:S02]  /*3170*/  VIADD R0, R0, 0x1f ;  /* 0x0000001f00007836 */ /* 0x000fc40000000000 */
[-C--:B------:R-:W-:Y:S01]  /*3180*/  FFMA.RM R108, R71, R118.reuse, 12582913 ;  /* 0x4b400001476c7423 */ /* 0x080fe20000004076 */
[-C--:B------:R-:W-:Y:S01]  /*3190*/  FFMA.RM R112, R111, R118.reuse, 12582913 ;  /* 0x4b4000016f707423 */ /* 0x080fe20000004076 */
[----:B------:R-:W-:Y:S01]  /*31a0*/  SHF.L.U32 R92, R92, 0x17, RZ ;  /* 0x000000175c5c7819 */ /* 0x000fe200000006ff */
[-C--:B------:R-:W-:Y:S01]  /*31b0*/  FFMA.RM R114, R113, R118.reuse, 12582913 ;  /* 0x4b40000171727423 */ /* 0x080fe20000004076 */
[----:B------:R-:W-:Y:S01]  /*31c0*/  ISETP.GT.U32.AND P5, PT, R0, 0x3e, PT ;  /* 0x0000003e0000780c */ /* 0x000fe20003fa4070 */
[-C--:B------:R-:W-:Y:S01]  /*31d0*/  FFMA.RM R0, R109, R118.reuse, 12582913 ;  /* 0x4b4000016d007423 */ /* 0x080fe20000004076 */
[----:B------:R-:W-:Y:S01]  /*31e0*/  FADD R71, R108, -12583039 ;  /* 0xcb40007f6c477421 */ /* 0x000fe20000000000 */
[----:B------:R-:W-:Y:S01]  /*31f0*/  SHF.L.U32 R94, R94, 0x17, RZ ;  /* 0x000000175e5e7819 */ /* 0x000fe200000006ff */
[-C--:B------:R-:W-:Y:S01]  /*3200*/  FFMA.RM R115, R115, R118.reuse, 12582913 ;  /* 0x4b40000173737423 */ /* 0x080fe20000004076 */
[----:B------:R-:W-:Y:S01]  /*3210*/  FADD R110, R0, -12583039 ;  /* 0xcb40007f006e7421 */ /* 0x000fe20000000000 */
[----:B------:R-:W-:Y:S01]  /*3220*/  SHF.L.U32 R66, R66, 0x17, RZ ;  /* 0x0000001742427819 */ /* 0x000fe200000006ff */
[----:B------:R-:W-:Y:S01]  /*3230*/  FFMA R109, -R60, 1.4426950216293334961, -R71 ;  /* 0x3fb8aa3b3c6d7823 */ /* 0x000fe20000000947 */
[----:B------:R-:W-:Y:S01]  /*3240*/  FFMA.RM R116, R116, R118, 12582913 ;  /* 0x4b40000174747423 */ /* 0x000fe20000004076 */
[C---:B------:R-:W-:Y:S01]  /*3250*/  FFMA R110, -R61.reuse, 1.4426950216293334961, -R110 ;  /* 0x3fb8aa3b3d6e7823 */ /* 0x040fe2000000096e */
[----:B------:R-:W-:Y:S01]  /*3260*/  FADD R107, R70, -12583039 ;  /* 0xcb40007f466b7421 */ /* 0x000fe20000000000 */
[----:B------:R4:W-:Y:S01]  /*3270*/  MUFU.EX2 R71, R106 ;  /* 0x0000006a00477308 */ /* 0x0009e20000000800 */
[----:B------:R-:W-:Y:S01]  /*3280*/  FADD R111, R112, -12583039 ;  /* 0xcb40007f706f7421 */ /* 0x000fe20000000000 */
[----:B--2---:R-:W-:Y:S01]  /*3290*/  FFMA R117, R92, R97, 1 ;  /* 0x3f8000005c757423 */ /* 0x004fe20000000061 */
[----:B------:R-:W-:Y:S01]  /*32a0*/  FFMA R110, -R61, 1.925963033500011079e-08, R110 ;  /* 0x32a570603d6e7823 */ /* 0x000fe2000000016e */
[----:B------:R-:W-:Y:S01]  /*32b0*/  FADD R92, R114, -12583039 ;  /* 0xcb40007f725c7421 */ /* 0x000fe20000000000 */
[----:B------:R-:W-:-:S02]  /*32c0*/  IMAD.SHL.U32 R96, R96, 0x800000, RZ ;  /* 0x0080000060607824 */ /* 0x000fc400078e00ff */
[----:B------:R-:W-:Y:S01]  /*32d0*/  FADD R97, R115, -12583039 ;  /* 0xcb40007f73617421 */ /* 0x000fe20000000000 */
[----:B------:R-:W-:Y:S01]  /*32e0*/  SHF.L.U32 R68, R68, 0x17, RZ ;  /* 0x0000001744447819 */ /* 0x000fe200000006ff */
[----:B------:R-:W-:Y:S01]  /*32f0*/  FFMA R107, -R58, 1.4426950216293334961, -R107 ;  /* 0x3fb8aa3b3a6b7823 */ /* 0x000fe2000000096b */
[----:B----4-:R-:W-:Y:S01]  /*3300*/  FFMA R106, R94, R99, 1 ;  /* 0x3f8000005e6a7423 */ /* 0x010fe20000000063 */
[----:B------:R-:W-:Y:S01]  /*3310*/  FFMA R99, R66, R67, 1 ;  /* 0x3f80000042637423 */ /* 0x000fe20000000043 */
[----:B------:R-:W-:Y:S01]  /*3320*/  FADD R66, R116, -12583039 ;  /* 0xcb40007f74427421 */ /* 0x000fe20000000000 */
[----:B------:R-:W-:Y:S01]  /*3330*/  FFMA R113, -R62, 1.4426950216293334961, -R111 ;  /* 0x3fb8aa3b3e717823 */ /* 0x000fe2000000096f */
[----:B------:R-:W-:Y:S01]  /*3340*/  FFMA R92, -R63, 1.4426950216293334961, -R92 ;  /* 0x3fb8aa3b3f5c7823 */ /* 0x000fe2000000095c */
[----:B------:R1:W-:Y:S01]  /*3350*/  MUFU.EX2 R111, R110 ;  /* 0x0000006e006f7308 */ /* 0x0003e20000000800 */
[----:B------:R-:W-:Y:S01]  /*3360*/  FFMA R109, -R60, 1.925963033500011079e-08, R109 ;  /* 0x32a570603c6d7823 */ /* 0x000fe2000000016d */
[----:B------:R-:W-:Y:S01]  /*3370*/  FFMA R97, -R64, 1.4426950216293334961, -R97 ;  /* 0x3fb8aa3b40617823 */ /* 0x000fe20000000961 */
[----:B------:R-:W-:Y:S01]  /*3380*/  FFMA R94, -R65, 1.4426950216293334961, -R66 ;  /* 0x3fb8aa3b415e7823 */ /* 0x000fe20000000942 */
[----:B------:R-:W-:Y:S01]  /*3390*/  FFMA R105, -R56, 1.925963033500011079e-08, R105 ;  /* 0x32a5706038697823 */ /* 0x000fe20000000169 */
[----:B------:R-:W-:Y:S01]  /*33a0*/  FFMA R107, -R58, 1.925963033500011079e-08, R107 ;  /* 0x32a570603a6b7823 */ /* 0x000fe2000000016b */
[----:B------:R-:W-:Y:S01]  /*33b0*/  FFMA R113, -R62, 1.925963033500011079e-08, R113 ;  /* 0x32a570603e717823 */ /* 0x000fe20000000171 */
[----:B------:R-:W-:Y:S01]  /*33c0*/  FFMA R92, -R63, 1.925963033500011079e-08, R92 ;  /* 0x32a570603f5c7823 */ /* 0x000fe2000000015c */
[----:B------:R-:W-:Y:S01]  /*33d0*/  FFMA R97, -R64, 1.925963033500011079e-08, R97 ;  /* 0x32a5706040617823 */ /* 0x000fe20000000161 */
[----:B-1----:R-:W-:Y:S01]  /*33e0*/  FFMA R110, R96, R101, 1 ;  /* 0x3f800000606e7423 */ /* 0x002fe20000000065 */
[----:B---3--:R-:W-:Y:S01]  /*33f0*/  FFMA R101, R68, R69, 1 ;  /* 0x3f80000044657423 */ /* 0x008fe20000000045 */
[----:B------:R-:W-:Y:S01]  /*3400*/  IADD3 R68, R117, 0x1800000, RZ ;  /* 0x0180000075447810 */ /* 0x000fe20007ffe0ff */
[----:B------:R-:W-:Y:S01]  /*3410*/  FFMA R94, -R65, 1.925963033500011079e-08, R94 ;  /* 0x32a57060415e7823 */ /* 0x000fe2000000015e */
[----:B------:R-:W1:Y:S01]  /*3420*/  MUFU.EX2 R109, R109 ;  /* 0x0000006d006d7308 */ /* 0x000e620000000800 */
[----:B------:R-:W-:Y:S01]  /*3430*/  SHF.L.U32 R100, R100, 0x17, RZ ;  /* 0x0000001764647819 */ /* 0x000fe200000006ff */
[----:B------:R-:W-:Y:S01]  /*3440*/  IMAD.SHL.U32 R108, R108, 0x800000, RZ ;  /* 0x008000006c6c7824 */ /* 0x000fe200078e00ff */
[----:B------:R-:W-:Y:S01]  /*3450*/  LOP3.LUT R68, R68, 0x7f800000, RZ, 0xc0, !PT ;  /* 0x7f80000044447812 */ /* 0x000fe200078ec0ff */
[----:B------:R-:W-:Y:S01]  /*3460*/  IMAD.SHL.U32 R102, R102, 0x800000, RZ ;  /* 0x0080000066667824 */ /* 0x000fe200078e00ff */
[----:B------:R-:W-:Y:S01]  /*3470*/  SHF.L.U32 R70, R70, 0x17, RZ ;  /* 0x0000001746467819 */ /* 0x000fe200000006ff */
[----:B------:R-:W-:Y:S01]  /*3480*/  IMAD.SHL.U32 R115, R115, 0x800000, RZ ;  /* 0x0080000073737824 */ /* 0x000fe200078e00ff */
[----:B------:R-:W-:Y:S01]  /*3490*/  ISETP.GT.U32.AND P2, PT, R68, 0x1ffffff, PT ;  /* 0x01ffffff4400780c */ /* 0x000fe20003f44070 */
[----:B------:R-:W2:Y:S01]  /*34a0*/  MUFU.EX2 R105, R105 ;  /* 0x0000006900697308 */ /* 0x000ea20000000800 */
[----:B------:R-:W-:Y:S01]  /*34b0*/  SHF.L.U32 R112, R112, 0x17, RZ ;  /* 0x0000001770707819 */ /* 0x000fe200000006ff */
[----:B------:R-:W-:Y:S01]  /*34c0*/  BSSY B1, `(.L_x_51) ;  /* 0x0000021000017945 */ /* 0x000fe20003800000 */
[----:B------:R-:W-:-:S02]  /*34d0*/  SHF.L.U32 R114, R114, 0x17, RZ ;  /* 0x0000001772727819 */ /* 0x000fc400000006ff */
[----:B------:R-:W-:Y:S02]  /*34e0*/  SHF.L.U32 R98, R98, 0x17, RZ ;  /* 0x0000001762627819 */ /* 0x000fe400000006ff */
[----:B------:R-:W-:Y:S01]  /*34f0*/  SHF.L.U32 R104, R104, 0x17, RZ ;  /* 0x0000001768687819 */ /* 0x000fe200000006ff */
[----:B------:R-:W3:Y:S01]  /*3500*/  MUFU.EX2 R107, R107 ;  /* 0x0000006b006b7308 */ /* 0x000ee20000000800 */
[----:B------:R-:W-:Y:S01]  /*3510*/  SHF.L.U32 R0, R0, 0x17, RZ ;  /* 0x0000001700007819 */ /* 0x000fe200000006ff */
[----:B-1----:R-:W-:Y:S01]  /*3520*/  FFMA R108, R108, R109, 1 ;  /* 0x3f8000006c6c7423 */ /* 0x002fe2000000006d */
[----:B------:R-:W-:Y:S01]  /*3530*/  SHF.L.U32 R116, R116, 0x17, RZ ;  /* 0x0000001774747819 */ /* 0x000fe200000006ff */
[----:B------:R-:W-:Y:S02]  /*3540*/  FFMA R103, R98, R103, 1 ;  /* 0x3f80000062677423 */ /* 0x000fe40000000067 */
[----:B------:R-:W-:Y:S02]  /*3550*/  FFMA R111, R0, R111, 1 ;  /* 0x3f800000006f7423 */ /* 0x000fe4000000006f */
[----:B------:R-:W1:Y:S01]  /*3560*/  MUFU.EX2 R113, R113 ;  /* 0x0000007100717308 */ /* 0x000e620000000800 */
[----:B--2---:R-:W-:-:S07]  /*3570*/  FFMA R118, R100, R105, 1 ;  /* 0x3f80000064767423 */ /* 0x004fce0000000069 */
[----:B------:R-:W2:Y:S01]  /*3580*/  MUFU.EX2 R67, R92 ;  /* 0x0000005c00437308 */ /* 0x000ea20000000800 */
[----:B---3--:R-:W-:Y:S01]  /*3590*/  FFMA R120, R70, R107, 1 ;  /* 0x3f80000046787423 */ /* 0x008fe2000000006b */
[----:B------:R-:W-:-:S06]  /*35a0*/  FFMA R107, R104, R71, 1 ;  /* 0x3f800000686b7423 */ /* 0x000fcc0000000047 */
[----:B------:R-:W3:Y:S01]  /*35b0*/  MUFU.EX2 R3, R3 ;  /* 0x0000000300037308 */ /* 0x000ee20000000800 */
[----:B-1----:R-:W-:-:S07]  /*35c0*/  FFMA R112, R112, R113, 1 ;  /* 0x3f80000070707423 */ /* 0x002fce0000000071 */
[----:B------:R-:W1:Y:S01]  /*35d0*/  MUFU.EX2 R66, R97 ;  /* 0x0000006100427308 */ /* 0x000e620000000800 */
[----:B--2---:R-:W-:-:S07]  /*35e0*/  FFMA R109, R114, R67, 1 ;  /* 0x3f800000726d7423 */ /* 0x004fce0000000043 */
[----:B------:R-:W2:Y:S01]  /*35f0*/  MUFU.EX2 R69, R94 ;  /* 0x0000005e00457308 */ /* 0x000ea20000000800 */
[----:B---3--:R-:W-:Y:S01]  /*3600*/  FFMA R105, R102, R3, 1 ;  /* 0x3f80000066697423 */ /* 0x008fe20000000003 */
[----:B-1----:R-:W-:Y:S01]  /*3610*/  FFMA R114, R115, R66, 1 ;  /* 0x3f80000073727423 */ /* 0x002fe20000000042 */
[----:B--2---:R-:W-:Y:S01]  /*3620*/  FFMA R113, R116, R69, 1 ;  /* 0x3f80000074717423 */ /* 0x004fe20000000045 */
[----:B------:R-:W-:Y:S06]  /*3630*/  @P2 BRA `(.L_x_52) ;  /* 0x0000000000142947 */ /* 0x000fec0003800000 */
[----:B------:R-:W-:Y:S02]  /*3640*/  MOV R0, R117 ;  /* 0x0000007500007202 */ /* 0x000fe40000000f00 */
[----:B------:R-:W-:-:S07]  /*3650*/  MOV R66, 0x3670 ;  /* 0x0000367000427802 */ /* 0x000fce0000000f00 */
[----:B------:R-:W-:Y:S05]  /*3660*/  CALL.REL.NOINC `($__internal_0_$__cuda_sm20_rcp_rn_f32_slowpath) ;  /* 0x000000a800947944 */ /* 0x000fea0003c00000 */
[----:B------:R-:W-:Y:S01]  /*3670*/  MOV R96, R0 ;  /* 0x0000000000607202 */ /* 0x000fe20000000f00 */
[----:B------:R-:W-:Y:S06]  /*3680*/  BRA `(.L_x_53) ;  /* 0x0000000000107947 */ /* 0x000fec0003800000 */
.L_x_52:
[----:B------:R-:W1:Y:S02]  /*3690*/  MUFU.RCP R96, R117 ;  /* 0x0000007500607308 */ /* 0x000e640000001000 */
[----:B-1----:R-:W-:-:S04]  /*36a0*/  FFMA R0, R117, R96, -1 ;  /* 0xbf80000075007423 */ /* 0x002fc80000000060 */
[----:B------:R-:W-:-:S04]  /*36b0*/  FADD.FTZ R3, -R0, -RZ ;  /* 0x800000ff00037221 */ /* 0x000fc80000010100 */
[----:B------:R-:W-:-:S07]  /*36c0*/  FFMA R96, R96, R3, R96 ;  /* 0x0000000360607223 */ /* 0x000fce0000000060 */
.L_x_53:
[----:B------:R-:W-:Y:S05]  /*36d0*/  BSYNC B1 ;  /* 0x0000000000017941 */ /* 0x000fea0003800000 */
.L_x_51:
[----:B------:R-:W-:Y:S01]  /*36e0*/  VIADD R0, R106, 0x1800000 ;  /* 0x018000006a007836 */ /* 0x000fe20000000000 */
[----:B------:R-:W-:Y:S04]  /*36f0*/  BSSY B1, `(.L_x_54) ;  /* 0x000000d000017945 */ /* 0x000fe80003800000 */
[----:B------:R-:W-:-:S04]  /*3700*/  LOP3.LUT R0, R0, 0x7f800000, RZ, 0xc0, !PT ;  /* 0x7f80000000007812 */ /* 0x000fc800078ec0ff */
[----:B------:R-:W-:-:S13]  /*3710*/  ISETP.GT.U32.AND P2, PT, R0, 0x1ffffff, PT ;  /* 0x01ffffff0000780c */ /* 0x000fda0003f44070 */
[----:B------:R-:W-:Y:S05]  /*3720*/  @P2 BRA `(.L_x_55) ;  /* 0x0000000000142947 */ /* 0x000fea0003800000 */
[----:B------:R-:W-:Y:S02]  /*3730*/  MOV R0, R106 ;  /* 0x0000006a00007202 */ /* 0x000fe40000000f00 */
[----:B------:R-:W-:-:S07]  /*3740*/  MOV R66, 0x3760 ;  /* 0x0000376000427802 */ /* 0x000fce0000000f00 */
[----:B------:R-:W-:Y:S05]  /*3750*/  CALL.REL.NOINC `($__internal_0_$__cuda_sm20_rcp_rn_f32_slowpath) ;  /* 0x000000a800587944 */ /* 0x000fea0003c00000 */
[----:B------:R-:W-:Y:S01]  /*3760*/  MOV R97, R0 ;  /* 0x0000000000617202 */ /* 0x000fe20000000f00 */
[----:B------:R-:W-:Y:S06]  /*3770*/  BRA `(.L_x_56) ;  /* 0x0000000000107947 */ /* 0x000fec0003800000 */
.L_x_55:
[----:B------:R-:W1:Y:S02]  /*3780*/  MUFU.RCP R97, R106 ;  /* 0x0000006a00617308 */ /* 0x000e640000001000 */
[----:B-1----:R-:W-:-:S04]  /*3790*/  FFMA R0, R106, R97, -1 ;  /* 0xbf8000006a007423 */ /* 0x002fc80000000061 */
[----:B------:R-:W-:-:S04]  /*37a0*/  FADD.FTZ R0, -R0, -RZ ;  /* 0x800000ff00007221 */ /* 0x000fc80000010100 */
[----:B------:R-:W-:-:S07]  /*37b0*/  FFMA R97, R97, R0, R97 ;  /* 0x0000000061617223 */ /* 0x000fce0000000061 */
.L_x_56:
[----:B------:R-:W-:Y:S05]  /*37c0*/  BSYNC B1 ;  /* 0x0000000000017941 */ /* 0x000fea0003800000 */
.L_x_54:
[----:B------:R-:W-:Y:S01]  /*37d0*/  IADD3 R0, R99, 0x1800000, RZ ;  /* 0x0180000063007810 */ /* 0x000fe20007ffe0ff */
[----:B------:R-:W-:Y:S03]  /*37e0*/  BSSY B1, `(.L_x_57) ;  /* 0x000000d000017945 */ /* 0x000fe60003800000 */
[----:B------:R-:W-:-:S04]  /*37f0*/  LOP3.LUT R0, R0, 0x7f800000, RZ, 0xc0, !PT ;  /* 0x7f80000000007812 */ /* 0x000fc800078ec0ff */
[----:B------:R-:W-:-:S13]  /*3800*/  ISETP.GT.U32.AND P2, PT, R0, 0x1ffffff, PT ;  /* 0x01ffffff0000780c */ /* 0x000fda0003f44070 */
[----:B------:R-:W-:Y:S05]  /*3810*/  @P2 BRA `(.L_x_58) ;  /* 0x0000000000142947 */ /* 0x000fea0003800000 */
[----:B------:R-:W-:Y:S01]  /*3820*/  IMAD.MOV.U32 R0, RZ, RZ, R99 ;  /* 0x000000ffff007224 */ /* 0x000fe200078e0063 */
[----:B------:R-:W-:-:S07]  /*3830*/  MOV R66, 0x3850 ;  /* 0x0000385000427802 */ /* 0x000fce0000000f00 */
[----:B------:R-:W-:Y:S05]  /*3840*/  CALL.REL.NOINC `($__internal_0_$__cuda_sm20_rcp_rn_f32_slowpath) ;  /* 0x000000a8001c7944 */ /* 0x000fea0003c00000 */
[----:B------:R-:W-:Y:S01]  /*3850*/  MOV R98, R0 ;  /* 0x0000000000627202 */ /* 0x000fe20000000f00 */
[----:B------:R-:W-:Y:S06]  /*3860*/  BRA `(.L_x_59) ;  /* 0x0000000000107947 */ /* 0x000fec0003800000 */
.L_x_58:
[----:B------:R-:W1:Y:S02]  /*3870*/  MUFU.RCP R98, R99 ;  /* 0x0000006300627308 */ /* 0x000e640000001000 */
[----:B-1----:R-:W-:-:S04]  /*3880*/  FFMA R0, R99, R98, -1 ;  /* 0xbf80000063007423 */ /* 0x002fc80000000062 */
[----:B------:R-:W-:-:S04]  /*3890*/  FADD.FTZ R3, -R0, -RZ ;  /* 0x800000ff00037221 */ /* 0x000fc80000010100 */
[----:B------:R-:W-:-:S07]  /*38a0*/  FFMA R98, R98, R3, R98 ;  /* 0x0000000362627223 */ /* 0x000fce0000000062 */
.L_x_59:
[----:B------:R-:W-:Y:S05]  /*38b0*/  BSYNC B1 ;  /* 0x0000000000017941 */ /* 0x000fea0003800000 */
.L_x_57:
[----:B------:R-:W-:Y:S01]  /*38c0*/  IADD3 R0, R110, 0x1800000, RZ ;  /* 0x018000006e007810 */ /* 0x000fe20007ffe0ff */
[----:B------:R-:W-:Y:S03]  /*38d0*/  BSSY B1, `(.L_x_60) ;  /* 0x000000d000017945 */ /* 0x000fe60003800000 */
[----:B------:R-:W-:-:S04]  /*38e0*/  LOP3.LUT R0, R0, 0x7f800000, RZ, 0xc0, !PT ;  /* 0x7f80000000007812 */ /* 0x000fc800078ec0ff */
[----:B------:R-:W-:-:S13]  /*38f0*/  ISETP.GT.U32.AND P2, PT, R0, 0x1ffffff, PT ;  /* 0x01ffffff0000780c */ /* 0x000fda0003f44070 */
[----:B------:R-:W-:Y:S05]  /*3900*/  @P2 BRA `(.L_x_61) ;  /* 0x0000000000142947 */ /* 0x000fea0003800000 */
[----:B------:R-:W-:Y:S02]  /*3910*/  MOV R0, R110 ;  /* 0x0000006e00007202 */ /* 0x000fe40000000f00 */
[----:B------:R-:W-:-:S07]  /*3920*/  MOV R66, 0x3940 ;  /* 0x0000394000427802 */ /* 0x000fce0000000f00 */
[----:B------:R-:W-:Y:S05]  /*3930*/  CALL.REL.NOINC `($__internal_0_$__cuda_sm20_rcp_rn_f32_slowpath) ;  /* 0x000000a400e07944 */ /* 0x000fea0003c00000 */
[----:B------:R-:W-:Y:S01]  /*3940*/  IMAD.MOV.U32 R99, RZ, RZ, R0 ;  /* 0x000000ffff637224 */ /* 0x000fe200078e0000 */
[----:B------:R-:W-:Y:S06]  /*3950*/  BRA `(.L_x_62) ;  /* 0x0000000000107947 */ /* 0x000fec0003800000 */
.L_x_61:
[----:B------:R-:W1:Y:S02]  /*3960*/  MUFU.RCP R99, R110 ;  /* 0x0000006e00637308 */ /* 0x000e640000001000 */
[----:B-1----:R-:W-:-:S04]  /*3970*/  FFMA R0, R110, R99, -1 ;  /* 0xbf8000006e007423 */ /* 0x002fc80000000063 */
[----:B------:R-:W-:-:S04]  /*3980*/  FADD.FTZ R0, -R0, -RZ ;  /* 0x800000ff00007221 */ /* 0x000fc80000010100 */
[----:B------:R-:W-:-:S07]  /*3990*/  FFMA R99, R99, R0, R99 ;  /* 0x0000000063637223 */ /* 0x000fce0000000063 */
.L_x_62:
[----:B------:R-:W-:Y:S05]  /*39a0*/  BSYNC B1 ;  /* 0x0000000000017941 */ /* 0x000fea0003800000 */
.L_x_60:
        /* <DEDUP_REMOVED lines=10> */
.L_x_64:
[----:B------:R-:W1:Y:S02]  /*3a50*/  MUFU.RCP R100, R103 ;  /* 0x0000006700647308 */ /* 0x000e640000001000 */
[----:B-1----:R-:W-:-:S04]  /*3a60*/  FFMA R0, R103, R100, -1 ;  /* 0xbf80000067007423 */ /* 0x002fc80000000064 */
[----:B------:R-:W-:-:S04]  /*3a70*/  FADD.FTZ R3, -R0, -RZ ;  /* 0x800000ff00037221 */ /* 0x000fc80000010100 */
[----:B------:R-:W-:-:S07]  /*3a80*/  FFMA R100, R100, R3, R100 ;  /* 0x0000000364647223 */ /* 0x000fce0000000064 */
.L_x_65:
[----:B------:R-:W-:Y:S05]  /*3a90*/  BSYNC B1 ;  /* 0x0000000000017941 */ /* 0x000fea0003800000 */
.L_x_63:
        /* <DEDUP_REMOVED lines=10> */
.L_x_67:
[----:B------:R-:W1:Y:S02]  /*3b40*/  MUFU.RCP R102, R101 ;  /* 0x0000006500667308 */ /* 0x000e640000001000 */
[----:B-1----:R-:W-:-:S04]  /*3b50*/  FFMA R0, R101, R102, -1 ;  /* 0xbf80000065007423 */ /* 0x002fc80000000066 */
[----:B------:R-:W-:-:S04]  /*3b60*/  FADD.FTZ R3, -R0, -RZ ;  /* 0x800000ff00037221 */ /* 0x000fc80000010100 */
[----:B------:R-:W-:-:S07]  /*3b70*/  FFMA R102, R102, R3, R102 ;  /* 0x0000000366667223 */ /* 0x000fce0000000066 */
.L_x_68:
[----:B------:R-:W-:Y:S05]  /*3b80*/  BSYNC B1 ;  /* 0x0000000000017941 */ /* 0x000fea0003800000 */
.L_x_66:
        /* <DEDUP_REMOVED lines=10> */
.L_x_70:
[----:B------:R-:W1:Y:S02]  /*3c30*/  MUFU.RCP R101, R118 ;  /* 0x0000007600657308 */ /* 0x000e640000001000 */
[----:B-1----:R-:W-:-:S04]  /*3c40*/  FFMA R0, R118, R101, -1 ;  /* 0xbf80000076007423 */ /* 0x002fc80000000065 */
[----:B------:R-:W-:-:S04]  /*3c50*/  FADD.FTZ R0, -R0, -RZ ;  /* 0x800000ff00007221 */ /* 0x000fc80000010100 */
[----:B------:R-:W-:-:S07]  /*3c60*/  FFMA R101, R101, R0, R101 ;  /* 0x0000000065657223 */ /* 0x000fce0000000065 */
.L_x_71:
[----:B------:R-:W-:Y:S05]  /*3c70*/  BSYNC B1 ;  /* 0x0000000000017941 */ /* 0x000fea0003800000 */
.L_x_69:
        /* <DEDUP_REMOVED lines=10> */
.L_x_73:
[----:B------:R-:W1:Y:S02]  /*3d20*/  MUFU.RCP R104, R105 ;  /* 0x0000006900687308 */ /* 0x000e640000001000 */
[----:B-1----:R-:W-:-:S04]  /*3d30*/  FFMA R0, R105, R104, -1 ;  /* 0xbf80000069007423 */ /* 0x002fc80000000068 */
[----:B------:R-:W-:-:S04]  /*3d40*/  FADD.FTZ R3, -R0, -RZ ;  /* 0x800000ff00037221 */ /* 0x000fc80000010100 */
[----:B------:R-:W-:-:S07]  /*3d50*/  FFMA R104, R104, R3, R104 ;  /* 0x0000000368687223 */ /* 0x000fce0000000068 */
.L_x_74:
[----:B------:R-:W-:Y:S05]  /*3d60*/  BSYNC B1 ;  /* 0x0000000000017941 */ /* 0x000fea0003800000 */
.L_x_72:
        /* <DEDUP_REMOVED lines=10> */
.L_x_76:
[----:B------:R-:W1:Y:S02]  /*3e10*/  MUFU.RCP R103, R120 ;  /* 0x0000007800677308 */ /* 0x000e640000001000 */
[----:B-1----:R-:W-:-:S04]  /*3e20*/  FFMA R0, R120, R103, -1 ;  /* 0xbf80000078007423 */ /* 0x002fc80000000067 */
[----:B------:R-:W-:-:S04]  /*3e30*/  FADD.FTZ R0, -R0, -RZ ;  /* 0x800000ff00007221 */ /* 0x000fc80000010100 */
[----:B------:R-:W-:-:S07]  /*3e40*/  FFMA R103, R103, R0, R103 ;  /* 0x0000000067677223 */ /* 0x000fce0000000067 */
.L_x_77:
[----:B------:R-:W-:Y:S05]  /*3e50*/  BSYNC B1 ;  /* 0x0000000000017941 */ /* 0x000fea0003800000 */
.L_x_75:
        /* <DEDUP_REMOVED lines=10> */
.L_x_79:
[----:B------:R-:W1:Y:S02]  /*3f00*/  MUFU.RCP R106, R107 ;  /* 0x0000006b006a7308 */ /* 0x000e640000001000 */
[----:B-1----:R-:W-:-:S04]  /*3f10*/  FFMA R0, R107, R106, -1 ;  /* 0xbf8000006b007423 */ /* 0x002fc8000000006a */
[----:B------:R-:W-:-:S04]  /*3f20*/  FADD.FTZ R3, -R0, -RZ ;  /* 0x800000ff00037221 */ /* 0x000fc80000010100 */
[----:B------:R-:W-:-:S07]  /*3f30*/  FFMA R106, R106, R3, R106 ;  /* 0x000000036a6a7223 */ /* 0x000fce000000006a */
.L_x_80:
[----:B------:R-:W-:Y:S05]  /*3f40*/  BSYNC B1 ;  /* 0x0000000000017941 */ /* 0x000fea0003800000 */
.L_x_78:
        /* <DEDUP_REMOVED lines=10> */
.L_x_82:
[----:B------:R-:W1:Y:S02]  /*3ff0*/  MUFU.RCP R105, R108 ;  /* 0x0000006c00697308 */ /* 0x000e640000001000 */
[----:B-1----:R-:W-:-:S04]  /*4000*/  FFMA R0, R108, R105, -1 ;  /* 0xbf8000006c007423 */ /* 0x002fc80000000069 */
[----:B------:R-:W-:-:S04]  /*4010*/  FADD.FTZ R0, -R0, -RZ ;  /* 0x800000ff00007221 */ /* 0x000fc80000010100 */
[----:B------:R-:W-:-:S07]  /*4020*/  FFMA R105, R105, R0, R105 ;  /* 0x0000000069697223 */ /* 0x000fce0000000069 */
.L_x_83:
[----:B------:R-:W-:Y:S05]  /*4030*/  BSYNC B1 ;  /* 0x0000000000017941 */ /* 0x000fea0003800000 */
.L_x_81:
        /* <DEDUP_REMOVED lines=10> */
.L_x_85:
[----:B------:R-:W1:Y:S02]  /*40e0*/  MUFU.RCP R108, R111 ;  /* 0x0000006f006c7308 */ /* 0x000e640000001000 */
[----:B-1----:R-:W-:-:S04]  /*40f0*/  FFMA R0, R111, R108, -1 ;  /* 0xbf8000006f007423 */ /* 0x002fc8000000006c */
[----:B------:R-:W-:-:S04]  /*4100*/  FADD.FTZ R3, -R0, -RZ ;  /* 0x800000ff00037221 */ /* 0x000fc80000010100 */
[----:B------:R-:W-:-:S07]  /*4110*/  FFMA R108, R108, R3, R108 ;  /* 0x000000036c6c7223 */ /* 0x000fce000000006c */
.L_x_86:
[----:B------:R-:W-:Y:S05]  /*4120*/  BSYNC B1 ;  /* 0x0000000000017941 */ /* 0x000fea0003800000 */
.L_x_84:
        /* <DEDUP_REMOVED lines=10> */
.L_x_88:
[----:B------:R-:W1:Y:S02]  /*41d0*/  MUFU.RCP R107, R112 ;  /* 0x00000070006b7308 */ /* 0x000e640000001000 */
[----:B-1----:R-:W-:-:S04]  /*41e0*/  FFMA R0, R112, R107, -1 ;  /* 0xbf80000070007423 */ /* 0x002fc8000000006b */
[----:B------:R-:W-:-:S04]  /*41f0*/  FADD.FTZ R0, -R0, -RZ ;  /* 0x800000ff00007221 */ /* 0x000fc80000010100 */
[----:B------:R-:W-:-:S07]  /*4200*/  FFMA R107, R107, R0, R107 ;  /* 0x000000006b6b7223 */ /* 0x000fce000000006b */
.L_x_89:
[----:B------:R-:W-:Y:S05]  /*4210*/  BSYNC B1 ;  /* 0x0000000000017941 */ /* 0x000fea0003800000 */
.L_x_87:
        /* <DEDUP_REMOVED lines=10> */
.L_x_91:
[----:B------:R-:W1:Y:S02]  /*42c0*/  MUFU.RCP R110, R109 ;  /* 0x0000006d006e7308 */ /* 0x000e640000001000 */
[----:B-1----:R-:W-:-:S04]  /*42d0*/  FFMA R0, R109, R110, -1 ;  /* 0xbf8000006d007423 */ /* 0x002fc8000000006e */
[----:B------:R-:W-:-:S04]  /*42e0*/  FADD.FTZ R3, -R0, -RZ ;  /* 0x800000ff00037221 */ /* 0x000fc80000010100 */
[----:B------:R-:W-:-:S07]  /*42f0*/  FFMA R110, R110, R3, R110 ;  /* 0x000000036e6e7223 */ /* 0x000fce000000006e */
.L_x_92:
[----:B------:R-:W-:Y:S05]  /*4300*/  BSYNC B1 ;  /* 0x0000000000017941 */ /* 0x000fea0003800000 */
.L_x_90:
        /* <DEDUP_REMOVED lines=10> */
.L_x_94:
[----:B------:R-:W1:Y:S02]  /*43b0*/  MUFU.RCP R109, R114 ;  /* 0x00000072006d7308 */ /* 0x000e640000001000 */
[----:B-1----:R-:W-:-:S04]  /*43c0*/  FFMA R0, R114, R109, -1 ;  /* 0xbf80000072007423 */ /* 0x002fc8000000006d */
[----:B------:R-:W-:-:S04]  /*43d0*/  FADD.FTZ R0, -R0, -RZ ;  /* 0x800000ff00007221 */ /* 0x000fc80000010100 */
[----:B------:R-:W-:-:S07]  /*43e0*/  FFMA R109, R109, R0, R109 ;  /* 0x000000006d6d7223 */ /* 0x000fce000000006d */
.L_x_95:
[----:B------:R-:W-:Y:S05]  /*43f0*/  BSYNC B1 ;  /* 0x0000000000017941 */ /* 0x000fea0003800000 */
.L_x_93:
        /* <DEDUP_REMOVED lines=8> */
[----:B------:R-:W-:Y:S05]  /*4480*/  BRA `(.L_x_98) ;  /* 0x0000000000107947 */ /* 0x000fea0003800000 */
.L_x_97:
[----:B------:R-:W1:Y:S02]  /*4490*/  MUFU.RCP R0, R113 ;  /* 0x0000007100007308 */ /* 0x000e640000001000 */
[----:B-1----:R-:W-:-:S04]  /*44a0*/  FFMA R3, R113, R0, -1 ;  /* 0xbf80000071037423 */ /* 0x002fc80000000000 */
[----:B------:R-:W-:-:S04]  /*44b0*/  FADD.FTZ R3, -R3, -RZ ;  /* 0x800000ff03037221 */ /* 0x000fc80000010100 */
[----:B------:R-:W-:-:S07]  /*44c0*/  FFMA R0, R0, R3, R0 ;  /* 0x0000000300007223 */ /* 0x000fce0000000000 */
.L_x_98:
[----:B------:R-:W-:Y:S05]  /*44d0*/  BSYNC B1 ;  /* 0x0000000000017941 */ /* 0x000fea0003800000 */
.L_x_96:
[----:B------:R-:W-:Y:S01]  /*44e0*/  FMUL R97, R14, R97 ;  /* 0x000000610e617220 */ /* 0x000fe20000400000 */
[C---:B------:R-:W-:Y:S01]  /*44f0*/  IMAD.SHL.U32 R14, R18.reuse, 0x20, RZ ;  /* 0x00000020120e7824 */ /* 0x040fe200078e00ff */
[----:B------:R-:W-:Y:S01]  /*4500*/  SHF.L.U32 R3, R18, 0x4, RZ ;  /* 0x0000000412037819 */ /* 0x000fe200000006ff */
[----:B------:R-:W-:Y:S01]  /*4510*/  FMUL R96, R13, R96 ;  /* 0x000000600d607220 */ /* 0x000fe20000400000 */
[----:B------:R-:W-:Y:S01]  /*4520*/  FMUL R99, R20, R99 ;  /* 0x0000006314637220 */ /* 0x000fe20000400000 */
[----:B------:R-:W-:Y:S01]  /*4530*/  SHF.R.U32.HI R20, RZ, 0x1, R18 ;  /* 0x00000001ff147819 */ /* 0x000fe20000011612 */
[----:B------:R-:W-:Y:S01]  /*4540*/  FMUL R98, R15, R98 ;  /* 0x000000620f627220 */ /* 0x000fe20000400000 */
[----:B------:R-:W-:Y:S01]  /*4550*/  LOP3.LUT R13, R14, 0xc0, RZ, 0xc0, !PT ;  /* 0x000000c00e0d7812 */ /* 0x000fe200078ec0ff */
[----:B------:R-:W-:Y:S01]  /*4560*/  FMUL R101, R56, R101 ;  /* 0x0000006538657220 */ /* 0x000fe20000400000 */
[----:B------:R-:W-:Y:S01]  /*4570*/  LOP3.LUT R3, R3, 0xe00, RZ, 0xc0, !PT ;  /* 0x00000e0003037812 */ /* 0x000fe200078ec0ff */
[----:B------:R-:W-:Y:S01]  /*4580*/  FMUL R104, R57, R104 ;  /* 0x0000006839687220 */ /* 0x000fe20000400000 */
[----:B------:R-:W-:Y:S01]  /*4590*/  LOP3.LUT R13, R13, 0x8, R20, 0xf8, !PT ;  /* 0x000000080d0d7812 */ /* 0x000fe200078ef814 */
[----:B------:R-:W-:Y:S01]  /*45a0*/  FMUL R103, R58, R103 ;  /* 0x000000673a677220 */ /* 0x000fe20000400000 */
[--C-:B------:R-:W-:Y:S01]  /*45b0*/  LOP3.LUT R3, R3, 0x20, R14.reuse, 0xf8, !PT ;  /* 0x0000002003037812 */ /* 0x100fe200078ef80e */
[----:B------:R-:W-:Y:S01]  /*45c0*/  FMUL R106, R59, R106 ;  /* 0x0000006a3b6a7220 */ /* 0x000fe20000400000 */
[----:B------:R-:W-:Y:S01]  /*45d0*/  SHF.L.U32 R20, R18, 0x2, RZ ;  /* 0x0000000212147819 */ /* 0x000fe200000006ff */
[----:B------:R-:W-:Y:S01]  /*45e0*/  FMUL R107, R62, R107 ;  /* 0x0000006b3e6b7220 */ /* 0x000fe20000400000 */
[----:B------:R-:W-:Y:S01]  /*45f0*/  LOP3.LUT R3, R3, 0x100, R14, 0xf8, !PT ;  /* 0x0000010003037812 */ /* 0x000fe200078ef80e */
[----:B------:R-:W-:Y:S01]  /*4600*/  FMUL R110, R63, R110 ;  /* 0x0000006e3f6e7220 */ /* 0x000fe20000400000 */
[----:B------:R-:W-:Y:S01]  /*4610*/  LOP3.LUT R20, R13, 0x18, R20, 0x78, !PT ;  /* 0x000000180d147812 */ /* 0x000fe200078e7814 */
[----:B------:R-:W-:Y:S01]  /*4620*/  FMUL R100, R21, R100 ;  /* 0x0000006415647220 */ /* 0x000fe20000400000 */
[----:B------:R-:W-:Y:S01]  /*4630*/  LOP3.LUT P6, RZ, R18, 0x4, RZ, 0xc0, !PT ;  /* 0x0000000412ff7812 */ /* 0x000fe200078cc0ff */
[----:B------:R-:W-:Y:S01]  /*4640*/  FMUL R23, R23, R102 ;  /* 0x0000006617177220 */ /* 0x000fe20000400000 */
[----:B------:R-:W-:Y:S01]  /*4650*/  LOP3.LUT R3, R3, R20, RZ, 0xfc, !PT ;  /* 0x0000001403037212 */ /* 0x000fe200078efcff */
[----:B------:R-:W-:Y:S01]  /*4660*/  FMUL R109, R64, R109 ;  /* 0x0000006d406d7220 */ /* 0x000fe20000400000 */
[----:B------:R-:W-:Y:S01]  /*4670*/  MOV R14, 0x20 ;  /* 0x00000020000e7802 */ /* 0x000fe20000000f00 */
[----:B------:R-:W-:Y:S01]  /*4680*/  FMUL R0, R65, R0 ;  /* 0x0000000041007220 */ /* 0x000fe20000400000 */
[----:B------:R-:W-:Y:S01]  /*4690*/  LEA R13, R3, UR52, 0x1 ;  /* 0x00000034030d7c11 */ /* 0x000fe2000f8e08ff */
[----:B------:R-:W-:Y:S01]  /*46a0*/  FMUL R105, R60, R105 ;  /* 0x000000693c697220 */ /* 0x000fe20000400000 */
[----:B------:R-:W-:Y:S01]  /*46b0*/  F2FP.F16.F32.PACK_AB R96, R97, R96 ;  /* 0x000000606160723e */ /* 0x000fe200000000ff */
[----:B------:R-:W-:Y:S01]  /*46c0*/  FMUL R108, R61, R108 ;  /* 0x0000006c3d6c7220 */ /* 0x000fe20000400000 */
[----:B------:R-:W-:Y:S01]  /*46d0*/  F2FP.F16.F32.PACK_AB R97, R99, R98 ;  /* 0x000000626361723e */ /* 0x000fe200000000ff */
[----:B------:R-:W-:Y:S01]  /*46e0*/  VIADD R15, R13, 0x200 ;  /* 0x000002000d0f7836 */ /* 0x000fe20000000000 */
[----:B------:R-:W-:Y:S01]  /*46f0*/  F2FP.F16.F32.PACK_AB R99, R104, R101 ;  /* 0x000000656863723e */ /* 0x000fe200000000ff */
[----:B------:R-:W-:Y:S05]  /*4700*/  WARPSYNC.ALL ;  /* 0x0000000000007948 */ /* 0x000fea0003800000 */
[----:B------:R-:W-:Y:S01]  /*4710*/  SEL R14, R14, 0xffffffe0, !P6 ;  /* 0xffffffe00e0e7807 */ /* 0x000fe20007000000 */
[----:B------:R-:W-:Y:S01]  /*4720*/  BSSY B0, `(.L_x_99) ;  /* 0x0000017000007945 */ /* 0x000fe20003800000 */
[----:B------:R-:W-:-:S02]  /*4730*/  F2FP.F16.F32.PACK_AB R104, R106, R103 ;  /* 0x000000676a68723e */ /* 0x000fc400000000ff */
[----:B------:R-:W-:Y:S02]  /*4740*/  F2FP.F16.F32.PACK_AB R106, R110, R107 ;  /* 0x0000006b6e6a723e */ /* 0x000fe400000000ff */
[----:B------:R-:W-:Y:S02]  /*4750*/  F2FP.F16.F32.PACK_AB R98, R23, R100 ;  /* 0x000000641762723e */ /* 0x000fe400000000ff */
[----:B------:R-:W-:Y:S02]  /*4760*/  F2FP.F16.F32.PACK_AB R107, R0, R109 ;  /* 0x0000006d006b723e */ /* 0x000fe400000000ff */
[----:B------:R-:W-:Y:S01]  /*4770*/  F2FP.F16.F32.PACK_AB R105, R108, R105 ;  /* 0x000000696c69723e */ /* 0x000fe200000000ff */
[----:B------:R1:W-:Y:S01]  /*4780*/  STSM.16.M88.4 [R13+0x200], R96 ;  /* 0x000200600d007844 */ /* 0x0003e20000000200 */
[----:B------:R-:W-:-:S05]  /*4790*/  IADD3 R0, R15, R14, RZ ;  /* 0x0000000e0f007210 */ /* 0x000fca0007ffe0ff */
[----:B------:R1:W-:Y:S01]  /*47a0*/  STSM.16.M88.4 [R0], R104 ;  /* 0x0000006800007844 */ /* 0x0003e20000000200 */
[----:B------:R-:W-:Y:S01]  /*47b0*/  @!PT LDS RZ, [RZ] ;  /* 0x00000000fffff984 */ /* 0x000fe20000000800 */
[----:B------:R-:W-:Y:S01]  /*47c0*/  @!PT LDS RZ, [RZ] ;  /* 0x00000000fffff984 */ /* 0x000fe20000000800 */
[----:B------:R-:W-:Y:S01]  /*47d0*/  @!PT LDS RZ, [RZ] ;  /* 0x00000000fffff984 */ /* 0x000fe20000000800 */
[----:B------:R-:W-:Y:S01]  /*47e0*/  @!PT LDS RZ, [RZ] ;  /* 0x00000000fffff984 */ /* 0x000fe20000000800 */
[----:B------:R2:W-:Y:S06]  /*47f0*/  MEMBAR.ALL.CTA ;  /* 0x0000000000007992 */ /* 0x0005ec0000008000 */
[----:B--2---:R-:W2:Y:S02]  /*4800*/  FENCE.VIEW.ASYNC.S ;  /* 0x00000000000073c6 */ /* 0x004ea40000000000 */
[----:B--2---:R-:W-:Y:S06]  /*4810*/  BAR.SYNC.DEFER_BLOCKING 0x1, 0x100 ;  /* 0x0044000000007b1d */ /* 0x004fec0000010000 */
[----:B------:R-:W-:Y:S05]  /*4820*/  @P5 BRA `(.L_x_100) ;  /* 0x0000000000185947 */ /* 0x000fea0003800000 */
[----:B------:R-:W-:Y:S02]  /*4830*/  UIADD3 UR4, UP0, UR54, 0x4f0, URZ ;  /* 0x000004f036047890 */ /* 0x000fe4000ff1e03f */
[----:B------:R-:W-:Y:S02]  /*4840*/  UIADD3 UR44, UR52, 0x200, URZ ;  /* 0x00000200342c7890 */ /* 0x000fe4000fffe03f */
[----:B------:R-:W-:-:S09]  /*4850*/  UIADD3.X UR5, URZ, UR55, URZ, UP0, !UPT ;  /* 0x000000373f057290 */ /* 0x000fd200087fe43f */
[----:B------:R2:W-:Y:S01]  /*4860*/  UTMASTG.3D [UR44], [UR4] ;  /* 0x0000002c040073b5 */ /* 0x0005e20008010000 */
[----:B------:R0:W-:Y:S01]  /*4870*/  UTMACMDFLUSH ;  /* 0x00000000000079b7 */ /* 0x0001e20000000000 */
[----:B--2---:R-:W-:-:S04]  /*4880*/  DEPBAR.LE SB0, 0x1 ;  /* 0x000080400000791a */ /* 0x004fc80000000000 */
.L_x_100:
[----:B------:R-:W-:Y:S05]  /*4890*/  BSYNC B0 ;  /* 0x0000000000007941 */ /* 0x000fea0003800000 */
.L_x_99:
[----:B------:R-:W-:Y:S01]  /*48a0*/  BAR.SYNC.DEFER_BLOCKING 0x1, 0x100 ;  /* 0x0044000000007b1d */ /* 0x000fe20000010000 */
[----:B------:R-:W-:-:S13]  /*48b0*/  ISETP.NE.AND P2, PT, RZ, UR43, PT ;  /* 0x0000002bff007c0c */ /* 0x000fda000bf45270 */
[----:B------:R-:W-:Y:S05]  /*48c0*/  @!P2 BRA `(.L_x_101) ;  /* 0x000000000034a947 */ /* 0x000fea0003800000 */
[----:B------:R-:W-:Y:S04]  /*48d0*/  BSSY B0, `(.L_x_102) ;  /* 0x0000009000007945 */ /* 0x000fe80003800000 */
[----:B------:R-:W-:Y:S05]  /*48e0*/  @P0 BRA `(.L_x_103) ;  /* 0x00000000001c0947 */ /* 0x000fea0003800000 */
[----:B------:R-:W-:-:S13]  /*48f0*/  ISETP.NE.AND P2, PT, R95, 0x3, PT ;  /* 0x000000035f00780c */ /* 0x000fda0003f45270 */
[----:B------:R-:W-:Y:S05]  /*4900*/  @!P2 BRA `(.L_x_104) ;  /* 0x000000000004a947 */ /* 0x000fea0003800000 */
[----:B------:R-:W-:Y:S01]  /*4910*/  BPT.TRAP 0x1 ;  /* 0x000000040000795c */ /* 0x000fe20000300000 */
.L_x_104:
[----:B------:R-:W-:-:S04]  /*4920*/  ULEA UR4, UR42, UR52, 0x3 ;  /* 0x000000342a047291 */ /* 0x000fc8000f8e183f */
[----:B------:R-:W-:-:S04]  /*4930*/  UIADD3 UR4, UR4, 0x60, URZ ;  /* 0x0000006004047890 */ /* 0x000fc8000fffe03f */
[----:B------:R-:W-:-:S09]  /*4940*/  UPRMT UR4, UR51, 0x654, UR4 ;  /* 0x0000065433047896 */ /* 0x000fd20008000004 */
[----:B------:R-:W-:Y:S03]  /*4950*/  SYNCS.ARRIVE.TRANS64.RED.A1T0 RZ, [UR4], RZ ;  /* 0x000000ffffff79a7 */ /* 0x000fe60008100404 */
.L_x_103:
[----:B------:R-:W-:Y:S05]  /*4960*/  BSYNC B0 ;  /* 0x0000000000007941 */ /* 0x000fea0003800000 */
.L_x_102:
[----:B------:R-:W-:-:S04]  /*4970*/  UIADD3 UR42, UR42, 0x1, URZ ;  /* 0x000000012a2a7890 */ /* 0x000fc8000fffe03f */
[----:B------:R-:W-:-:S04]  /*4980*/  UISETP.NE.AND UP0, UPT, UR42, 0x4, UPT ;  /* 0x000000042a00788c */ /* 0x000fc8000bf05270 */
[----:B------:R-:W-:-:S12]  /*4990*/  USEL UR42, UR42, URZ, UP0 ;  /* 0x0000003f2a2a7287 */ /* 0x000fd80008000000 */
.L_x_101:
[----:B------:R-:W-:Y:S04]  /*49a0*/  BSSY B0, `(.L_x_105) ;  /* 0x0000014000007945 */ /* 0x000fe80003800000 */
[----:B------:R-:W-:Y:S05]  /*49b0*/  @P0 BRA `(.L_x_106) ;  /* 0x0000000000480947 */ /* 0x000fea0003800000 */
[----:B------:R-:W-:-:S13]  /*49c0*/  ISETP.NE.AND P2, PT, R95, 0x3, PT ;  /* 0x000000035f00780c */ /* 0x000fda0003f45270 */
[----:B------:R-:W-:Y:S05]  /*49d0*/  @!P2 BRA `(.L_x_107) ;  /* 0x000000000004a947 */ /* 0x000fea0003800000 */
[----:B------:R-:W-:Y:S01]  /*49e0*/  BPT.TRAP 0x1 ;  /* 0x000000040000795c */ /* 0x000fe20000300000 */
.L_x_107:
[C---:B------:R-:W-:Y:S01]  /*49f0*/  LEA R20, R12.reuse, UR52, 0x3 ;  /* 0x000000340c147c11 */ /* 0x040fe2000f8e18ff */
[----:B------:R-:W-:Y:S01]  /*4a00*/  BSSY B1, `(.L_x_108) ;  /* 0x0000009000017945 */ /* 0x000fe20003800000 */
[----:B------:R-:W-:Y:S02]  /*4a10*/  SHF.L.U32 R21, R89, 0x1f, RZ ;  /* 0x0000001f59157819 */ /* 0x000fe400000006ff */
[----:B------:R-:W-:Y:S02]  /*4a20*/  PLOP3.LUT P3, PT, PT, PT, PT, 0x8, 0x0 ;  /* 0x000000000000781c */ /* 0x000fe40003f6e170 */
[----:B------:R-:W2:Y:S01]  /*4a30*/  SYNCS.PHASECHK.TRANS64.TRYWAIT P2, [R20+URZ+0x40], R21 ;  /* 0x00004015140075a7 */ /* 0x000ea2000804017f */
[----:B------:R-:W-:Y:S02]  /*4a40*/  @!P1 PLOP3.LUT P3, PT, P6, PT, PT, 0x80, 0x0 ;  /* 0x000000000000981c */ /* 0x000fe4000376f070 */
[----:B-1----:R-:W-:-:S04]  /*4a50*/  @!P1 LEA R0, R12, R15, 0xd ;  /* 0x0000000f0c009211 */ /* 0x002fc800078e68ff */
[----:B------:R-:W-:-:S07]  /*4a60*/  @!P1 IADD3 R3, R0, 0x20, RZ ;  /* 0x0000002000039810 */ /* 0x000fce0007ffe0ff */
[----:B------:R-:W-:Y:S01]  /*4a70*/  @P3 VIADD R3, R0, 0xffffffe0 ;  /* 0xffffffe000033836 */ /* 0x000fe20000000000 */
[----:B--2---:R-:W-:Y:S06]  /*4a80*/  @!P2 BRA `(.L_x_109) ;  /* 0x00000090000ca947 */ /* 0x004fec0003800000 */
.L_x_357:
[----:B------:R-:W-:Y:S05]  /*4a90*/  BSYNC B1 ;  /* 0x0000000000017941 */ /* 0x000fea0003800000 */
.L_x_108:
[----:B------:R-:W-:Y:S05]  /*4aa0*/  @!P1 WARPSYNC.ALL ;  /* 0x0000000000009948 */ /* 0x000fea0003800000 */
[----:B------:R2:W3:Y:S01]  /*4ab0*/  @!P1 LDSM.16.M88.4 R4, [R0] ;  /* 0x000000000004983b */ /* 0x0004e20000000200 */
[----:B------:R-:W-:-:S03]  /*4ac0*/  IADD3 R12, R12, 0x1, RZ ;  /* 0x000000010c0c7810 */ /* 0x000fc60007ffe0ff */
[----:B------:R2:W4:Y:S04]  /*4ad0*/  @!P1 LDSM.16.M88.4 R8, [R3] ;  /* 0x000000000308983b */ /* 0x0005280000000200 */
.L_x_106:
[----:B------:R-:W-:Y:S05]  /*4ae0*/  BSYNC B0 ;  /* 0x0000000000007941 */ /* 0x000fea0003800000 */
.L_x_105:
[C---:B--2---:R-:W-:Y:S01]  /*4af0*/  FMUL R3, R91.reuse, R24 ;  /* 0x000000185b037220 */ /* 0x044fe20000400000 */
[C---:B------:R-:W-:Y:S01]  /*4b00*/  FMUL R23, R91.reuse, R26 ;  /* 0x0000001a5b177220 */ /* 0x040fe20000400000 */
[--C-:B---3--:R-:W-:Y:S02]  /*4b10*/  HADD2.F32 R24, -RZ, R5.reuse.H0_H0 ;  /* 0x20000005ff187230 */ /* 0x108fe40000004100 */
[C---:B------:R-:W-:Y:S01]  /*4b20*/  FMUL R27, R91.reuse, R27 ;  /* 0x0000001b5b1b7220 */ /* 0x040fe20000400000 */
[----:B------:R-:W-:Y:S02]  /*4b30*/  HADD2.F32 R26, -RZ, R5.H1_H1 ;  /* 0x30000005ff1a7230 */ /* 0x000fe40000004100 */
[C---:B-1----:R-:W-:Y:S01]  /*4b40*/  FMUL R21, R91.reuse, R25 ;  /* 0x000000195b157220 */ /* 0x042fe20000400000 */
[----:B------:R-:W-:Y:S02]  /*4b50*/  HADD2.F32 R0, -RZ, R4.H1_H1 ;  /* 0x30000004ff007230 */ /* 0x000fe40000004100 */
[C---:B------:R-:W-:Y:S01]  /*4b60*/  FFMA R23, R90.reuse, R24, R23 ;  /* 0x000000185a177223 */ /* 0x040fe20000000017 */
[----:B------:R-:W-:Y:S01]  /*4b70*/  FMUL R25, R91, R28 ;  /* 0x0000001c5b197220 */ /* 0x000fe20000400000 */
[----:B------:R-:W-:Y:S01]  /*4b80*/  FFMA R24, R90, R26, R27 ;  /* 0x0000001a5a187223 */ /* 0x000fe2000000001b */
[----:B------:R-:W-:-:S02]  /*4b90*/  HADD2.F32 R26, -RZ, R6.H1_H1 ;  /* 0x30000006ff1a7230 */ /* 0x000fc40000004100 */
[C---:B------:R-:W-:Y:S01]  /*4ba0*/  FMUL R29, R91.reuse, R29 ;  /* 0x0000001d5b1d7220 */ /* 0x040fe20000400000 */
[--C-:B------:R-:W-:Y:S02]  /*4bb0*/  HADD2.F32 R28, -RZ, R7.reuse.H0_H0 ;  /* 0x20000007ff1c7230 */ /* 0x100fe40000004100 */
[C---:B------:R-:W-:Y:S01]  /*4bc0*/  FMUL R27, R91.reuse, R30 ;  /* 0x0000001e5b1b7220 */ /* 0x040fe20000400000 */
[----:B------:R-:W-:Y:S01]  /*4bd0*/  MOV R103, 0x3bbb989d ;  /* 0x3bbb989d00677802 */ /* 0x000fe20000000f00 */
[C---:B------:R-:W-:Y:S01]  /*4be0*/  FFMA R21, R90.reuse, R0, R21 ;  /* 0x000000005a157223 */ /* 0x040fe20000000015 */
[C---:B------:R-:W-:Y:S01]  /*4bf0*/  FFMA R26, R90.reuse, R26, R29 ;  /* 0x0000001a5a1a7223 */ /* 0x040fe2000000001d */
[----:B----4-:R-:W-:Y:S02]  /*4c00*/  HADD2.F32 R56, -RZ, R8.H0_H0 ;  /* 0x20000008ff387230 */ /* 0x010fe40000004100 */
[----:B------:R-:W-:Y:S01]  /*4c10*/  FFMA R27, R90, R28, R27 ;  /* 0x0000001c5a1b7223 */ /* 0x000fe2000000001b */
[----:B------:R-:W-:Y:S01]  /*4c20*/  MOV R105, 0x437c0000 ;  /* 0x437c000000697802 */ /* 0x000fe20000000f00 */
[----:B------:R-:W-:Y:S01]  /*4c30*/  FMUL R29, R91, R32 ;  /* 0x000000205b1d7220 */ /* 0x000fe20000400000 */
[----:B------:R-:W-:-:S02]  /*4c40*/  HADD2.F32 R28, -RZ, R7.H1_H1 ;  /* 0x30000007ff1c7230 */ /* 0x000fc40000004100 */
[----:B------:R-:W-:Y:S01]  /*4c50*/  FFMA.SAT R30, -R21, R103, 0.5 ;  /* 0x3f000000151e7423 */ /* 0x000fe20000002167 */
[----:B------:R-:W-:Y:S02]  /*4c60*/  HADD2.F32 R57, -RZ, R8.H1_H1 ;  /* 0x30000008ff397230 */ /* 0x000fe40000004100 */
[C---:B------:R-:W-:Y:S01]  /*4c70*/  FMUL R31, R91.reuse, R31 ;  /* 0x0000001f5b1f7220 */ /* 0x040fe20000400000 */
[----:B------:R-:W-:Y:S01]  /*4c80*/  FMUL R33, R91, R33 ;  /* 0x000000215b217220 */ /* 0x000fe20000400000 */
[----:B------:R-:W-:Y:S02]  /*4c90*/  HADD2.F32 R0, -RZ, R6.H0_H0 ;  /* 0x20000006ff007230 */ /* 0x000fe40000004100 */
[----:B------:R-:W-:Y:S01]  /*4ca0*/  FFMA R29, R90, R56, R29 ;  /* 0x000000385a1d7223 */ /* 0x000fe2000000001d */
[----:B------:R-:W-:Y:S01]  /*4cb0*/  FFMA.RM R56, R30, R105, 12582913 ;  /* 0x4b4000011e387423 */ /* 0x000fe20000004069 */
[C---:B------:R-:W-:Y:S01]  /*4cc0*/  FFMA R28, R90.reuse, R28, R31 ;  /* 0x0000001c5a1c7223 */ /* 0x040fe2000000001f */
[----:B------:R-:W-:Y:S01]  /*4cd0*/  FFMA R30, R90, R57, R33 ;  /* 0x000000395a1e7223 */ /* 0x000fe20000000021 */
[-C--:B------:R-:W-:Y:S01]  /*4ce0*/  FFMA.SAT R31, -R23, R103.reuse, 0.5 ;  /* 0x3f000000171f7423 */ /* 0x080fe20000002167 */
[----:B------:R-:W-:Y:S01]  /*4cf0*/  FFMA.SAT R33, -R24, R103, 0.5 ;  /* 0x3f00000018217423 */ /* 0x000fe20000002167 */
[----:B------:R-:W-:-:S02]  /*4d00*/  HADD2.F32 R20, -RZ, R4.H0_H0 ;  /* 0x20000004ff147230 */ /* 0x000fc40000004100 */
[----:B------:R-:W-:Y:S01]  /*4d10*/  FFMA R25, R90, R0, R25 ;  /* 0x000000005a197223 */ /* 0x000fe20000000019 */
[----:B------:R-:W-:Y:S01]  /*4d20*/  FADD R32, R56, -12583039 ;  /* 0xcb40007f38207421 */ /* 0x000fe20000000000 */
[-C--:B------:R-:W-:Y:S01]  /*4d30*/  FFMA.RM R58, R31, R105.reuse, 12582913 ;  /* 0x4b4000011f3a7423 */ /* 0x080fe20000004069 */
[----:B------:R-:W-:Y:S01]  /*4d40*/  FFMA.RM R61, R33, R105, 12582913 ;  /* 0x4b400001213d7423 */ /* 0x000fe20000004069 */
[----:B------:R-:W-:Y:S01]  /*4d50*/  FMUL R31, R91, R34 ;  /* 0x000000225b1f7220 */ /* 0x000fe20000400000 */
[----:B------:R-:W-:Y:S01]  /*4d60*/  FFMA R20, R90, R20, R3 ;  /* 0x000000145a147223 */ /* 0x000fe20000000003 */
[-C--:B------:R-:W-:Y:S01]  /*4d70*/  FFMA.SAT R34, -R25, R103.reuse, 0.5 ;  /* 0x3f00000019227423 */ /* 0x080fe20000002167 */
[----:B------:R-:W-:Y:S01]  /*4d80*/  FFMA R32, -R21, 1.4426950216293334961, -R32 ;  /* 0x3fb8aa3b15207823 */ /* 0x000fe20000000920 */
[----:B------:R-:W-:Y:S01]  /*4d90*/  FADD R33, R61, -12583039 ;  /* 0xcb40007f3d217421 */ /* 0x000fe20000000000 */
[----:B------:R-:W-:Y:S01]  /*4da0*/  FFMA.SAT R0, -R20, R103, 0.5 ;  /* 0x3f00000014007423 */ /* 0x000fe20000002167 */
[----:B------:R-:W-:Y:S01]  /*4db0*/  FFMA.RM R63, R34, R105, 12582913 ;  /* 0x4b400001223f7423 */ /* 0x000fe20000004069 */
[----:B------:R-:W-:Y:S01]  /*4dc0*/  FFMA R32, -R21, 1.925963033500011079e-08, R32 ;  /* 0x32a5706015207823 */ /* 0x000fe20000000120 */
[----:B------:R-:W-:-:S02]  /*4dd0*/  HADD2.F32 R65, -RZ, R9.H1_H1 ;  /* 0x30000009ff417230 */ /* 0x000fc40000004100 */
[----:B------:R-:W-:Y:S01]  /*4de0*/  FFMA R33, -R24, 1.4426950216293334961, -R33 ;  /* 0x3fb8aa3b18217823 */ /* 0x000fe20000000921 */
[----:B------:R-:W-:Y:S01]  /*4df0*/  FMUL R35, R91, R35 ;  /* 0x000000235b237220 */ /* 0x000fe20000400000 */
[-C--:B------:R-:W-:Y:S01]  /*4e00*/  FFMA.SAT R64, -R26, R103.reuse, 0.5 ;  /* 0x3f0000001a407423 */ /* 0x080fe20000002167 */
[----:B------:R-:W-:Y:S01]  /*4e10*/  FFMA.SAT R66, -R27, R103, 0.5 ;  /* 0x3f0000001b427423 */ /* 0x000fe20000002167 */
[-C--:B------:R-:W-:Y:S01]  /*4e20*/  FFMA.RM R0, R0, R105.reuse, 12582913 ;  /* 0x4b40000100007423 */ /* 0x080fe20000004069 */
[----:B------:R-:W-:Y:S01]  /*4e30*/  FADD R62, R63, -12583039 ;  /* 0xcb40007f3f3e7421 */ /* 0x000fe20000000000 */
[----:B------:R1:W-:Y:S01]  /*4e40*/  MUFU.EX2 R57, R32 ;  /* 0x0000002000397308 */ /* 0x0003e20000000800 */
[----:B------:R-:W-:Y:S01]  /*4e50*/  FFMA R34, -R24, 1.925963033500011079e-08, R33 ;  /* 0x32a5706018227823 */ /* 0x000fe20000000121 */
[----:B------:R-:W-:Y:S01]  /*4e60*/  FFMA.RM R66, R66, R105, 12582913 ;  /* 0x4b40000142427423 */ /* 0x000fe20000004069 */
[----:B------:R-:W-:Y:S01]  /*4e70*/  FADD R3, R0, -12583039 ;  /* 0xcb40007f00037421 */ /* 0x000fe20000000000 */
[----:B------:R-:W-:Y:S01]  /*4e80*/  FADD R60, R58, -12583039 ;  /* 0xcb40007f3a3c7421 */ /* 0x000fe20000000000 */
[----:B------:R-:W-:-:S02]  /*4e90*/  HADD2.F32 R67, -RZ, R10.H0_H0 ;  /* 0x2000000aff437230 */ /* 0x000fc40000004100 */
[----:B------:R-:W-:Y:S01]  /*4ea0*/  FMUL R33, R91, R36 ;  /* 0x000000245b217220 */ /* 0x000fe20000400000 */
[----:B------:R-:W-:Y:S01]  /*4eb0*/  FFMA.SAT R36, -R28, R103, 0.5 ;  /* 0x3f0000001c247423 */ /* 0x000fe20000002167 */
[----:B------:R-:W-:Y:S01]  /*4ec0*/  FFMA R3, -R20, 1.4426950216293334961, -R3 ;  /* 0x3fb8aa3b14037823 */ /* 0x000fe20000000903 */
[----:B-1----:R-:W-:Y:S01]  /*4ed0*/  FFMA R32, R90, R65, R35 ;  /* 0x000000415a207223 */ /* 0x002fe20000000023 */
[----:B------:R-:W-:Y:S01]  /*4ee0*/  FFMA.RM R65, R64, R105, 12582913 ;  /* 0x4b40000140417423 */ /* 0x000fe20000004069 */
[----:B------:R-:W-:Y:S01]  /*4ef0*/  FFMA R64, -R25, 1.4426950216293334961, -R62 ;  /* 0x3fb8aa3b19407823 */ /* 0x000fe2000000093e */
[----:B------:R-:W-:Y:S01]  /*4f00*/  FFMA R60, -R23, 1.4426950216293334961, -R60 ;  /* 0x3fb8aa3b173c7823 */ /* 0x000fe2000000093c */
[----:B------:R1:W-:Y:S01]  /*4f10*/  MUFU.EX2 R62, R34 ;  /* 0x00000022003e7308 */ /* 0x0003e20000000800 */
[----:B------:R-:W-:Y:S01]  /*4f20*/  FADD R35, R65, -12583039 ;  /* 0xcb40007f41237421 */ /* 0x000fe20000000000 */
[----:B------:R-:W-:Y:S01]  /*4f30*/  FFMA R33, R90, R67, R33 ;  /* 0x000000435a217223 */ /* 0x000fe20000000021 */
[----:B------:R-:W-:Y:S01]  /*4f40*/  FFMA.RM R67, R36, R105, 12582913 ;  /* 0x4b40000124437423 */ /* 0x000fe20000004069 */
[----:B------:R-:W-:Y:S01]  /*4f50*/  FFMA R3, -R20, 1.925963033500011079e-08, R3 ;  /* 0x32a5706014037823 */ /* 0x000fe20000000103 */
[----:B------:R-:W-:Y:S01]  /*4f60*/  FFMA R35, -R26, 1.4426950216293334961, -R35 ;  /* 0x3fb8aa3b1a237823 */ /* 0x000fe20000000923 */
[----:B------:R-:W-:-:S02]  /*4f70*/  HADD2.F32 R59, -RZ, R9.H0_H0 ;  /* 0x20000009ff3b7230 */ /* 0x000fc40000004100 */
[----:B------:R-:W-:Y:S01]  /*4f80*/  FFMA.SAT R68, -R29, R103, 0.5 ;  /* 0x3f0000001d447423 */ /* 0x000fe20000002167 */
[----:B------:R-:W-:Y:S01]  /*4f90*/  FFMA R60, -R23, 1.925963033500011079e-08, R60 ;  /* 0x32a57060173c7823 */ /* 0x000fe2000000013c */
[----:B-1----:R-:W-:Y:S01]  /*4fa0*/  FADD R34, R66, -12583039 ;  /* 0xcb40007f42227421 */ /* 0x002fe20000000000 */
[----:B------:R-:W-:Y:S02]  /*4fb0*/  HADD2.F32 R70, -RZ, R10.H1_H1 ;  /* 0x3000000aff467230 */ /* 0x000fe40000004100 */
[----:B------:R-:W-:Y:S01]  /*4fc0*/  FMUL R37, R91, R37 ;  /* 0x000000255b257220 */ /* 0x000fe20000400000 */
[----:B------:R-:W-:Y:S01]  /*4fd0*/  FFMA R35, -R26, 1.925963033500011079e-08, R35 ;  /* 0x32a570601a237823 */ /* 0x000fe20000000123 */
[----:B------:R-:W-:Y:S01]  /*4fe0*/  FFMA R34, -R27, 1.4426950216293334961, -R34 ;  /* 0x3fb8aa3b1b227823 */ /* 0x000fe20000000922 */
[----:B------:R-:W-:Y:S01]  /*4ff0*/  FADD R69, R67, -12583039 ;  /* 0xcb40007f43457421 */ /* 0x000fe20000000000 */
[----:B------:R-:W-:Y:S01]  /*5000*/  FFMA.RM R68, R68, R105, 12582913 ;  /* 0x4b40000144447423 */ /* 0x000fe20000004069 */
[C---:B------:R-:W-:Y:S01]  /*5010*/  FFMA R31, R90.reuse, R59, R31 ;  /* 0x0000003b5a1f7223 */ /* 0x040fe2000000001f */
[----:B------:R-:W-:Y:S01]  /*5020*/  FFMA R36, -R27, 1.925963033500011079e-08, R34 ;  /* 0x32a570601b247823 */ /* 0x000fe20000000122 */
[----:B------:R-:W1:Y:S01]  /*5030*/  MUFU.EX2 R3, R3 ;  /* 0x0000000300037308 */ /* 0x000e620000000800 */
[----:B------:R-:W-:Y:S01]  /*5040*/  FFMA R34, R90, R70, R37 ;  /* 0x000000465a227223 */ /* 0x000fe20000000025 */
[----:B------:R-:W-:Y:S01]  /*5050*/  FFMA.SAT R71, -R30, R103, 0.5 ;  /* 0x3f0000001e477423 */ /* 0x000fe20000002167 */
[----:B------:R-:W-:Y:S01]  /*5060*/  FFMA R69, -R28, 1.4426950216293334961, -R69 ;  /* 0x3fb8aa3b1c457823 */ /* 0x000fe20000000945 */
[----:B------:R-:W-:-:S02]  /*5070*/  HADD2.F32 R94, -RZ, R11.H0_H0 ;  /* 0x2000000bff5e7230 */ /* 0x000fc40000004100 */
[----:B------:R-:W-:Y:S01]  /*5080*/  FADD R70, R68, -12583039 ;  /* 0xcb40007f44467421 */ /* 0x000fe20000000000 */
[----:B------:R-:W-:Y:S01]  /*5090*/  FMUL R39, R91, R39 ;  /* 0x000000275b277220 */ /* 0x000fe20000400000 */
[----:B------:R-:W-:Y:S01]  /*50a0*/  FFMA.RM R92, R71, R105, 12582913 ;  /* 0x4b400001475c7423 */ /* 0x000fe20000004069 */
[----:B------:R-:W2:Y:S01]  /*50b0*/  MUFU.EX2 R59, R60 ;  /* 0x0000003c003b7308 */ /* 0x000ea20000000800 */
[----:B------:R-:W-:Y:S01]  /*50c0*/  FFMA R69, -R28, 1.925963033500011079e-08, R69 ;  /* 0x32a570601c457823 */ /* 0x000fe20000000145 */
[C---:B------:R-:W-:Y:S01]  /*50d0*/  FFMA R70, -R29.reuse, 1.4426950216293334961, -R70 ;  /* 0x3fb8aa3b1d467823 */ /* 0x040fe20000000946 */
[----:B------:R-:W-:Y:S01]  /*50e0*/  FADD R71, R92, -12583039 ;  /* 0xcb40007f5c477421 */ /* 0x000fe20000000000 */
[-C--:B------:R-:W-:Y:S01]  /*50f0*/  FFMA.SAT R98, -R32, R103.reuse, 0.5 ;  /* 0x3f00000020627423 */ /* 0x080fe20000002167 */
[----:B------:R-:W-:Y:S01]  /*5100*/  FFMA.SAT R99, -R34, R103, 0.5 ;  /* 0x3f00000022637423 */ /* 0x000fe20000002167 */
[----:B------:R-:W-:Y:S01]  /*5110*/  FFMA R70, -R29, 1.925963033500011079e-08, R70 ;  /* 0x32a570601d467823 */ /* 0x000fe20000000146 */
[----:B------:R-:W-:Y:S01]  /*5120*/  FFMA R97, -R30, 1.4426950216293334961, -R71 ;  /* 0x3fb8aa3b1e617823 */ /* 0x000fe20000000947 */
[----:B------:R3:W-:Y:S01]  /*5130*/  MUFU.EX2 R60, R35 ;  /* 0x00000023003c7308 */ /* 0x0007e20000000800 */
[-C--:B------:R-:W-:Y:S01]  /*5140*/  FFMA.RM R98, R98, R105.reuse, 12582913 ;  /* 0x4b40000162627423 */ /* 0x080fe20000004069 */
[----:B------:R-:W-:Y:S01]  /*5150*/  IMAD.SHL.U32 R0, R0, 0x800000, RZ ;  /* 0x0080000000007824 */ /* 0x000fe200078e00ff */
[----:B------:R-:W-:Y:S01]  /*5160*/  SHF.L.U32 R56, R56, 0x17, RZ ;  /* 0x0000001738387819 */ /* 0x000fe200000006ff */
[----:B------:R-:W-:Y:S01]  /*5170*/  FFMA.RM R99, R99, R105, 12582913 ;  /* 0x4b40000163637423 */ /* 0x000fe20000004069 */
[----:B------:R-:W-:Y:S01]  /*5180*/  SHF.L.U32 R58, R58, 0x17, RZ ;  /* 0x000000173a3a7819 */ /* 0x000fe200000006ff */
[----:B-1----:R-:W-:Y:S01]  /*5190*/  FFMA R104, R0, R3, 1 ;  /* 0x3f80000000687423 */ /* 0x002fe20000000003 */
[----:B------:R-:W-:Y:S01]  /*51a0*/  SHF.L.U32 R61, R61, 0x17, RZ ;  /* 0x000000173d3d7819 */ /* 0x000fe200000006ff */
[----:B------:R1:W4:Y:S01]  /*51b0*/  MUFU.EX2 R37, R36 ;  /* 0x0000002400257308 */ /* 0x0003220000000800 */
[----:B---3--:R-:W-:Y:S01]  /*51c0*/  FMUL R35, R91, R38 ;  /* 0x000000265b237220 */ /* 0x008fe20000400000 */
[----:B------:R-:W-:Y:S01]  /*51d0*/  FADD R3, R99, -12583039 ;  /* 0xcb40007f63037421 */ /* 0x000fe20000000000 */
[----:B------:R-:W-:Y:S01]  /*51e0*/  SHF.L.U32 R66, R66, 0x17, RZ ;  /* 0x0000001742427819 */ /* 0x000fe200000006ff */
[----:B--2---:R-:W-:Y:S01]  /*51f0*/  FFMA R107, R58, R59, 1 ;  /* 0x3f8000003a6b7423 */ /* 0x004fe2000000003b */
[----:B------:R-:W-:Y:S01]  /*5200*/  FFMA R35, R90, R94, R35 ;  /* 0x0000005e5a237223 */ /* 0x000fe20000000023 */
[----:B------:R-:W-:Y:S01]  /*5210*/  FFMA.SAT R94, -R31, R103, 0.5 ;  /* 0x3f0000001f5e7423 */ /* 0x000fe20000002167 */
[----:B------:R-:W-:Y:S01]  /*5220*/  FFMA R62, R61, R62, 1 ;  /* 0x3f8000003d3e7423 */ /* 0x000fe2000000003e */
[----:B------:R2:W-:Y:S01]  /*5230*/  MUFU.EX2 R38, R69 ;  /* 0x0000004500267308 */ /* 0x0005e20000000800 */
[----:B-1----:R-:W-:-:S02]  /*5240*/  HADD2.F32 R36, -RZ, R11.H1_H1 ;  /* 0x3000000bff247230 */ /* 0x002fc40000004100 */
[----:B------:R-:W-:Y:S01]  /*5250*/  FFMA.SAT R101, -R35, R103, 0.5 ;  /* 0x3f00000023657423 */ /* 0x000fe20000002167 */
[-C--:B------:R-:W-:Y:S01]  /*5260*/  FFMA.RM R94, R94, R105.reuse, 12582913 ;  /* 0x4b4000015e5e7423 */ /* 0x080fe20000004069 */
[----:B------:R-:W-:Y:S01]  /*5270*/  FFMA R64, -R25, 1.925963033500011079e-08, R64 ;  /* 0x32a5706019407823 */ /* 0x000fe20000000140 */
[----:B------:R-:W-:Y:S01]  /*5280*/  FFMA R97, -R30, 1.925963033500011079e-08, R97 ;  /* 0x32a570601e617823 */ /* 0x000fe20000000161 */
[----:B------:R-:W-:Y:S01]  /*5290*/  FFMA R36, R90, R36, R39 ;  /* 0x000000245a247223 */ /* 0x000fe20000000027 */
[----:B------:R-:W-:Y:S01]  /*52a0*/  FFMA.RM R102, R101, R105, 12582913 ;  /* 0x4b40000165667423 */ /* 0x000fe20000004069 */
[----:B------:R1:W-:Y:S01]  /*52b0*/  MUFU.EX2 R71, R70 ;  /* 0x0000004600477308 */ /* 0x0003e20000000800 */
[-C--:B--2---:R-:W-:Y:S01]  /*52c0*/  FFMA.SAT R69, -R33, R103.reuse, 0.5 ;  /* 0x3f00000021457423 */ /* 0x084fe20000002167 */
[----:B------:R-:W-:Y:S01]  /*52d0*/  FFMA.SAT R103, -R36, R103, 0.5 ;  /* 0x3f00000024677423 */ /* 0x000fe20000002167 */
[----:B------:R-:W-:Y:S01]  /*52e0*/  FADD R39, R98, -12583039 ;  /* 0xcb40007f62277421 */ /* 0x000fe20000000000 */
[----:B------:R-:W-:Y:S01]  /*52f0*/  FADD R96, R94, -12583039 ;  /* 0xcb40007f5e607421 */ /* 0x000fe20000000000 */
[----:B------:R-:W-:Y:S01]  /*5300*/  FADD R0, R102, -12583039 ;  /* 0xcb40007f66007421 */ /* 0x000fe20000000000 */
[-C--:B------:R-:W-:Y:S01]  /*5310*/  FFMA.RM R103, R103, R105.reuse, 12582913 ;  /* 0x4b40000167677423 */ /* 0x080fe20000004069 */
[----:B------:R-:W-:Y:S01]  /*5320*/  FFMA R101, -R34, 1.4426950216293334961, -R3 ;  /* 0x3fb8aa3b22657823 */ /* 0x000fe20000000903 */
[----:B------:R-:W-:Y:S01]  /*5330*/  FFMA R96, -R31, 1.4426950216293334961, -R96 ;  /* 0x3fb8aa3b1f607823 */ /* 0x000fe20000000960 */
[----:B-1----:R-:W-:Y:S01]  /*5340*/  FFMA.RM R70, R69, R105, 12582913 ;  /* 0x4b40000145467423 */ /* 0x002fe20000004069 */
[----:B------:R-:W-:Y:S01]  /*5350*/  FFMA R105, R56, R57, 1 ;  /* 0x3f80000038697423 */ /* 0x000fe20000000039 */
[----:B------:R-:W-:Y:S01]  /*5360*/  FADD R57, R103, -12583039 ;  /* 0xcb40007f67397421 */ /* 0x000fe20000000000 */
[----:B------:R-:W-:Y:S01]  /*5370*/  FFMA R69, -R32, 1.4426950216293334961, -R39 ;  /* 0x3fb8aa3b20457823 */ /* 0x000fe20000000927 */
[----:B------:R-:W-:Y:S01]  /*5380*/  FADD R100, R70, -12583039 ;  /* 0xcb40007f46647421 */ /* 0x000fe20000000000 */
[----:B------:R-:W-:Y:S01]  /*5390*/  FFMA R56, -R35, 1.4426950216293334961, -R0 ;  /* 0x3fb8aa3b23387823 */ /* 0x000fe20000000900 */
[----:B------:R-:W-:Y:S01]  /*53a0*/  FFMA R59, -R36, 1.4426950216293334961, -R57 ;  /* 0x3fb8aa3b243b7823 */ /* 0x000fe20000000939 */
[----:B----4-:R-:W-:Y:S01]  /*53b0*/  FFMA R61, R66, R37, 1 ;  /* 0x3f800000423d7423 */ /* 0x010fe20000000025 */
[----:B------:R-:W-:Y:S01]  /*53c0*/  FFMA R100, -R33, 1.4426950216293334961, -R100 ;  /* 0x3fb8aa3b21647823 */ /* 0x000fe20000000964 */
[----:B------:R-:W-:Y:S01]  /*53d0*/  FFMA R69, -R32, 1.925963033500011079e-08, R69 ;  /* 0x32a5706020457823 */ /* 0x000fe20000000145 */
[----:B------:R-:W-:Y:S01]  /*53e0*/  IADD3 R37, R104, 0x1800000, RZ ;  /* 0x0180000068257810 */ /* 0x000fe20007ffe0ff */
[----:B------:R-:W-:Y:S01]  /*53f0*/  FFMA R101, -R34, 1.925963033500011079e-08, R101 ;  /* 0x32a5706022657823 */ /* 0x000fe20000000165 */
[----:B------:R-:W-:Y:S01]  /*5400*/  FFMA R96, -R31, 1.925963033500011079e-08, R96 ;  /* 0x32a570601f607823 */ /* 0x000fe20000000160 */
[----:B------:R-:W-:Y:S01]  /*5410*/  FFMA R100, -R33, 1.925963033500011079e-08, R100 ;  /* 0x32a5706021647823 */ /* 0x000fe20000000164 */
[----:B------:R-:W-:Y:S01]  /*5420*/  FFMA R56, -R35, 1.925963033500011079e-08, R56 ;  /* 0x32a5706023387823 */ /* 0x000fe20000000138 */
[----:B------:R-:W-:Y:S01]  /*5430*/  FFMA R59, -R36, 1.925963033500011079e-08, R59 ;  /* 0x32a57060243b7823 */ /* 0x000fe2000000013b */
[----:B------:R-:W-:Y:S01]  /*5440*/  LOP3.LUT R37, R37, 0x7f800000, RZ, 0xc0, !PT ;  /* 0x7f80000025257812 */ /* 0x000fe200078ec0ff */
[----:B------:R-:W1:Y:S01]  /*5450*/  MUFU.EX2 R64, R64 ;  /* 0x0000004000407308 */ /* 0x000e620000000800 */
[----:B------:R-:W-:Y:S01]  /*5460*/  SHF.L.U32 R65, R65, 0x17, RZ ;  /* 0x0000001741417819 */ /* 0x000fe200000006ff */
[----:B------:R-:W-:Y:S01]  /*5470*/  IMAD.SHL.U32 R63, R63, 0x800000, RZ ;  /* 0x008000003f3f7824 */ /* 0x000fe200078e00ff */
[----:B------:R-:W-:Y:S01]  /*5480*/  ISETP.GT.U32.AND P2, PT, R37, 0x1ffffff, PT ;  /* 0x01ffffff2500780c */ /* 0x000fe20003f44070 */
[----:B------:R-:W-:Y:S01]  /*5490*/  IMAD.SHL.U32 R68, R68, 0x800000, RZ ;  /* 0x0080000044447824 */ /* 0x000fe200078e00ff */
[----:B------:R-:W-:Y:S01]  /*54a0*/  SHF.L.U32 R92, R92, 0x17, RZ ;  /* 0x000000175c5c7819 */ /* 0x000fe200000006ff */
[----:B------:R-:W-:Y:S01]  /*54b0*/  IMAD.SHL.U32 R98, R98, 0x800000, RZ ;  /* 0x0080000062627824 */ /* 0x000fe200078e00ff */
[----:B------:R-:W-:Y:S01]  /*54c0*/  SHF.L.U32 R99, R99, 0x17, RZ ;  /* 0x0000001763637819 */ /* 0x000fe200000006ff */
[----:B------:R-:W2:Y:S01]  /*54d0*/  MUFU.EX2 R97, R97 ;  /* 0x0000006100617308 */ /* 0x000ea20000000800 */
[----:B------:R-:W-:Y:S01]  /*54e0*/  SHF.L.U32 R67, R67, 0x17, RZ ;  /* 0x0000001743437819 */ /* 0x000fe200000006ff */
[----:B------:R-:W-:Y:S01]  /*54f0*/  IMAD.SHL.U32 R103, R103, 0x800000, RZ ;  /* 0x0080000067677824 */ /* 0x000fe200078e00ff */
[----:B------:R-:W-:Y:S01]  /*5500*/  SHF.L.U32 R94, R94, 0x17, RZ ;  /* 0x000000175e5e7819 */ /* 0x000fe200000006ff */
[----:B------:R-:W-:Y:S01]  /*5510*/  BSSY B1, `(.L_x_110) ;  /* 0x000001e000017945 */ /* 0x000fe20003800000 */
[----:B------:R-:W-:Y:S01]  /*5520*/  SHF.L.U32 R70, R70, 0x17, RZ ;  /* 0x0000001746467819 */ /* 0x000fe200000006ff */
[----:B------:R-:W-:Y:S01]  /*5530*/  FFMA R60, R65, R60, 1 ;  /* 0x3f800000413c7423 */ /* 0x000fe2000000003c */
[----:B------:R-:W-:Y:S01]  /*5540*/  SHF.L.U32 R102, R102, 0x17, RZ ;  /* 0x0000001766667819 */ /* 0x000fe200000006ff */
[----:B------:R-:W-:Y:S01]  /*5550*/  MUFU.EX2 R0, R101 ;  /* 0x0000006500007308 */ /* 0x000fe20000000800 */
[----:B-1----:R-:W-:Y:S01]  /*5560*/  FFMA R63, R63, R64, 1 ;  /* 0x3f8000003f3f7423 */ /* 0x002fe20000000040 */
[----:B------:R-:W-:Y:S01]  /*5570*/  FFMA R64, R67, R38, 1 ;  /* 0x3f80000043407423 */ /* 0x000fe20000000026 */
[----:B------:R-:W-:-:S05]  /*5580*/  FFMA R65, R68, R71, 1 ;  /* 0x3f80000044417423 */ /* 0x000fca0000000047 */
[----:B------:R2:W1:Y:S08]  /*5590*/  MUFU.EX2 R39, R96 ;  /* 0x0000006000277308 */ /* 0x0004700000000800 */
[----:B------:R-:W3:Y:S01]  /*55a0*/  MUFU.EX2 R69, R69 ;  /* 0x0000004500457308 */ /* 0x000ee20000000800 */
[----:B--2---:R-:W-:-:S07]  /*55b0*/  FFMA R96, R92, R97, 1 ;  /* 0x3f8000005c607423 */ /* 0x004fce0000000061 */
[----:B------:R2:W4:Y:S01]  /*55c0*/  MUFU.EX2 R3, R100 ;  /* 0x0000006400037308 */ /* 0x0005220000000800 */
[----:B-1----:R-:W-:-:S07]  /*55d0*/  FFMA R97, R94, R39, 1 ;  /* 0x3f8000005e617423 */ /* 0x002fce0000000027 */
[----:B------:R-:W1:Y:S01]  /*55e0*/  MUFU.EX2 R57, R56 ;  /* 0x0000003800397308 */ /* 0x000e620000000800 */
[----:B--2---:R-:W-:Y:S01]  /*55f0*/  FFMA R100, R99, R0, 1 ;  /* 0x3f80000063647423 */ /* 0x004fe20000000000 */
[----:B---3--:R-:W-:-:S06]  /*5600*/  FFMA R98, R98, R69, 1 ;  /* 0x3f80000062627423 */ /* 0x008fcc0000000045 */
[----:B------:R-:W2:Y:S01]  /*5610*/  MUFU.EX2 R58, R59 ;  /* 0x0000003b003a7308 */ /* 0x000ea20000000800 */
[----:B----4-:R-:W-:Y:S01]  /*5620*/  FFMA R101, R70, R3, 1 ;  /* 0x3f80000046657423 */ /* 0x010fe20000000003 */
        /* <DEDUP_REMOVED lines=8> */
.L_x_111:
[----:B------:R-:W1:Y:S02]  /*56b0*/  MUFU.RCP R37, R104 ;  /* 0x0000006800257308 */ /* 0x000e640000001000 */
[----:B-1----:R-:W-:-:S04]  /*56c0*/  FFMA R0, R104, R37, -1 ;  /* 0xbf80000068007423 */ /* 0x002fc80000000025 */
[----:B------:R-:W-:-:S04]  /*56d0*/  FADD.FTZ R0, -R0, -RZ ;  /* 0x800000ff00007221 */ /* 0x000fc80000010100 */
[----:B------:R-:W-:-:S07]  /*56e0*/  FFMA R37, R37, R0, R37 ;  /* 0x0000000025257223 */ /* 0x000fce0000000025 */
.L_x_112:
[----:B------:R-:W-:Y:S05]  /*56f0*/  BSYNC B1 ;  /* 0x0000000000017941 */ /* 0x000fea0003800000 */
.L_x_110:
        /* <DEDUP_REMOVED lines=10> */
.L_x_114:
[----:B------:R-:W1:Y:S02]  /*57a0*/  MUFU.RCP R38, R105 ;  /* 0x0000006900267308 */ /* 0x000e640000001000 */
[----:B-1----:R-:W-:-:S04]  /*57b0*/  FFMA R0, R105, R38, -1 ;  /* 0xbf80000069007423 */ /* 0x002fc80000000026 */
[----:B------:R-:W-:-:S04]  /*57c0*/  FADD.FTZ R3, -R0, -RZ ;  /* 0x800000ff00037221 */ /* 0x000fc80000010100 */
[----:B------:R-:W-:-:S07]  /*57d0*/  FFMA R38, R38, R3, R38 ;  /* 0x0000000326267223 */ /* 0x000fce0000000026 */
.L_x_115:
[----:B------:R-:W-:Y:S05]  /*57e0*/  BSYNC B1 ;  /* 0x0000000000017941 */ /* 0x000fea0003800000 */
.L_x_113:
        /* <DEDUP_REMOVED lines=10> */
.L_x_117:
[----:B------:R-:W1:Y:S02]  /*5890*/  MUFU.RCP R56, R107 ;  /* 0x0000006b00387308 */ /* 0x000e640000001000 */
[----:B-1----:R-:W-:-:S04]  /*58a0*/  FFMA R0, R107, R56, -1 ;  /* 0xbf8000006b007423 */ /* 0x002fc80000000038 */
[----:B------:R-:W-:-:S04]  /*58b0*/  FADD.FTZ R3, -R0, -RZ ;  /* 0x800000ff00037221 */ /* 0x000fc80000010100 */
[----:B------:R-:W-:-:S07]  /*58c0*/  FFMA R56, R56, R3, R56 ;  /* 0x0000000338387223 */ /* 0x000fce0000000038 */
.L_x_118:
[----:B------:R-:W-:Y:S05]  /*58d0*/  BSYNC B1 ;  /* 0x0000000000017941 */ /* 0x000fea0003800000 */
.L_x_116:
        /* <DEDUP_REMOVED lines=10> */
.L_x_120:
[----:B------:R-:W1:Y:S02]  /*5980*/  MUFU.RCP R39, R62 ;  /* 0x0000003e00277308 */ /* 0x000e640000001000 */
[----:B-1----:R-:W-:-:S04]  /*5990*/  FFMA R0, R62, R39, -1 ;  /* 0xbf8000003e007423 */ /* 0x002fc80000000027 */
[----:B------:R-:W-:-:S04]  /*59a0*/  FADD.FTZ R0, -R0, -RZ ;  /* 0x800000ff00007221 */ /* 0x000fc80000010100 */
[----:B------:R-:W-:-:S07]  /*59b0*/  FFMA R39, R39, R0, R39 ;  /* 0x0000000027277223 */ /* 0x000fce0000000027 */
.L_x_121:
[----:B------:R-:W-:Y:S05]  /*59c0*/  BSYNC B1 ;  /* 0x0000000000017941 */ /* 0x000fea0003800000 */
.L_x_119:
        /* <DEDUP_REMOVED lines=10> */
.L_x_123:
[----:B------:R-:W1:Y:S02]  /*5a70*/  MUFU.RCP R58, R63 ;  /* 0x0000003f003a7308 */ /* 0x000e640000001000 */
[----:B-1----:R-:W-:-:S04]  /*5a80*/  FFMA R0, R63, R58, -1 ;  /* 0xbf8000003f007423 */ /* 0x002fc8000000003a */
[----:B------:R-:W-:-:S04]  /*5a90*/  FADD.FTZ R3, -R0, -RZ ;  /* 0x800000ff00037221 */ /* 0x000fc80000010100 */
[----:B------:R-:W-:-:S07]  /*5aa0*/  FFMA R58, R58, R3, R58 ;  /* 0x000000033a3a7223 */ /* 0x000fce000000003a */
.L_x_124:
[----:B------:R-:W-:Y:S05]  /*5ab0*/  BSYNC B1 ;  /* 0x0000000000017941 */ /* 0x000fea0003800000 */
.L_x_122:
        /* <DEDUP_REMOVED lines=10> */
.L_x_126:
[----:B------:R-:W1:Y:S02]  /*5b60*/  MUFU.RCP R57, R60 ;  /* 0x0000003c00397308 */ /* 0x000e640000001000 */
[----:B-1----:R-:W-:-:S04]  /*5b70*/  FFMA R0, R60, R57, -1 ;  /* 0xbf8000003c007423 */ /* 0x002fc80000000039 */
[----:B------:R-:W-:-:S04]  /*5b80*/  FADD.FTZ R0, -R0, -RZ ;  /* 0x800000ff00007221 */ /* 0x000fc80000010100 */
[----:B------:R-:W-:-:S07]  /*5b90*/  FFMA R57, R57, R0, R57 ;  /* 0x0000000039397223 */ /* 0x000fce0000000039 */
.L_x_127:
[----:B------:R-:W-:Y:S05]  /*5ba0*/  BSYNC B1 ;  /* 0x0000000000017941 */ /* 0x000fea0003800000 */
.L_x_125:
        /* <DEDUP_REMOVED lines=10> */
.L_x_129:
[----:B------:R-:W1:Y:S02]  /*5c50*/  MUFU.RCP R60, R61 ;  /* 0x0000003d003c7308 */ /* 0x000e640000001000 */
[----:B-1----:R-:W-:-:S04]  /*5c60*/  FFMA R0, R61, R60, -1 ;  /* 0xbf8000003d007423 */ /* 0x002fc8000000003c */
[----:B------:R-:W-:-:S04]  /*5c70*/  FADD.FTZ R3, -R0, -RZ ;  /* 0x800000ff00037221 */ /* 0x000fc80000010100 */
[----:B------:R-:W-:-:S07]  /*5c80*/  FFMA R60, R60, R3, R60 ;  /* 0x000000033c3c7223 */ /* 0x000fce000000003c */
.L_x_130:
[----:B------:R-:W-:Y:S05]  /*5c90*/  BSYNC B1 ;  /* 0x0000000000017941 */ /* 0x000fea0003800000 */
.L_x_128:
        /* <DEDUP_REMOVED lines=10> */
.L_x_132:
[----:B------:R-:W1:Y:S02]  /*5d40*/  MUFU.RCP R59, R64 ;  /* 0x00000040003b7308 */ /* 0x000e640000001000 */
[----:B-1----:R-:W-:-:S04]  /*5d50*/  FFMA R0, R64, R59, -1 ;  /* 0xbf80000040007423 */ /* 0x002fc8000000003b */
[----:B------:R-:W-:-:S04]  /*5d60*/  FADD.FTZ R0, -R0, -RZ ;  /* 0x800000ff00007221 */ /* 0x000fc80000010100 */
[----:B------:R-:W-:-:S07]  /*5d70*/  FFMA R59, R59, R0, R59 ;  /* 0x000000003b3b7223 */ /* 0x000fce000000003b */
.L_x_133:
[----:B------:R-:W-:Y:S05]  /*5d80*/  BSYNC B1 ;  /* 0x0000000000017941 */ /* 0x000fea0003800000 */
.L_x_131:
        /* <DEDUP_REMOVED lines=10> */
.L_x_135:
[----:B------:R-:W1:Y:S02]  /*5e30*/  MUFU.RCP R62, R65 ;  /* 0x00000041003e7308 */ /* 0x000e640000001000 */
[----:B-1----:R-:W-:-:S04]  /*5e40*/  FFMA R0, R65, R62, -1 ;  /* 0xbf80000041007423 */ /* 0x002fc8000000003e */
[----:B------:R-:W-:-:S04]  /*5e50*/  FADD.FTZ R3, -R0, -RZ ;  /* 0x800000ff00037221 */ /* 0x000fc80000010100 */
[----:B------:R-:W-:-:S07]  /*5e60*/  FFMA R62, R62, R3, R62 ;  /* 0x000000033e3e7223 */ /* 0x000fce000000003e */
.L_x_136:
[----:B------:R-:W-:Y:S05]  /*5e70*/  BSYNC B1 ;  /* 0x0000000000017941 */ /* 0x000fea0003800000 */
.L_x_134:
        /* <DEDUP_REMOVED lines=10> */
.L_x_138:
[----:B------:R-:W1:Y:S02]  /*5f20*/  MUFU.RCP R61, R96 ;  /* 0x00000060003d7308 */ /* 0x000e640000001000 */
[----:B-1----:R-:W-:-:S04]  /*5f30*/  FFMA R0, R96, R61, -1 ;  /* 0xbf80000060007423 */ /* 0x002fc8000000003d */
[----:B------:R-:W-:-:S04]  /*5f40*/  FADD.FTZ R0, -R0, -RZ ;  /* 0x800000ff00007221 */ /* 0x000fc80000010100 */
[----:B------:R-:W-:-:S07]  /*5f50*/  FFMA R61, R61, R0, R61 ;  /* 0x000000003d3d7223 */ /* 0x000fce000000003d */
.L_x_139:
[----:B------:R-:W-:Y:S05]  /*5f60*/  BSYNC B1 ;  /* 0x0000000000017941 */ /* 0x000fea0003800000 */
.L_x_137:
        /* <DEDUP_REMOVED lines=10> */
.L_x_141:
[----:B------:R-:W1:Y:S02]  /*6010*/  MUFU.RCP R64, R97 ;  /* 0x0000006100407308 */ /* 0x000e640000001000 */
[----:B-1----:R-:W-:-:S04]  /*6020*/  FFMA R0, R97, R64, -1 ;  /* 0xbf80000061007423 */ /* 0x002fc80000000040 */
[----:B------:R-:W-:-:S04]  /*6030*/  FADD.FTZ R3, -R0, -RZ ;  /* 0x800000ff00037221 */ /* 0x000fc80000010100 */
[----:B------:R-:W-:-:S07]  /*6040*/  FFMA R64, R64, R3, R64 ;  /* 0x0000000340407223 */ /* 0x000fce0000000040 */
.L_x_142:
[----:B------:R-:W-:Y:S05]  /*6050*/  BSYNC B1 ;  /* 0x0000000000017941 */ /* 0x000fea0003800000 */
.L_x_140:
        /* <DEDUP_REMOVED lines=10> */
.L_x_144:
[----:B------:R-:W1:Y:S02]  /*6100*/  MUFU.RCP R63, R98 ;  /* 0x00000062003f7308 */ /* 0x000e640000001000 */
[----:B-1----:R-:W-:-:S04]  /*6110*/  FFMA R0, R98, R63, -1 ;  /* 0xbf80000062007423 */ /* 0x002fc8000000003f */
[----:B------:R-:W-:-:S04]  /*6120*/  FADD.FTZ R0, -R0, -RZ ;  /* 0x800000ff00007221 */ /* 0x000fc80000010100 */
[----:B------:R-:W-:-:S07]  /*6130*/  FFMA R63, R63, R0, R63 ;  /* 0x000000003f3f7223 */ /* 0x000fce000000003f */
.L_x_145:
[----:B------:R-:W-:Y:S05]  /*6140*/  BSYNC B1 ;  /* 0x0000000000017941 */ /* 0x000fea0003800000 */
.L_x_143:
        /* <DEDUP_REMOVED lines=10> */
.L_x_147:
[----:B------:R-:W1:Y:S02]  /*61f0*/  MUFU.RCP R96, R101 ;  /* 0x0000006500607308 */ /* 0x000e640000001000 */
[----:B-1----:R-:W-:-:S04]  /*6200*/  FFMA R0, R101, R96, -1 ;  /* 0xbf80000065007423 */ /* 0x002fc80000000060 */
[----:B------:R-:W-:-:S04]  /*6210*/  FADD.FTZ R3, -R0, -RZ ;  /* 0x800000ff00037221 */ /* 0x000fc80000010100 */
[----:B------:R-:W-:-:S07]  /*6220*/  FFMA R96, R96, R3, R96 ;  /* 0x0000000360607223 */ /* 0x000fce0000000060 */
.L_x_148:
[----:B------:R-:W-:Y:S05]  /*6230*/  BSYNC B1 ;  /* 0x0000000000017941 */ /* 0x000fea0003800000 */
.L_x_146:
        /* <DEDUP_REMOVED lines=10> */
.L_x_150:
[----:B------:R-:W1:Y:S02]  /*62e0*/  MUFU.RCP R65, R100 ;  /* 0x0000006400417308 */ /* 0x000e640000001000 */
[----:B-1----:R-:W-:-:S04]  /*62f0*/  FFMA R0, R100, R65, -1 ;  /* 0xbf80000064007423 */ /* 0x002fc80000000041 */
[----:B------:R-:W-:-:S04]  /*6300*/  FADD.FTZ R0, -R0, -RZ ;  /* 0x800000ff00007221 */ /* 0x000fc80000010100 */
[----:B------:R-:W-:-:S07]  /*6310*/  FFMA R65, R65, R0, R65 ;  /* 0x0000000041417223 */ /* 0x000fce0000000041 */
.L_x_151:
[----:B------:R-:W-:Y:S05]  /*6320*/  BSYNC B1 ;  /* 0x0000000000017941 */ /* 0x000fea0003800000 */
.L_x_149:
        /* <DEDUP_REMOVED lines=10> */
.L_x_153:
[----:B------:R-:W1:Y:S02]  /*63d0*/  MUFU.RCP R98, R99 ;  /* 0x0000006300627308 */ /* 0x000e640000001000 */
[----:B-1----:R-:W-:-:S04]  /*63e0*/  FFMA R0, R99, R98, -1 ;  /* 0xbf80000063007423 */ /* 0x002fc80000000062 */
[----:B------:R-:W-:-:S04]  /*63f0*/  FADD.FTZ R3, -R0, -RZ ;  /* 0x800000ff00037221 */ /* 0x000fc80000010100 */
[----:B------:R-:W-:-:S07]  /*6400*/  FFMA R98, R98, R3, R98 ;  /* 0x0000000362627223 */ /* 0x000fce0000000062 */
.L_x_154:
[----:B------:R-:W-:Y:S05]  /*6410*/  BSYNC B1 ;  /* 0x0000000000017941 */ /* 0x000fea0003800000 */
.L_x_152:
        /* <DEDUP_REMOVED lines=9> */
.L_x_156:
[----:B------:R-:W1:Y:S02]  /*64b0*/  MUFU.RCP R0, R103 ;  /* 0x0000006700007308 */ /* 0x000e640000001000 */
[----:B-1----:R-:W-:-:S04]  /*64c0*/  FFMA R3, R103, R0, -1 ;  /* 0xbf80000067037423 */ /* 0x002fc80000000000 */
[----:B------:R-:W-:-:S04]  /*64d0*/  FADD.FTZ R3, -R3, -RZ ;  /* 0x800000ff03037221 */ /* 0x000fc80000010100 */
[----:B------:R-:W-:-:S07]  /*64e0*/  FFMA R0, R0, R3, R0 ;  /* 0x0000000300007223 */ /* 0x000fce0000000000 */
.L_x_157:
[----:B------:R-:W-:Y:S05]  /*64f0*/  BSYNC B1 ;  /* 0x0000000000017941 */ /* 0x000fea0003800000 */
.L_x_155:
[----:B------:R-:W-:Y:S01]  /*6500*/  FMUL R37, R20, R37 ;  /* 0x0000002514257220 */ /* 0x000fe20000400000 */
        /* <DEDUP_REMOVED lines=15> */
[----:B------:R-:W-:Y:S01]  /*6600*/  F2FP.F16.F32.PACK_AB R24, R38, R37 ;  /* 0x000000252618723e */ /* 0x000fe200000000ff */
[----:B------:R-:W-:Y:S05]  /*6610*/  WARPSYNC.ALL ;  /* 0x0000000000007948 */ /* 0x000fea0003800000 */
[----:B------:R-:W-:Y:S01]  /*6620*/  F2FP.F16.F32.PACK_AB R25, R39, R56 ;  /* 0x000000382719723e */ /* 0x000fe200000000ff */
[----:B------:R-:W-:Y:S01]  /*6630*/  BSSY B0, `(.L_x_158) ;  /* 0x000001b000007945 */ /* 0x000fe20003800000 */
[----:B------:R-:W-:-:S02]  /*6640*/  F2FP.F16.F32.PACK_AB R26, R57, R58 ;  /* 0x0000003a391a723e */ /* 0x000fc400000000ff */
[----:B------:R-:W-:Y:S02]  /*6650*/  F2FP.F16.F32.PACK_AB R27, R59, R60 ;  /* 0x0000003c3b1b723e */ /* 0x000fe400000000ff */
[----:B------:R-:W-:Y:S02]  /*6660*/  F2FP.F16.F32.PACK_AB R28, R61, R62 ;  /* 0x0000003e3d1c723e */ /* 0x000fe400000000ff */
[----:B------:R-:W-:Y:S01]  /*6670*/  F2FP.F16.F32.PACK_AB R29, R63, R64 ;  /* 0x000000403f1d723e */ /* 0x000fe200000000ff */
[----:B------:R1:W-:Y:S01]  /*6680*/  STSM.16.M88.4 [R13+0x2200], R24 ;  /* 0x002200180d007844 */ /* 0x0003e20000000200 */
[----:B------:R-:W-:Y:S02]  /*6690*/  F2FP.F16.F32.PACK_AB R30, R65, R96 ;  /* 0x00000060411e723e */ /* 0x000fe400000000ff */
[----:B------:R-:W-:Y:S02]  /*66a0*/  F2FP.F16.F32.PACK_AB R31, R3, R98 ;  /* 0x00000062031f723e */ /* 0x000fe400000000ff */
[----:B------:R-:W-:-:S05]  /*66b0*/  IADD3 R0, R14, 0x2200, R13 ;  /* 0x000022000e007810 */ /* 0x000fca0007ffe00d */
        /* <DEDUP_REMOVED lines=11> */
[----:B------:R-:W-:Y:S02]  /*6770*/  UIADD3 UR4, UR52, 0x2200, URZ ;  /* 0x0000220034047890 */ /* 0x000fe4000fffe03f */
[----:B------:R-:W-:Y:S01]  /*6780*/  UIADD3.X UR9, URZ, UR55, URZ, UP0, !UPT ;  /* 0x000000373f097290 */ /* 0x000fe200087fe43f */
[----:B------:R-:W-:Y:S01]  /*6790*/  UMOV UR5, UR45 ;  /* 0x0000002d00057c82 */ /* 0x000fe20008000000 */
[----:B------:R-:W-:-:S07]  /*67a0*/  UMOV UR7, UR47 ;  /* 0x0000002f00077c82 */ /* 0x000fce0008000000 */
[----:B------:R2:W-:Y:S01]  /*67b0*/  UTMASTG.3D [UR4], [UR8] ;  /* 0x00000004080073b5 */ /* 0x0005e20008010000 */
[----:B------:R0:W-:Y:S01]  /*67c0*/  UTMACMDFLUSH ;  /* 0x00000000000079b7 */ /* 0x0001e20000000000 */
[----:B--2---:R-:W-:-:S04]  /*67d0*/  DEPBAR.LE SB0, 0x1 ;  /* 0x000080400000791a */ /* 0x004fc80000000000 */
.L_x_159:
[----:B------:R-:W-:Y:S05]  /*67e0*/  BSYNC B0 ;  /* 0x0000000000007941 */ /* 0x000fea0003800000 */
.L_x_158:
[----:B------:R-:W-:Y:S06]  /*67f0*/  BAR.SYNC.DEFER_BLOCKING 0x1, 0x100 ;  /* 0x0044000000007b1d */ /* 0x000fec0000010000 */
[----:B------:R-:W-:Y:S04]  /*6800*/  BSSY B0, `(.L_x_160) ;  /* 0x0000009000007945 */ /* 0x000fe80003800000 */
[----:B------:R-:W-:Y:S05]  /*6810*/  @P0 BRA `(.L_x_161) ;  /* 0x00000000001c0947 */ /* 0x000fea0003800000 */
[----:B------:R-:W-:-:S13]  /*6820*/  ISETP.NE.AND P2, PT, R95, 0x3, PT ;  /* 0x000000035f00780c */ /* 0x000fda0003f45270 */
[----:B------:R-:W-:Y:S05]  /*6830*/  @!P2 BRA `(.L_x_162) ;  /* 0x000000000004a947 */ /* 0x000fea0003800000 */
[----:B------:R-:W-:Y:S01]  /*6840*/  BPT.TRAP 0x1 ;  /* 0x000000040000795c */ /* 0x000fe20000300000 */
.L_x_162:
[----:B------:R-:W-:-:S04]  /*6850*/  ULEA UR4, UR42, UR52, 0x3 ;  /* 0x000000342a047291 */ /* 0x000fc8000f8e183f */
[----:B------:R-:W-:-:S04]  /*6860*/  UIADD3 UR4, UR4, 0x60, URZ ;  /* 0x0000006004047890 */ /* 0x000fc8000fffe03f */
[----:B------:R-:W-:-:S09]  /*6870*/  UPRMT UR4, UR51, 0x654, UR4 ;  /* 0x0000065433047896 */ /* 0x000fd20008000004 */
[----:B------:R-:W-:Y:S03]  /*6880*/  SYNCS.ARRIVE.TRANS64.RED.A1T0 RZ, [UR4], RZ ;  /* 0x000000ffffff79a7 */ /* 0x000fe60008100404 */
.L_x_161:
[----:B------:R-:W-:Y:S05]  /*6890*/  BSYNC B0 ;  /* 0x0000000000007941 */ /* 0x000fea0003800000 */
.L_x_160:
[----:B------:R-:W-:Y:S01]  /*68a0*/  UIADD3 UR42, UR42, 0x1, URZ ;  /* 0x000000012a2a7890 */ /* 0x000fe2000fffe03f */
[----:B------:R-:W-:Y:S01]  /*68b0*/  BSSY B0, `(.L_x_163) ;  /* 0x000001b000007945 */ /* 0x000fe20003800000 */
[----:B------:R-:W-:Y:S02]  /*68c0*/  MOV R20, R89 ;  /* 0x0000005900147202 */ /* 0x000fe40000000f00 */
[----:B------:R-:W-:-:S04]  /*68d0*/  UISETP.NE.AND UP0, UPT, UR42, 0x4, UPT ;  /* 0x000000042a00788c */ /* 0x000fc8000bf05270 */
[----:B------:R-:W-:Y:S01]  /*68e0*/  USEL UR42, UR42, URZ, UP0 ;  /* 0x0000003f2a2a7287 */ /* 0x000fe20008000000 */
[----:B------:R-:W-:Y:S11]  /*68f0*/  @P0 BRA `(.L_x_164) ;  /* 0x0000000000580947 */ /* 0x000ff60003800000 */
[----:B------:R-:W-:-:S13]  /*6900*/  ISETP.NE.AND P2, PT, R95, 0x3, PT ;  /* 0x000000035f00780c */ /* 0x000fda0003f45270 */
[----:B------:R-:W-:Y:S05]  /*6910*/  @!P2 BRA `(.L_x_165) ;  /* 0x000000000004a947 */ /* 0x000fea0003800000 */
[----:B------:R-:W-:Y:S01]  /*6920*/  BPT.TRAP 0x1 ;  /* 0x000000040000795c */ /* 0x000fe20000300000 */
.L_x_165:
[C---:B------:R-:W-:Y:S01]  /*6930*/  LEA R3, R12.reuse, UR52, 0x3 ;  /* 0x000000340c037c11 */ /* 0x040fe2000f8e18ff */
[----:B------:R-:W-:Y:S01]  /*6940*/  @!P1 IMAD R21, R12, 0x2000, R15 ;  /* 0x000020000c159824 */ /* 0x000fe200078e020f */
[----:B------:R-:W-:Y:S01]  /*6950*/  SHF.L.U32 R20, R89, 0x1f, RZ ;  /* 0x0000001f59147819 */ /* 0x000fe200000006ff */
[----:B------:R-:W-:Y:S01]  /*6960*/  BSSY B1, `(.L_x_166) ;  /* 0x0000007000017945 */ /* 0x000fe20003800000 */
[----:B------:R-:W-:Y:S02]  /*6970*/  PLOP3.LUT P3, PT, PT, PT, PT, 0x8, 0x0 ;  /* 0x000000000000781c */ /* 0x000fe40003f6e170 */
[----:B------:R-:W2:Y:S01]  /*6980*/  SYNCS.PHASECHK.TRANS64.TRYWAIT P2, [R3+URZ+0x40], R20 ;  /* 0x00004014030075a7 */ /* 0x000ea2000804017f */
[----:B------:R-:W-:Y:S02]  /*6990*/  @!P1 PLOP3.LUT P3, PT, P6, PT, PT, 0x80, 0x0 ;  /* 0x000000000000981c */ /* 0x000fe4000376f070 */
[----:B-1----:R-:W-:-:S11]  /*69a0*/  @!P1 IADD3 R0, R21, 0x20, RZ ;  /* 0x0000002015009810 */ /* 0x002fd60007ffe0ff */
[----:B------:R-:W-:Y:S01]  /*69b0*/  @P3 IADD3 R0, R21, -0x20, RZ ;  /* 0xffffffe015003810 */ /* 0x000fe20007ffe0ff */
[----:B--2---:R-:W-:Y:S06]  /*69c0*/  @!P2 BRA `(.L_x_167) ;  /* 0x000000700050a947 */ /* 0x004fec0003800000 */
.L_x_358:
[----:B------:R-:W-:Y:S05]  /*69d0*/  BSYNC B1 ;  /* 0x0000000000017941 */ /* 0x000fea0003800000 */
.L_x_166:
[----:B------:R-:W-:Y:S05]  /*69e0*/  @!P1 WARPSYNC.ALL ;  /* 0x0000000000009948 */ /* 0x000fea0003800000 */
[----:B------:R2:W3:Y:S01]  /*69f0*/  @!P1 LDSM.16.M88.4 R4, [R21] ;  /* 0x000000001504983b */ /* 0x0004e20000000200 */
[----:B------:R-:W-:-:S03]  /*6a00*/  IADD3 R12, R12, 0x1, RZ ;  /* 0x000000010c0c7810 */ /* 0x000fc60007ffe0ff */
[----:B------:R2:W4:Y:S01]  /*6a10*/  @!P1 LDSM.16.M88.4 R8, [R0] ;  /* 0x000000000008983b */ /* 0x0005220000000200 */
[----:B------:R-:W-:-:S04]  /*6a20*/  ISETP.NE.AND P2, PT, R12, 0x4, PT ;  /* 0x000000040c00780c */ /* 0x000fc80003f45270 */
[----:B-1----:R-:W-:Y:S02]  /*6a30*/  SEL R20, RZ, 0x1, P2 ;  /* 0x00000001ff147807 */ /* 0x002fe40001000000 */
[----:B------:R-:W-:Y:S02]  /*6a40*/  SEL R12, R12, RZ, P2 ;  /* 0x000000ff0c0c7207 */ /* 0x000fe40001000000 */
[----:B--2---:R-:W-:-:S07]  /*6a50*/  LOP3.LUT R20, R89, R20, RZ, 0x3c, !PT ;  /* 0x0000001459147212 */ /* 0x004fce00078e3cff */
.L_x_164:
[----:B------:R-:W-:Y:S05]  /*6a60*/  BSYNC B0 ;  /* 0x0000000000007941 */ /* 0x000fea0003800000 */
.L_x_163:
[--C-:B-1-3--:R-:W-:Y:S02]  /*6a70*/  HADD2.F32 R0, -RZ, R4.reuse.H0_H0 ;  /* 0x20000004ff007230 */ /* 0x10afe40000004100 */
[C---:B------:R-:W-:Y:S01]  /*6a80*/  FMUL R21, R91.reuse, R72 ;  /* 0x000000485b157220 */ /* 0x040fe20000400000 */
[C---:B------:R-:W-:Y:S01]  /*6a90*/  FMUL R33, R91.reuse, R82 ;  /* 0x000000525b217220 */ /* 0x040fe20000400000 */
[----:B------:R-:W-:Y:S01]  /*6aa0*/  IMAD.MOV.U32 R82, RZ, RZ, 0x3bbb989d ;  /* 0x3bbb989dff527424 */ /* 0x000fe200078e00ff */
[----:B------:R-:W-:Y:S01]  /*6ab0*/  MOV R97, 0x437c0000 ;  /* 0x437c000000617802 */ /* 0x000fe20000000f00 */
[----:B------:R-:W-:Y:S01]  /*6ac0*/  FFMA R21, R90, R0, R21 ;  /* 0x000000005a157223 */ /* 0x000fe20000000015 */
[----:B------:R-:W-:Y:S02]  /*6ad0*/  HADD2.F32 R24, -RZ, R4.H1_H1 ;  /* 0x30000004ff187230 */ /* 0x000fe40000004100 */
[----:B------:R-:W-:Y:S01]  /*6ae0*/  FMUL R23, R91, R73 ;  /* 0x000000495b177220 */ /* 0x000fe20000400000 */
[----:B------:R-:W-:-:S02]  /*6af0*/  HADD2.F32 R28, -RZ, R5.H1_H1 ;  /* 0x30000005ff1c7230 */ /* 0x000fc40000004100 */
[----:B------:R-:W-:Y:S01]  /*6b00*/  FFMA.SAT R0, -R21, R82, 0.5 ;  /* 0x3f00000015007423 */ /* 0x000fe20000002152 */
[C---:B------:R-:W-:Y:S01]  /*6b10*/  FMUL R25, R91.reuse, R75 ;  /* 0x0000004b5b197220 */ /* 0x040fe20000400000 */
[----:B------:R-:W-:Y:S02]  /*6b20*/  HADD2.F32 R26, -RZ, R5.H0_H0 ;  /* 0x20000005ff1a7230 */ /* 0x000fe40000004100 */
[----:B------:R-:W-:Y:S01]  /*6b30*/  FMUL R3, R91, R74 ;  /* 0x0000004a5b037220 */ /* 0x000fe20000400000 */
[----:B------:R-:W-:Y:S01]  /*6b40*/  FFMA.RM R0, R0, R97, 12582913 ;  /* 0x4b40000100007423 */ /* 0x000fe20000004061 */
[C---:B------:R-:W-:Y:S01]  /*6b50*/  FFMA R23, R90.reuse, R24, R23 ;  /* 0x000000185a177223 */ /* 0x040fe20000000017 */
[C---:B------:R-:W-:Y:S01]  /*6b60*/  FFMA R25, R90.reuse, R28, R25 ;  /* 0x0000001c5a197223 */ /* 0x040fe20000000019 */
[----:B------:R-:W-:Y:S01]  /*6b70*/  FFMA R24, R90, R26, R3 ;  /* 0x0000001a5a187223 */ /* 0x000fe20000000003 */
[----:B------:R-:W-:Y:S01]  /*6b80*/  FADD R28, R0, -12583039 ;  /* 0xcb40007f001c7421 */ /* 0x000fe20000000000 */
[----:B------:R-:W-:Y:S01]  /*6b90*/  FFMA.SAT R3, -R23, R82, 0.5 ;  /* 0x3f00000017037423 */ /* 0x000fe20000002152 */
[----:B------:R-:W-:-:S02]  /*6ba0*/  HADD2.F32 R26, -RZ, R6.H0_H0 ;  /* 0x20000006ff1a7230 */ /* 0x000fc40000004100 */
[C---:B------:R-:W-:Y:S01]  /*6bb0*/  FMUL R27, R91.reuse, R76 ;  /* 0x0000004c5b1b7220 */ /* 0x040fe20000400000 */
[----:B------:R-:W-:Y:S02]  /*6bc0*/  HADD2.F32 R30, -RZ, R6.H1_H1 ;  /* 0x30000006ff1e7230 */ /* 0x000fe40000004100 */
[----:B------:R-:W-:Y:S01]  /*6bd0*/  FMUL R77, R91, R77 ;  /* 0x0000004d5b4d7220 */ /* 0x000fe20000400000 */
[----:B------:R-:W-:Y:S01]  /*6be0*/  FFMA R28, -R21, 1.4426950216293334961, -R28 ;  /* 0x3fb8aa3b151c7823 */ /* 0x000fe2000000091c */
[--C-:B------:R-:W-:Y:S02]  /*6bf0*/  HADD2.F32 R34, -RZ, R7.reuse.H0_H0 ;  /* 0x20000007ff227230 */ /* 0x100fe40000004100 */
[----:B------:R-:W-:Y:S01]  /*6c00*/  FMUL R29, R91, R78 ;  /* 0x0000004e5b1d7220 */ /* 0x000fe20000400000 */
[----:B------:R-:W-:Y:S01]  /*6c10*/  FFMA.RM R38, R3, R97, 12582913 ;  /* 0x4b40000103267423 */ /* 0x000fe20000004061 */
[C---:B------:R-:W-:Y:S01]  /*6c20*/  FFMA R26, R90.reuse, R26, R27 ;  /* 0x0000001a5a1a7223 */ /* 0x040fe2000000001b */
[----:B------:R-:W-:Y:S01]  /*6c30*/  FFMA R27, R90, R30, R77 ;  /* 0x0000001e5a1b7223 */ /* 0x000fe2000000004d */
[----:B------:R-:W-:Y:S01]  /*6c40*/  FFMA R3, -R21, 1.925963033500011079e-08, R28 ;  /* 0x32a5706015037823 */ /* 0x000fe2000000011c */
[----:B------:R-:W-:Y:S01]  /*6c50*/  FADD R30, R38, -12583039 ;  /* 0xcb40007f261e7421 */ /* 0x000fe20000000000 */
[----:B------:R-:W-:Y:S01]  /*6c60*/  FFMA R28, R90, R34, R29 ;  /* 0x000000225a1c7223 */ /* 0x000fe2000000001d */
[-C--:B------:R-:W-:Y:S01]  /*6c70*/  FFMA.SAT R34, -R25, R82.reuse, 0.5 ;  /* 0x3f00000019227423 */ /* 0x080fe20000002152 */
[----:B------:R-:W-:Y:S01]  /*6c80*/  FFMA.SAT R32, -R24, R82, 0.5 ;  /* 0x3f00000018207423 */ /* 0x000fe20000002152 */
[----:B------:R-:W-:-:S02]  /*6c90*/  HADD2.F32 R36, -RZ, R7.H1_H1 ;  /* 0x30000007ff247230 */ /* 0x000fc40000004100 */
[----:B------:R-:W-:Y:S01]  /*6ca0*/  FMUL R79, R91, R79 ;  /* 0x0000004f5b4f7220 */ /* 0x000fe20000400000 */
[C---:B------:R-:W-:Y:S01]  /*6cb0*/  FFMA R30, -R23.reuse, 1.4426950216293334961, -R30 ;  /* 0x3fb8aa3b171e7823 */ /* 0x040fe2000000091e */
[-C--:B------:R-:W-:Y:S01]  /*6cc0*/  FFMA.RM R58, R34, R97.reuse, 12582913 ;  /* 0x4b400001223a7423 */ /* 0x080fe20000004061 */
[-C--:B------:R-:W-:Y:S01]  /*6cd0*/  FFMA.RM R56, R32, R97.reuse, 12582913 ;  /* 0x4b40000120387423 */ /* 0x080fe20000004061 */
[----:B------:R-:W-:Y:S01]  /*6ce0*/  FFMA R29, R90, R36, R79 ;  /* 0x000000245a1d7223 */ /* 0x000fe2000000004f */
[----:B------:R-:W-:Y:S01]  /*6cf0*/  FFMA R32, -R23, 1.925963033500011079e-08, R30 ;  /* 0x32a5706017207823 */ /* 0x000fe2000000011e */
[----:B------:R-:W-:Y:S01]  /*6d00*/  FFMA.SAT R34, -R26, R82, 0.5 ;  /* 0x3f0000001a227423 */ /* 0x000fe20000002152 */
[----:B----4-:R-:W-:Y:S02]  /*6d10*/  HADD2.F32 R36, -RZ, R8.H0_H0 ;  /* 0x20000008ff247230 */ /* 0x010fe40000004100 */
[----:B------:R-:W-:Y:S01]  /*6d20*/  FADD R30, R58, -12583039 ;  /* 0xcb40007f3a1e7421 */ /* 0x000fe20000000000 */
[----:B------:R-:W-:Y:S01]  /*6d30*/  FMUL R31, R91, R80 ;  /* 0x000000505b1f7220 */ /* 0x000fe20000400000 */
[-C--:B------:R-:W-:Y:S01]  /*6d40*/  FFMA.RM R60, R34, R97.reuse, 12582913 ;  /* 0x4b400001223c7423 */ /* 0x080fe20000004061 */
[----:B------:R-:W-:Y:S01]  /*6d50*/  FADD R39, R56, -12583039 ;  /* 0xcb40007f38277421 */ /* 0x000fe20000000000 */
[----:B------:R-:W-:Y:S01]  /*6d60*/  FFMA R34, -R25, 1.4426950216293334961, -R30 ;  /* 0x3fb8aa3b19227823 */ /* 0x000fe2000000091e */
[----:B------:R-:W-:Y:S01]  /*6d70*/  FFMA R30, R90, R36, R31 ;  /* 0x000000245a1e7223 */ /* 0x000fe2000000001f */
[-C--:B------:R-:W-:Y:S01]  /*6d80*/  FFMA.SAT R36, -R27, R82.reuse, 0.5 ;  /* 0x3f0000001b247423 */ /* 0x080fe20000002152 */
[----:B------:R-:W-:Y:S01]  /*6d90*/  FFMA R57, -R24, 1.4426950216293334961, -R39 ;  /* 0x3fb8aa3b18397823 */ /* 0x000fe20000000927 */
[--C-:B------:R-:W-:Y:S01]  /*6da0*/  HADD2.F32 R63, -RZ, R9.reuse.H0_H0 ;  /* 0x20000009ff3f7230 */ /* 0x100fe20000004100 */
[----:B------:R1:W-:Y:S01]  /*6db0*/  MUFU.EX2 R39, R32 ;  /* 0x0000002000277308 */ /* 0x0003e20000000800 */
[----:B------:R-:W-:Y:S01]  /*6dc0*/  FFMA.RM R62, R36, R97, 12582913 ;  /* 0x4b400001243e7423 */ /* 0x000fe20000004061 */
[----:B------:R-:W-:Y:S01]  /*6dd0*/  FFMA.SAT R36, -R28, R82, 0.5 ;  /* 0x3f0000001c247423 */ /* 0x000fe20000002152 */
[----:B------:R-:W-:-:S02]  /*6de0*/  HADD2.F32 R66, -RZ, R9.H1_H1 ;  /* 0x30000009ff427230 */ /* 0x000fc40000004100 */
[----:B------:R-:W-:Y:S01]  /*6df0*/  FMUL R83, R91, R83 ;  /* 0x000000535b537220 */ /* 0x000fe20000400000 */
[----:B------:R-:W-:Y:S02]  /*6e00*/  HADD2.F32 R61, -RZ, R8.H1_H1 ;  /* 0x30000008ff3d7230 */ /* 0x000fe40000004100 */
[----:B------:R-:W-:Y:S01]  /*6e10*/  FFMA.RM R64, R36, R97, 12582913 ;  /* 0x4b40000124407423 */ /* 0x000fe20000004061 */
[----:B------:R-:W-:Y:S01]  /*6e20*/  FFMA.SAT R65, -R29, R82, 0.5 ;  /* 0x3f0000001d417423 */ /* 0x000fe20000002152 */
[----:B------:R-:W-:Y:S01]  /*6e30*/  FMUL R81, R91, R81 ;  /* 0x000000515b517220 */ /* 0x000fe20000400000 */
[----:B-1----:R-:W-:Y:S01]  /*6e40*/  FADD R32, R62, -12583039 ;  /* 0xcb40007f3e207421 */ /* 0x002fe20000000000 */
[----:B------:R-:W-:Y:S01]  /*6e50*/  FADD R59, R60, -12583039 ;  /* 0xcb40007f3c3b7421 */ /* 0x000fe20000000000 */
[----:B------:R-:W-:Y:S01]  /*6e60*/  FFMA R34, -R25, 1.925963033500011079e-08, R34 ;  /* 0x32a5706019227823 */ /* 0x000fe20000000122 */
[C---:B------:R-:W-:Y:S01]  /*6e70*/  FFMA R31, R90.reuse, R61, R81 ;  /* 0x0000003d5a1f7223 */ /* 0x040fe20000000051 */
[----:B------:R-:W-:Y:S01]  /*6e80*/  FFMA R36, -R27, 1.4426950216293334961, -R32 ;  /* 0x3fb8aa3b1b247823 */ /* 0x000fe20000000920 */
[C---:B------:R-:W-:Y:S01]  /*6e90*/  FFMA R32, R90.reuse, R63, R33 ;  /* 0x0000003f5a207223 */ /* 0x040fe20000000021 */
[----:B------:R-:W-:Y:S01]  /*6ea0*/  FFMA R33, R90, R66, R83 ;  /* 0x000000425a217223 */ /* 0x000fe20000000053 */
[----:B------:R-:W-:Y:S01]  /*6eb0*/  FFMA.RM R66, R65, R97, 12582913 ;  /* 0x4b40000141427423 */ /* 0x000fe20000004061 */
[----:B------:R-:W-:Y:S01]  /*6ec0*/  FFMA R61, -R26, 1.4426950216293334961, -R59 ;  /* 0x3fb8aa3b1a3d7823 */ /* 0x000fe2000000093b */
[----:B------:R-:W-:Y:S01]  /*6ed0*/  HADD2.F32 R70, -RZ, R10.H0_H0 ;  /* 0x2000000aff467230 */ /* 0x000fe20000004100 */
[----:B------:R1:W-:Y:S01]  /*6ee0*/  MUFU.EX2 R59, R34 ;  /* 0x00000022003b7308 */ /* 0x0003e20000000800 */
[----:B------:R-:W-:Y:S01]  /*6ef0*/  FMUL R35, R91, R84 ;  /* 0x000000545b237220 */ /* 0x000fe20000400000 */
[----:B------:R-:W-:Y:S01]  /*6f00*/  FADD R63, R64, -12583039 ;  /* 0xcb40007f403f7421 */ /* 0x000fe20000000000 */
[----:B------:R-:W-:Y:S01]  /*6f10*/  FFMA R36, -R27, 1.925963033500011079e-08, R36 ;  /* 0x32a570601b247823 */ /* 0x000fe20000000124 */
[----:B------:R-:W-:Y:S01]  /*6f20*/  FFMA.SAT R67, -R30, R82, 0.5 ;  /* 0x3f0000001e437423 */ /* 0x000fe20000002152 */
[----:B------:R-:W-:-:S02]  /*6f30*/  HADD2.F32 R73, -RZ, R11.H0_H0 ;  /* 0x2000000bff497230 */ /* 0x000fc40000004100 */
[----:B------:R-:W-:Y:S01]  /*6f40*/  FFMA R65, -R28, 1.4426950216293334961, -R63 ;  /* 0x3fb8aa3b1c417823 */ /* 0x000fe2000000093f */
[----:B------:R-:W-:Y:S01]  /*6f50*/  FMUL R37, R91, R86 ;  /* 0x000000565b257220 */ /* 0x000fe20000400000 */
[----:B------:R2:W-:Y:S01]  /*6f60*/  MUFU.EX2 R63, R36 ;  /* 0x00000024003f7308 */ /* 0x0005e20000000800 */
[----:B-1----:R-:W-:Y:S01]  /*6f70*/  FADD R34, R66, -12583039 ;  /* 0xcb40007f42227421 */ /* 0x002fe20000000000 */
[----:B------:R-:W-:Y:S01]  /*6f80*/  FFMA.RM R69, R67, R97, 12582913 ;  /* 0x4b40000143457423 */ /* 0x000fe20000004061 */
[----:B------:R-:W-:Y:S01]  /*6f90*/  FFMA R57, -R24, 1.925963033500011079e-08, R57 ;  /* 0x32a5706018397823 */ /* 0x000fe20000000139 */
[----:B------:R-:W-:Y:S02]  /*6fa0*/  HADD2.F32 R77, -RZ, R11.H1_H1 ;  /* 0x3000000bff4d7230 */ /* 0x000fe40000004100 */
[----:B------:R-:W-:Y:S01]  /*6fb0*/  FFMA R68, -R29, 1.4426950216293334961, -R34 ;  /* 0x3fb8aa3b1d447823 */ /* 0x000fe20000000922 */
[----:B------:R-:W-:Y:S01]  /*6fc0*/  FFMA R34, R90, R70, R35 ;  /* 0x000000465a227223 */ /* 0x000fe20000000023 */
[----:B------:R-:W-:Y:S01]  /*6fd0*/  FFMA.SAT R70, -R31, R82, 0.5 ;  /* 0x3f0000001f467423 */ /* 0x000fe20000002152 */
[----:B------:R-:W1:Y:S01]  /*6fe0*/  MUFU.EX2 R3, R3 ;  /* 0x0000000300037308 */ /* 0x000e620000000800 */
[----:B------:R-:W-:Y:S01]  /*6ff0*/  FMUL R87, R91, R87 ;  /* 0x000000575b577220 */ /* 0x000fe20000400000 */
[----:B------:R-:W-:-:S02]  /*7000*/  HADD2.F32 R71, -RZ, R10.H1_H1 ;  /* 0x3000000aff477230 */ /* 0x000fc40000004100 */
[----:B------:R-:W-:Y:S01]  /*7010*/  FFMA.RM R72, R70, R97, 12582913 ;  /* 0x4b40000146487423 */ /* 0x000fe20000004061 */
[-C--:B------:R-:W-:Y:S01]  /*7020*/  FFMA.SAT R70, -R32, R82.reuse, 0.5 ;  /* 0x3f00000020467423 */ /* 0x080fe20000002152 */
[-C--:B------:R-:W-:Y:S01]  /*7030*/  FFMA.SAT R76, -R33, R82.reuse, 0.5 ;  /* 0x3f000000214c7423 */ /* 0x080fe20000002152 */
[----:B------:R-:W-:Y:S01]  /*7040*/  FMUL R85, R91, R85 ;  /* 0x000000555b557220 */ /* 0x000fe20000400000 */
[----:B--2---:R-:W-:Y:S01]  /*7050*/  FADD R36, R72, -12583039 ;  /* 0xcb40007f48247421 */ /* 0x004fe20000000000 */
[----:B------:R-:W-:Y:S01]  /*7060*/  FFMA.RM R75, R70, R97, 12582913 ;  /* 0x4b400001464b7423 */ /* 0x000fe20000004061 */
[----:B------:R-:W-:Y:S01]  /*7070*/  FADD R67, R69, -12583039 ;  /* 0xcb40007f45437421 */ /* 0x000fe20000000000 */
[----:B------:R-:W-:Y:S01]  /*7080*/  FFMA R68, -R29, 1.925963033500011079e-08, R68 ;  /* 0x32a570601d447823 */ /* 0x000fe20000000144 */
[----:B------:R-:W-:Y:S01]  /*7090*/  FFMA R74, -R31, 1.4426950216293334961, -R36 ;  /* 0x3fb8aa3b1f4a7823 */ /* 0x000fe20000000924 */
[C---:B------:R-:W-:Y:S01]  /*70a0*/  FFMA R36, R90.reuse, R73, R37 ;  /* 0x000000495a247223 */ /* 0x040fe20000000025 */
[----:B------:R-:W-:Y:S01]  /*70b0*/  FADD R73, R75, -12583039 ;  /* 0xcb40007f4b497421 */ /* 0x000fe20000000000 */
[----:B------:R-:W-:Y:S01]  /*70c0*/  FFMA R37, R90, R77, R87 ;  /* 0x0000004d5a257223 */ /* 0x000fe20000000057 */
[----:B------:R-:W-:Y:S01]  /*70d0*/  FFMA.RM R76, R76, R97, 12582913 ;  /* 0x4b4000014c4c7423 */ /* 0x000fe20000004061 */
[----:B------:R-:W2:Y:S01]  /*70e0*/  MUFU.EX2 R57, R57 ;  /* 0x0000003900397308 */ /* 0x000ea20000000800 */
[----:B------:R-:W-:Y:S01]  /*70f0*/  FFMA R35, R90, R71, R85 ;  /* 0x000000475a237223 */ /* 0x000fe20000000055 */
[----:B------:R-:W-:Y:S01]  /*7100*/  FFMA R71, -R30, 1.4426950216293334961, -R67 ;  /* 0x3fb8aa3b1e477823 */ /* 0x000fe20000000943 */
[----:B------:R-:W-:Y:S01]  /*7110*/  FFMA R77, -R32, 1.4426950216293334961, -R73 ;  /* 0x3fb8aa3b204d7823 */ /* 0x000fe20000000949 */
[-C--:B------:R-:W-:Y:S01]  /*7120*/  FFMA.SAT R78, -R34, R82.reuse, 0.5 ;  /* 0x3f000000224e7423 */ /* 0x080fe20000002152 */
[-C--:B------:R-:W-:Y:S01]  /*7130*/  FFMA.SAT R81, -R36, R82.reuse, 0.5 ;  /* 0x3f00000024517423 */ /* 0x080fe20000002152 */
[-C--:B------:R-:W-:Y:S01]  /*7140*/  FFMA.SAT R83, -R37, R82.reuse, 0.5 ;  /* 0x3f00000025537423 */ /* 0x080fe20000002152 */
[----:B------:R-:W-:Y:S01]  /*7150*/  FFMA R71, -R30, 1.925963033500011079e-08, R71 ;  /* 0x32a570601e477823 */ /* 0x000fe20000000147 */
[----:B------:R3:W-:Y:S01]  /*7160*/  MUFU.EX2 R67, R68 ;  /* 0x0000004400437308 */ /* 0x0007e20000000800 */
[----:B------:R-:W-:Y:S01]  /*7170*/  FFMA.SAT R80, -R35, R82, 0.5 ;  /* 0x3f00000023507423 */ /* 0x000fe20000002152 */
[----:B------:R-:W-:Y:S01]  /*7180*/  FFMA R77, -R32, 1.925963033500011079e-08, R77 ;  /* 0x32a57060204d7823 */ /* 0x000fe2000000014d */
[----:B------:R-:W-:Y:S01]  /*7190*/  SHF.L.U32 R0, R0, 0x17, RZ ;  /* 0x0000001700007819 */ /* 0x000fe200000006ff */
[-C--:B------:R-:W-:Y:S01]  /*71a0*/  FFMA.RM R79, R78, R97.reuse, 12582913 ;  /* 0x4b4000014e4f7423 */ /* 0x080fe20000004061 */
[----:B------:R-:W-:Y:S01]  /*71b0*/  SHF.L.U32 R38, R38, 0x17, RZ ;  /* 0x0000001726267819 */ /* 0x000fe200000006ff */
[-C--:B------:R-:W-:Y:S01]  /*71c0*/  FFMA.RM R82, R81, R97.reuse, 12582913 ;  /* 0x4b40000151527423 */ /* 0x080fe20000004061 */
[-C--:B------:R-:W-:Y:S01]  /*71d0*/  FFMA.RM R83, R83, R97.reuse, 12582913 ;  /* 0x4b40000153537423 */ /* 0x080fe20000004061 */
[----:B------:R4:W-:Y:S01]  /*71e0*/  MUFU.EX2 R70, R71 ;  /* 0x0000004700467308 */ /* 0x0009e20000000800 */
[----:B---3--:R-:W-:Y:S01]  /*71f0*/  FADD R68, R76, -12583039 ;  /* 0xcb40007f4c447421 */ /* 0x008fe20000000000 */
[----:B------:R-:W-:Y:S01]  /*7200*/  FFMA.RM R80, R80, R97, 12582913 ;  /* 0x4b40000150507423 */ /* 0x000fe20000004061 */
[----:B-1----:R-:W-:Y:S01]  /*7210*/  FFMA R85, R0, R3, 1 ;  /* 0x3f80000000557423 */ /* 0x002fe20000000003 */
[----:B------:R-:W-:Y:S01]  /*7220*/  FADD R3, R82, -12583039 ;  /* 0xcb40007f52037421 */ /* 0x000fe20000000000 */
[----:B------:R-:W-:Y:S01]  /*7230*/  FFMA R78, -R33, 1.4426950216293334961, -R68 ;  /* 0x3fb8aa3b214e7823 */ /* 0x000fe20000000944 */
[----:B------:R-:W-:Y:S01]  /*7240*/  FFMA R74, -R31, 1.925963033500011079e-08, R74 ;  /* 0x32a570601f4a7823 */ /* 0x000fe2000000014a */
[----:B------:R-:W-:Y:S01]  /*7250*/  FADD R0, R80, -12583039 ;  /* 0xcb40007f50007421 */ /* 0x000fe20000000000 */
[----:B------:R1:W-:Y:S01]  /*7260*/  MUFU.EX2 R68, R77 ;  /* 0x0000004d00447308 */ /* 0x0003e20000000800 */
[----:B----4-:R-:W-:Y:S01]  /*7270*/  FADD R71, R79, -12583039 ;  /* 0xcb40007f4f477421 */ /* 0x010fe20000000000 */
[----:B------:R-:W-:Y:S01]  /*7280*/  FFMA R78, -R33, 1.925963033500011079e-08, R78 ;  /* 0x32a57060214e7823 */ /* 0x000fe2000000014e */
[----:B------:R-:W-:-:S02]  /*7290*/  IMAD.SHL.U32 R56, R56, 0x800000, RZ ;  /* 0x0080000038387824 */ /* 0x000fc400078e00ff */
[----:B------:R-:W-:Y:S01]  /*72a0*/  FFMA R65, -R28, 1.925963033500011079e-08, R65 ;  /* 0x32a570601c417823 */ /* 0x000fe20000000141 */
[----:B------:R-:W-:Y:S01]  /*72b0*/  FFMA R81, -R34, 1.4426950216293334961, -R71 ;  /* 0x3fb8aa3b22517823 */ /* 0x000fe20000000947 */
[----:B------:R-:W-:Y:S01]  /*72c0*/  FFMA R61, -R26, 1.925963033500011079e-08, R61 ;  /* 0x32a570601a3d7823 */ /* 0x000fe2000000013d */
[----:B------:R-:W-:Y:S01]  /*72d0*/  SHF.L.U32 R72, R72, 0x17, RZ ;  /* 0x0000001748487819 */ /* 0x000fe200000006ff */
[----:B------:R3:W4:Y:S01]  /*72e0*/  MUFU.EX2 R73, R74 ;  /* 0x0000004a00497308 */ /* 0x0007220000000800 */
[----:B-1----:R-:W-:Y:S01]  /*72f0*/  FFMA R77, R38, R39, 1 ;  /* 0x3f800000264d7423 */ /* 0x002fe20000000027 */
[----:B------:R-:W-:Y:S01]  /*7300*/  FADD R38, R83, -12583039 ;  /* 0xcb40007f53267421 */ /* 0x000fe20000000000 */
[----:B------:R-:W-:Y:S01]  /*7310*/  FFMA R39, -R36, 1.4426950216293334961, -R3 ;  /* 0x3fb8aa3b24277823 */ /* 0x000fe20000000903 */
[----:B------:R-:W-:Y:S01]  /*7320*/  FFMA R81, -R34, 1.925963033500011079e-08, R81 ;  /* 0x32a5706022517823 */ /* 0x000fe20000000151 */
[----:B------:R-:W-:Y:S01]  /*7330*/  SHF.L.U32 R60, R60, 0x17, RZ ;  /* 0x000000173c3c7819 */ /* 0x000fe200000006ff */
[----:B------:R-:W-:Y:S01]  /*7340*/  FFMA R38, -R37, 1.4426950216293334961, -R38 ;  /* 0x3fb8aa3b25267823 */ /* 0x000fe20000000926 */
[----:B------:R-:W-:Y:S01]  /*7350*/  FFMA R39, -R36, 1.925963033500011079e-08, R39 ;  /* 0x32a5706024277823 */ /* 0x000fe20000000127 */
[----:B------:R2:W-:Y:S01]  /*7360*/  MUFU.EX2 R71, R78 ;  /* 0x0000004e00477308 */ /* 0x0005e20000000800 */
[----:B---3--:R-:W-:Y:S01]  /*7370*/  FFMA R74, -R35, 1.4426950216293334961, -R0 ;  /* 0x3fb8aa3b234a7823 */ /* 0x008fe20000000900 */
[----:B------:R-:W-:Y:S01]  /*7380*/  FFMA R38, -R37, 1.925963033500011079e-08, R38 ;  /* 0x32a5706025267823 */ /* 0x000fe20000000126 */
[----:B------:R-:W-:Y:S01]  /*7390*/  IMAD.SHL.U32 R64, R64, 0x800000, RZ ;  /* 0x0080000040407824 */ /* 0x000fe200078e00ff */
[----:B------:R-:W-:Y:S01]  /*73a0*/  SHF.L.U32 R75, R75, 0x17, RZ ;  /* 0x000000174b4b7819 */ /* 0x000fe200000006ff */
[----:B------:R-:W-:Y:S01]  /*73b0*/  FFMA R74, -R35, 1.925963033500011079e-08, R74 ;  /* 0x32a57060234a7823 */ /* 0x000fe2000000014a */
[----:B------:R-:W-:Y:S01]  /*73c0*/  SHF.L.U32 R76, R76, 0x17, RZ ;  /* 0x000000174c4c7819 */ /* 0x000fe200000006ff */
[----:B------:R-:W-:Y:S01]  /*73d0*/  IMAD.SHL.U32 R80, R80, 0x800000, RZ ;  /* 0x0080000050507824 */ /* 0x000fe200078e00ff */
[----:B------:R-:W1:Y:S01]  /*73e0*/  MUFU.EX2 R65, R65 ;  /* 0x0000004100417308 */ /* 0x000e620000000800 */
[----:B--2---:R-:W-:Y:S01]  /*73f0*/  FFMA R78, R56, R57, 1 ;  /* 0x3f800000384e7423 */ /* 0x004fe20000000039 */
[----:B------:R-:W-:Y:S01]  /*7400*/  VIADD R56, R85, 0x1800000 ;  /* 0x0180000055387836 */ /* 0x000fe20000000000 */
[----:B------:R-:W-:Y:S01]  /*7410*/  SHF.L.U32 R58, R58, 0x17, RZ ;  /* 0x000000173a3a7819 */ /* 0x000fe200000006ff */
[----:B------:R-:W-:Y:S01]  /*7420*/  BSSY B1, `(.L_x_168) ;  /* 0x0000025000017945 */ /* 0x000fe20003800000 */
[----:B------:R-:W-:Y:S01]  /*7430*/  SHF.L.U32 R62, R62, 0x17, RZ ;  /* 0x000000173e3e7819 */ /* 0x000fe200000006ff */
[----:B----4-:R-:W-:Y:S01]  /*7440*/  FFMA R73, R72, R73, 1 ;  /* 0x3f80000048497423 */ /* 0x010fe20000000049 */
[----:B------:R-:W-:Y:S01]  /*7450*/  LOP3.LUT R56, R56, 0x7f800000, RZ, 0xc0, !PT ;  /* 0x7f80000038387812 */ /* 0x000fe200078ec0ff */
[----:B------:R-:W2:Y:S01]  /*7460*/  MUFU.EX2 R61, R61 ;  /* 0x0000003d003d7308 */ /* 0x000ea20000000800 */
[----:B------:R-:W-:Y:S01]  /*7470*/  SHF.L.U32 R66, R66, 0x17, RZ ;  /* 0x0000001742427819 */ /* 0x000fe200000006ff */
[----:B------:R-:W-:Y:S01]  /*7480*/  FFMA R72, R75, R68, 1 ;  /* 0x3f8000004b487423 */ /* 0x000fe20000000044 */
[----:B------:R-:W-:Y:S01]  /*7490*/  ISETP.GT.U32.AND P2, PT, R56, 0x1ffffff, PT ;  /* 0x01ffffff3800780c */ /* 0x000fe20003f44070 */
[----:B------:R-:W-:Y:S01]  /*74a0*/  FFMA R59, R58, R59, 1 ;  /* 0x3f8000003a3b7423 */ /* 0x000fe2000000003b */
[----:B------:R-:W-:Y:S01]  /*74b0*/  SHF.L.U32 R69, R69, 0x17, RZ ;  /* 0x0000001745457819 */ /* 0x000fe200000006ff */
[----:B------:R-:W-:Y:S01]  /*74c0*/  FFMA R63, R62, R63, 1 ;  /* 0x3f8000003e3f7423 */ /* 0x000fe2000000003f */
[----:B------:R-:W-:Y:S01]  /*74d0*/  SHF.L.U32 R79, R79, 0x17, RZ ;  /* 0x000000174f4f7819 */ /* 0x000fe200000006ff */
[----:B------:R-:W3:Y:S01]  /*74e0*/  MUFU.EX2 R0, R81 ;  /* 0x0000005100007308 */ /* 0x000ee20000000800 */
[----:B------:R-:W-:Y:S01]  /*74f0*/  SHF.L.U32 R82, R82, 0x17, RZ ;  /* 0x0000001752527819 */ /* 0x000fe200000006ff */
[----:B-1----:R-:W-:Y:S01]  /*7500*/  FFMA R64, R64, R65, 1 ;  /* 0x3f80000040407423 */ /* 0x002fe20000000041 */
[----:B------:R-:W-:Y:S01]  /*7510*/  SHF.L.U32 R83, R83, 0x17, RZ ;  /* 0x0000001753537819 */ /* 0x000fe200000006ff */
[----:B------:R-:W-:-:S04]  /*7520*/  FFMA R65, R76, R71, 1 ;  /* 0x3f8000004c417423 */ /* 0x000fc80000000047 */
[----:B------:R1:W4:Y:S01]  /*7530*/  MUFU.EX2 R3, R74 ;  /* 0x0000004a00037308 */ /* 0x0003220000000800 */
[----:B--2---:R-:W-:Y:S01]  /*7540*/  FFMA R60, R60, R61, 1 ;  /* 0x3f8000003c3c7423 */ /* 0x004fe2000000003d */
[----:B------:R-:W-:-:S06]  /*7550*/  FFMA R61, R66, R67, 1 ;  /* 0x3f800000423d7423 */ /* 0x000fcc0000000043 */
[----:B------:R-:W2:Y:S01]  /*7560*/  MUFU.EX2 R39, R39 ;  /* 0x0000002700277308 */ /* 0x000ea20000000800 */
[----:B-1----:R-:W-:Y:S01]  /*7570*/  FFMA R74, R69, R70, 1 ;  /* 0x3f800000454a7423 */ /* 0x002fe20000000046 */
[----:B---3--:R-:W-:-:S06]  /*7580*/  FFMA R76, R79, R0, 1 ;  /* 0x3f8000004f4c7423 */ /* 0x008fcc0000000000 */
[----:B------:R-:W1:Y:S01]  /*7590*/  MUFU.EX2 R38, R38 ;  /* 0x0000002600267308 */ /* 0x000e620000000800 */
[----:B----4-:R-:W-:Y:S01]  /*75a0*/  FFMA R75, R80, R3, 1 ;  /* 0x3f800000504b7423 */ /* 0x010fe20000000003 */
[----:B--2---:R-:W-:Y:S01]  /*75b0*/  FFMA R82, R82, R39, 1 ;  /* 0x3f80000052527423 */ /* 0x004fe20000000027 */
[----:B-1----:R-:W-:Y:S01]  /*75c0*/  FFMA R83, R83, R38, 1 ;  /* 0x3f80000053537423 */ /* 0x002fe20000000026 */
[----:B------:R-:W-:Y:S06]  /*75d0*/  @P2 BRA `(.L_x_169) ;  /* 0x0000000000142947 */ /* 0x000fec0003800000 */
[----:B------:R-:W-:Y:S02]  /*75e0*/  MOV R0, R85 ;  /* 0x0000005500007202 */ /* 0x000fe40000000f00 */
[----:B------:R-:W-:-:S07]  /*75f0*/  MOV R66, 0x7610 ;  /* 0x0000761000427802 */ /* 0x000fce0000000f00 */
[----:B------:R-:W-:Y:S05]  /*7600*/  CALL.REL.NOINC `($__internal_0_$__cuda_sm20_rcp_rn_f32_slowpath) ;  /* 0x0000006800ac7944 */ /* 0x000fea0003c00000 */
[----:B------:R-:W-:Y:S01]  /*7610*/  IMAD.MOV.U32 R38, RZ, RZ, R0 ;  /* 0x000000ffff267224 */ /* 0x000fe200078e0000 */
[----:B------:R-:W-:Y:S06]  /*7620*/  BRA `(.L_x_170) ;  /* 0x0000000000107947 */ /* 0x000fec0003800000 */
.L_x_169:
[----:B------:R-:W1:Y:S02]  /*7630*/  MUFU.RCP R38, R85 ;  /* 0x0000005500267308 */ /* 0x000e640000001000 */
[----:B-1----:R-:W-:-:S04]  /*7640*/  FFMA R0, R85, R38, -1 ;  /* 0xbf80000055007423 */ /* 0x002fc80000000026 */
[----:B------:R-:W-:-:S04]  /*7650*/  FADD.FTZ R3, -R0, -RZ ;  /* 0x800000ff00037221 */ /* 0x000fc80000010100 */
[----:B------:R-:W-:-:S07]  /*7660*/  FFMA R38, R38, R3, R38 ;  /* 0x0000000326267223 */ /* 0x000fce0000000026 */
.L_x_170:
[----:B------:R-:W-:Y:S05]  /*7670*/  BSYNC B1 ;  /* 0x0000000000017941 */ /* 0x000fea0003800000 */
.L_x_168:
        /* <DEDUP_REMOVED lines=10> */
.L_x_172:
[----:B------:R-:W1:Y:S02]  /*7720*/  MUFU.RCP R56, R77 ;  /* 0x0000004d00387308 */ /* 0x000e640000001000 */
[----:B-1----:R-:W-:-:S04]  /*7730*/  FFMA R0, R77, R56, -1 ;  /* 0xbf8000004d007423 */ /* 0x002fc80000000038 */
[----:B------:R-:W-:-:S04]  /*7740*/  FADD.FTZ R3, -R0, -RZ ;  /* 0x800000ff00037221 */ /* 0x000fc80000010100 */
[----:B------:R-:W-:-:S07]  /*7750*/  FFMA R56, R56, R3, R56 ;  /* 0x0000000338387223 */ /* 0x000fce0000000038 */
.L_x_173:
[----:B------:R-:W-:Y:S05]  /*7760*/  BSYNC B1 ;  /* 0x0000000000017941 */ /* 0x000fea0003800000 */
.L_x_171:
        /* <DEDUP_REMOVED lines=10> */
.L_x_175:
[----:B------:R-:W1:Y:S02]  /*7810*/  MUFU.RCP R39, R78 ;  /* 0x0000004e00277308 */ /* 0x000e640000001000 */
[----:B-1----:R-:W-:-:S04]  /*7820*/  FFMA R0, R78, R39, -1 ;  /* 0xbf8000004e007423 */ /* 0x002fc80000000027 */
[----:B------:R-:W-:-:S04]  /*7830*/  FADD.FTZ R0, -R0, -RZ ;  /* 0x800000ff00007221 */ /* 0x000fc80000010100 */
[----:B------:R-:W-:-:S07]  /*7840*/  FFMA R39, R39, R0, R39 ;  /* 0x0000000027277223 */ /* 0x000fce0000000027 */
.L_x_176:
[----:B------:R-:W-:Y:S05]  /*7850*/  BSYNC B1 ;  /* 0x0000000000017941 */ /* 0x000fea0003800000 */
.L_x_174:
        /* <DEDUP_REMOVED lines=10> */
.L_x_178:
[----:B------:R-:W1:Y:S02]  /*7900*/  MUFU.RCP R58, R59 ;  /* 0x0000003b003a7308 */ /* 0x000e640000001000 */
[----:B-1----:R-:W-:-:S04]  /*7910*/  FFMA R0, R59, R58, -1 ;  /* 0xbf8000003b007423 */ /* 0x002fc8000000003a */
[----:B------:R-:W-:-:S04]  /*7920*/  FADD.FTZ R3, -R0, -RZ ;  /* 0x800000ff00037221 */ /* 0x000fc80000010100 */
[----:B------:R-:W-:-:S07]  /*7930*/  FFMA R58, R58, R3, R58 ;  /* 0x000000033a3a7223 */ /* 0x000fce000000003a */
.L_x_179:
[----:B------:R-:W-:Y:S05]  /*7940*/  BSYNC B1 ;  /* 0x0000000000017941 */ /* 0x000fea0003800000 */
.L_x_177:
        /* <DEDUP_REMOVED lines=10> */
.L_x_181:
[----:B------:R-:W1:Y:S02]  /*79f0*/  MUFU.RCP R57, R60 ;  /* 0x0000003c00397308 */ /* 0x000e640000001000 */
[----:B-1----:R-:W-:-:S04]  /*7a00*/  FFMA R0, R60, R57, -1 ;  /* 0xbf8000003c007423 */ /* 0x002fc80000000039 */
[----:B------:R-:W-:-:S04]  /*7a10*/  FADD.FTZ R0, -R0, -RZ ;  /* 0x800000ff00007221 */ /* 0x000fc80000010100 */
[----:B------:R-:W-:-:S07]  /*7a20*/  FFMA R57, R57, R0, R57 ;  /* 0x0000000039397223 */ /* 0x000fce0000000039 */
.L_x_182:
[----:B------:R-:W-:Y:S05]  /*7a30*/  BSYNC B1 ;  /* 0x0000000000017941 */ /* 0x000fea0003800000 */
.L_x_180:
        /* <DEDUP_REMOVED lines=10> */
.L_x_184:
[----:B------:R-:W1:Y:S02]  /*7ae0*/  MUFU.RCP R60, R63 ;  /* 0x0000003f003c7308 */ /* 0x000e640000001000 */
[----:B-1----:R-:W-:-:S04]  /*7af0*/  FFMA R0, R63, R60, -1 ;  /* 0xbf8000003f007423 */ /* 0x002fc8000000003c */
[----:B------:R-:W-:-:S04]  /*7b00*/  FADD.FTZ R3, -R0, -RZ ;  /* 0x800000ff00037221 */ /* 0x000fc80000010100 */
[----:B------:R-:W-:-:S07]  /*7b10*/  FFMA R60, R60, R3, R60 ;  /* 0x000000033c3c7223 */ /* 0x000fce000000003c */
.L_x_185:
[----:B------:R-:W-:Y:S05]  /*7b20*/  BSYNC B1 ;  /* 0x0000000000017941 */ /* 0x000fea0003800000 */
.L_x_183:
        /* <DEDUP_REMOVED lines=10> */
.L_x_187:
[----:B------:R-:W1:Y:S02]  /*7bd0*/  MUFU.RCP R59, R64 ;  /* 0x00000040003b7308 */ /* 0x000e640000001000 */
[----:B-1----:R-:W-:-:S04]  /*7be0*/  FFMA R0, R64, R59, -1 ;  /* 0xbf80000040007423 */ /* 0x002fc8000000003b */
[----:B------:R-:W-:-:S04]  /*7bf0*/  FADD.FTZ R0, -R0, -RZ ;  /* 0x800000ff00007221 */ /* 0x000fc80000010100 */
[----:B------:R-:W-:-:S07]  /*7c00*/  FFMA R59, R59, R0, R59 ;  /* 0x000000003b3b7223 */ /* 0x000fce000000003b */
.L_x_188:
[----:B------:R-:W-:Y:S05]  /*7c10*/  BSYNC B1 ;  /* 0x0000000000017941 */ /* 0x000fea0003800000 */
.L_x_186:
        /* <DEDUP_REMOVED lines=10> */
.L_x_190:
[----:B------:R-:W1:Y:S02]  /*7cc0*/  MUFU.RCP R62, R61 ;  /* 0x0000003d003e7308 */ /* 0x000e640000001000 */
[----:B-1----:R-:W-:-:S04]  /*7cd0*/  FFMA R0, R61, R62, -1 ;  /* 0xbf8000003d007423 */ /* 0x002fc8000000003e */
[----:B------:R-:W-:-:S04]  /*7ce0*/  FADD.FTZ R3, -R0, -RZ ;  /* 0x800000ff00037221 */ /* 0x000fc80000010100 */
[----:B------:R-:W-:-:S07]  /*7cf0*/  FFMA R62, R62, R3, R62 ;  /* 0x000000033e3e7223 */ /* 0x000fce000000003e */
.L_x_191:
[----:B------:R-:W-:Y:S05]  /*7d00*/  BSYNC B1 ;  /* 0x0000000000017941 */ /* 0x000fea0003800000 */
.L_x_189:
        /* <DEDUP_REMOVED lines=10> */
.L_x_193:
[----:B------:R-:W1:Y:S02]  /*7db0*/  MUFU.RCP R61, R74 ;  /* 0x0000004a003d7308 */ /* 0x000e640000001000 */
[----:B-1----:R-:W-:-:S04]  /*7dc0*/  FFMA R0, R74, R61, -1 ;  /* 0xbf8000004a007423 */ /* 0x002fc8000000003d */
[----:B------:R-:W-:-:S04]  /*7dd0*/  FADD.FTZ R0, -R0, -RZ ;  /* 0x800000ff00007221 */ /* 0x000fc80000010100 */
[----:B------:R-:W-:-:S07]  /*7de0*/  FFMA R61, R61, R0, R61 ;  /* 0x000000003d3d7223 */ /* 0x000fce000000003d */
.L_x_194:
[----:B------:R-:W-:Y:S05]  /*7df0*/  BSYNC B1 ;  /* 0x0000000000017941 */ /* 0x000fea0003800000 */
.L_x_192:
        /* <DEDUP_REMOVED lines=10> */
.L_x_196:
[----:B------:R-:W1:Y:S02]  /*7ea0*/  MUFU.RCP R64, R73 ;  /* 0x0000004900407308 */ /* 0x000e640000001000 */
[----:B-1----:R-:W-:-:S04]  /*7eb0*/  FFMA R0, R73, R64, -1 ;  /* 0xbf80000049007423 */ /* 0x002fc80000000040 */
[----:B------:R-:W-:-:S04]  /*7ec0*/  FADD.FTZ R3, -R0, -RZ ;  /* 0x800000ff00037221 */ /* 0x000fc80000010100 */
[----:B------:R-:W-:-:S07]  /*7ed0*/  FFMA R64, R64, R3, R64 ;  /* 0x0000000340407223 */ /* 0x000fce0000000040 */
.L_x_197:
[----:B------:R-:W-:Y:S05]  /*7ee0*/  BSYNC B1 ;  /* 0x0000000000017941 */ /* 0x000fea0003800000 */
.L_x_195:
        /* <DEDUP_REMOVED lines=10> */
.L_x_199:
[----:B------:R-:W1:Y:S02]  /*7f90*/  MUFU.RCP R63, R72 ;  /* 0x00000048003f7308 */ /* 0x000e640000001000 */
[----:B-1----:R-:W-:-:S04]  /*7fa0*/  FFMA R0, R72, R63, -1 ;  /* 0xbf80000048007423 */ /* 0x002fc8000000003f */
[----:B------:R-:W-:-:S04]  /*7fb0*/  FADD.FTZ R0, -R0, -RZ ;  /* 0x800000ff00007221 */ /* 0x000fc80000010100 */
[----:B------:R-:W-:-:S07]  /*7fc0*/  FFMA R63, R63, R0, R63 ;  /* 0x000000003f3f7223 */ /* 0x000fce000000003f */
.L_x_200:
[----:B------:R-:W-:Y:S05]  /*7fd0*/  BSYNC B1 ;  /* 0x0000000000017941 */ /* 0x000fea0003800000 */
.L_x_198:
        /* <DEDUP_REMOVED lines=10> */
.L_x_202:
[----:B------:R-:W1:Y:S02]  /*8080*/  MUFU.RCP R72, R65 ;  /* 0x0000004100487308 */ /* 0x000e640000001000 */
[----:B-1----:R-:W-:-:S04]  /*8090*/  FFMA R0, R65, R72, -1 ;  /* 0xbf80000041007423 */ /* 0x002fc80000000048 */
[----:B------:R-:W-:-:S04]  /*80a0*/  FADD.FTZ R3, -R0, -RZ ;  /* 0x800000ff00037221 */ /* 0x000fc80000010100 */
[----:B------:R-:W-:-:S07]  /*80b0*/  FFMA R72, R72, R3, R72 ;  /* 0x0000000348487223 */ /* 0x000fce0000000048 */
.L_x_203:
[----:B------:R-:W-:Y:S05]  /*80c0*/  BSYNC B1 ;  /* 0x0000000000017941 */ /* 0x000fea0003800000 */
.L_x_201:
        /* <DEDUP_REMOVED lines=10> */
.L_x_205:
[----:B------:R-:W1:Y:S02]  /*8170*/  MUFU.RCP R65, R76 ;  /* 0x0000004c00417308 */ /* 0x000e640000001000 */
[----:B-1----:R-:W-:-:S04]  /*8180*/  FFMA R0, R76, R65, -1 ;  /* 0xbf8000004c007423 */ /* 0x002fc80000000041 */
[----:B------:R-:W-:-:S04]  /*8190*/  FADD.FTZ R0, -R0, -RZ ;  /* 0x800000ff00007221 */ /* 0x000fc80000010100 */
[----:B------:R-:W-:-:S07]  /*81a0*/  FFMA R65, R65, R0, R65 ;  /* 0x0000000041417223 */ /* 0x000fce0000000041 */
.L_x_206:
[----:B------:R-:W-:Y:S05]  /*81b0*/  BSYNC B1 ;  /* 0x0000000000017941 */ /* 0x000fea0003800000 */
.L_x_204:
        /* <DEDUP_REMOVED lines=10> */
.L_x_208:
[----:B------:R-:W1:Y:S02]  /*8260*/  MUFU.RCP R74, R75 ;  /* 0x0000004b004a7308 */ /* 0x000e640000001000 */
[----:B-1----:R-:W-:-:S04]  /*8270*/  FFMA R0, R75, R74, -1 ;  /* 0xbf8000004b007423 */ /* 0x002fc8000000004a */
[----:B------:R-:W-:-:S04]  /*8280*/  FADD.FTZ R3, -R0, -RZ ;  /* 0x800000ff00037221 */ /* 0x000fc80000010100 */
[----:B------:R-:W-:-:S07]  /*8290*/  FFMA R74, R74, R3, R74 ;  /* 0x000000034a4a7223 */ /* 0x000fce000000004a */
.L_x_209:
[----:B------:R-:W-:Y:S05]  /*82a0*/  BSYNC B1 ;  /* 0x0000000000017941 */ /* 0x000fea0003800000 */
.L_x_207:
        /* <DEDUP_REMOVED lines=10> */
.L_x_211:
[----:B------:R-:W1:Y:S02]  /*8350*/  MUFU.RCP R73, R82 ;  /* 0x0000005200497308 */ /* 0x000e640000001000 */
[----:B-1----:R-:W-:-:S04]  /*8360*/  FFMA R0, R82, R73, -1 ;  /* 0xbf80000052007423 */ /* 0x002fc80000000049 */
[----:B------:R-:W-:-:S04]  /*8370*/  FADD.FTZ R0, -R0, -RZ ;  /* 0x800000ff00007221 */ /* 0x000fc80000010100 */
[----:B------:R-:W-:-:S07]  /*8380*/  FFMA R73, R73, R0, R73 ;  /* 0x0000000049497223 */ /* 0x000fce0000000049 */
.L_x_212:
[----:B------:R-:W-:Y:S05]  /*8390*/  BSYNC B1 ;  /* 0x0000000000017941 */ /* 0x000fea0003800000 */
.L_x_210:
        /* <DEDUP_REMOVED lines=8> */
[----:B------:R-:W-:Y:S05]  /*8420*/  BRA `(.L_x_215) ;  /* 0x0000000000107947 */ /* 0x000fea0003800000 */
.L_x_214:
[----:B------:R-:W1:Y:S02]  /*8430*/  MUFU.RCP R0, R83 ;  /* 0x0000005300007308 */ /* 0x000e640000001000 */
[----:B-1----:R-:W-:-:S04]  /*8440*/  FFMA R3, R83, R0, -1 ;  /* 0xbf80000053037423 */ /* 0x002fc80000000000 */
[----:B------:R-:W-:-:S04]  /*8450*/  FADD.FTZ R3, -R3, -RZ ;  /* 0x800000ff03037221 */ /* 0x000fc80000010100 */
[----:B------:R-:W-:-:S07]  /*8460*/  FFMA R0, R0, R3, R0 ;  /* 0x0000000300007223 */ /* 0x000fce0000000000 */
.L_x_215:
[----:B------:R-:W-:Y:S05]  /*8470*/  BSYNC B1 ;  /* 0x0000000000017941 */ /* 0x000fea0003800000 */
.L_x_213:
        /* <DEDUP_REMOVED lines=46> */
.L_x_217:
[----:B------:R-:W-:Y:S05]  /*8760*/  BSYNC B0 ;  /* 0x0000000000007941 */ /* 0x000fea0003800000 */
.L_x_216:
[----:B------:R-:W-:Y:S06]  /*8770*/  BAR.SYNC.DEFER_BLOCKING 0x1, 0x100 ;  /* 0x0044000000007b1d */ /* 0x000fec0000010000 */
[----:B------:R-:W-:Y:S04]  /*8780*/  BSSY B0, `(.L_x_218) ;  /* 0x0000009000007945 */ /* 0x000fe80003800000 */
[----:B------:R-:W-:Y:S05]  /*8790*/  @P0 BRA `(.L_x_219) ;  /* 0x00000000001c0947 */ /* 0x000fea0003800000 */
[----:B------:R-:W-:-:S13]  /*87a0*/  ISETP.NE.AND P2, PT, R95, 0x3, PT ;  /* 0x000000035f00780c */ /* 0x000fda0003f45270 */
[----:B------:R-:W-:Y:S05]  /*87b0*/  @!P2 BRA `(.L_x_220) ;  /* 0x000000000004a947 */ /* 0x000fea0003800000 */
[----:B------:R-:W-:Y:S01]  /*87c0*/  BPT.TRAP 0x1 ;  /* 0x000000040000795c */ /* 0x000fe20000300000 */
.L_x_220:
[----:B------:R-:W-:-:S04]  /*87d0*/  ULEA UR4, UR42, UR52, 0x3 ;  /* 0x000000342a047291 */ /* 0x000fc8000f8e183f */
[----:B------:R-:W-:-:S04]  /*87e0*/  UIADD3 UR4, UR4, 0x60, URZ ;  /* 0x0000006004047890 */ /* 0x000fc8000fffe03f */
[----:B------:R-:W-:-:S09]  /*87f0*/  UPRMT UR4, UR51, 0x654, UR4 ;  /* 0x0000065433047896 */ /* 0x000fd20008000004 */
[----:B------:R-:W-:Y:S03]  /*8800*/  SYNCS.ARRIVE.TRANS64.RED.A1T0 RZ, [UR4], RZ ;  /* 0x000000ffffff79a7 */ /* 0x000fe60008100404 */
.L_x_219:
[----:B------:R-:W-:Y:S05]  /*8810*/  BSYNC B0 ;  /* 0x0000000000007941 */ /* 0x000fea0003800000 */
.L_x_218:
[----:B------:R-:W-:Y:S01]  /*8820*/  UIADD3 UR4, UR42, 0x1, URZ ;  /* 0x000000012a047890 */ /* 0x000fe2000fffe03f */
[----:B------:R-:W-:Y:S03]  /*8830*/  BSSY B0, `(.L_x_221) ;  /* 0x0000015000007945 */ /* 0x000fe60003800000 */
[----:B------:R-:W-:-:S04]  /*8840*/  UISETP.NE.AND UP0, UPT, UR4, 0x4, UPT ;  /* 0x000000040400788c */ /* 0x000fc8000bf05270 */
[----:B------:R-:W-:Y:S01]  /*8850*/  USEL UR42, UR4, URZ, UP0 ;  /* 0x0000003f042a7287 */ /* 0x000fe20008000000 */
[----:B------:R-:W-:Y:S11]  /*8860*/  @P0 BRA `(.L_x_222) ;  /* 0x0000000000440947 */ /* 0x000ff60003800000 */
[----:B------:R-:W-:-:S13]  /*8870*/  ISETP.NE.AND P2, PT, R95, 0x3, PT ;  /* 0x000000035f00780c */ /* 0x000fda0003f45270 */
[----:B------:R-:W-:Y:S05]  /*8880*/  @!P2 BRA `(.L_x_223) ;  /* 0x000000000004a947 */ /* 0x000fea0003800000 */
[----:B------:R-:W-:Y:S01]  /*8890*/  BPT.TRAP 0x1 ;  /* 0x000000040000795c */ /* 0x000fe20000300000 */
.L_x_223:
[----:B------:R-:W-:Y:S01]  /*88a0*/  SHF.L.U32 R3, R20, 0x1f, RZ ;  /* 0x0000001f14037819 */ /* 0x000fe200000006ff */
[----:B------:R-:W-:Y:S01]  /*88b0*/  BSSY B1, `(.L_x_224) ;  /* 0x0000009000017945 */ /* 0x000fe20003800000 */
[C---:B------:R-:W-:Y:S02]  /*88c0*/  LEA R20, R12.reuse, UR52, 0x3 ;  /* 0x000000340c147c11 */ /* 0x040fe4000f8e18ff */
[----:B------:R-:W-:Y:S02]  /*88d0*/  PLOP3.LUT P3, PT, PT, PT, PT, 0x8, 0x0 ;  /* 0x000000000000781c */ /* 0x000fe40003f6e170 */
[----:B------:R-:W2:Y:S01]  /*88e0*/  SYNCS.PHASECHK.TRANS64.TRYWAIT P2, [R20+URZ+0x40], R3 ;  /* 0x00004003140075a7 */ /* 0x000ea2000804017f */
[----:B------:R-:W-:Y:S02]  /*88f0*/  @!P1 PLOP3.LUT P3, PT, P6, PT, PT, 0x80, 0x0 ;  /* 0x000000000000981c */ /* 0x000fe4000376f070 */
[----:B------:R-:W-:-:S04]  /*8900*/  @!P1 LEA R12, R12, R15, 0xd ;  /* 0x0000000f0c0c9211 */ /* 0x000fc800078e68ff */
[----:B-1----:R-:W-:-:S07]  /*8910*/  @!P1 IADD3 R0, R12, 0x20, RZ ;  /* 0x000000200c009810 */ /* 0x002fce0007ffe0ff */
[----:B------:R-:W-:Y:S01]  /*8920*/  @P3 IADD3 R0, R12, -0x20, RZ ;  /* 0xffffffe00c003810 */ /* 0x000fe20007ffe0ff */
[----:B--2---:R-:W-:Y:S06]  /*8930*/  @!P2 BRA `(.L_x_225) ;  /* 0x000000500088a947 */ /* 0x004fec0003800000 */
.L_x_359:
[----:B------:R-:W-:Y:S05]  /*8940*/  BSYNC B1 ;  /* 0x0000000000017941 */ /* 0x000fea0003800000 */
.L_x_224:
[----:B------:R-:W-:Y:S05]  /*8950*/  @!P1 WARPSYNC.ALL ;  /* 0x0000000000009948 */ /* 0x000fea0003800000 */
[----:B------:R2:W3:Y:S04]  /*8960*/  @!P1 LDSM.16.M88.4 R4, [R12] ;  /* 0x000000000c04983b */ /* 0x0004e80000000200 */
[----:B------:R2:W4:Y:S02]  /*8970*/  @!P1 LDSM.16.M88.4 R8, [R0] ;  /* 0x000000000008983b */ /* 0x0005240000000200 */
.L_x_222:
[----:B------:R-:W-:Y:S05]  /*8980*/  BSYNC B0 ;  /* 0x0000000000007941 */ /* 0x000fea0003800000 */
.L_x_221:
[--C-:B-1-3--:R-:W-:Y:S02]  /*8990*/  HADD2.F32 R3, -RZ, R4.reuse.H0_H0 ;  /* 0x20000004ff037230 */ /* 0x10afe40000004100 */
[C---:B------:R-:W-:Y:S01]  /*89a0*/  FMUL R33, R91.reuse, R40 ;  /* 0x000000285b217220 */ /* 0x040fe20000400000 */
[----:B------:R-:W-:Y:S01]  /*89b0*/  HADD2.F32 R15, -RZ, R4.H1_H1 ;  /* 0x30000004ff0f7230 */ /* 0x000fe20000004100 */
[----:B------:R-:W-:Y:S01]  /*89c0*/  MOV R58, 0x437c0000 ;  /* 0x437c0000003a7802 */ /* 0x000fe20000000f00 */
[----:B------:R-:W-:Y:S02]  /*89d0*/  IMAD.MOV.U32 R56, RZ, RZ, 0x3bbb989d ;  /* 0x3bbb989dff387424 */ /* 0x000fe400078e00ff */
[----:B------:R-:W-:Y:S01]  /*89e0*/  FFMA R4, R90, R3, R33 ;  /* 0x000000035a047223 */ /* 0x000fe20000000021 */
[--C-:B------:R-:W-:Y:S02]  /*89f0*/  HADD2.F32 R25, -RZ, R6.reuse.H0_H0 ;  /* 0x20000006ff197230 */ /* 0x100fe40000004100 */
[----:B------:R-:W-:Y:S01]  /*8a00*/  FMUL R3, R91, R42 ;  /* 0x0000002a5b037220 */ /* 0x000fe20000400000 */
[----:B------:R-:W-:-:S02]  /*8a10*/  HADD2.F32 R27, -RZ, R6.H1_H1 ;  /* 0x30000006ff1b7230 */ /* 0x000fc40000004100 */
[----:B------:R-:W-:Y:S01]  /*8a20*/  FFMA.SAT R6, -R4, R56, 0.5 ;  /* 0x3f00000004067423 */ /* 0x000fe20000002138 */
[--C-:B------:R-:W-:Y:S02]  /*8a30*/  HADD2.F32 R21, -RZ, R5.reuse.H0_H0 ;  /* 0x20000005ff157230 */ /* 0x100fe40000004100 */
[C---:B--2---:R-:W-:Y:S01]  /*8a40*/  FMUL R0, R91.reuse, R41 ;  /* 0x000000295b007220 */ /* 0x044fe20000400000 */
[----:B------:R-:W-:Y:S02]  /*8a50*/  HADD2.F32 R23, -RZ, R5.H1_H1 ;  /* 0x30000005ff177230 */ /* 0x000fe40000004100 */
[----:B------:R-:W-:Y:S01]  /*8a60*/  FFMA.RM R28, R6, R58, 12582913 ;  /* 0x4b400001061c7423 */ /* 0x000fe2000000403a */
[C---:B------:R-:W-:Y:S01]  /*8a70*/  FMUL R12, R91.reuse, R44 ;  /* 0x0000002c5b0c7220 */ /* 0x040fe20000400000 */
[C---:B------:R-:W-:Y:S01]  /*8a80*/  FFMA R6, R90.reuse, R21, R3 ;  /* 0x000000155a067223 */ /* 0x040fe20000000003 */
[C---:B------:R-:W-:Y:S01]  /*8a90*/  FFMA R5, R90.reuse, R15, R0 ;  /* 0x0000000f5a057223 */ /* 0x040fe20000000000 */
[----:B------:R-:W-:Y:S01]  /*8aa0*/  FMUL R0, R91, R43 ;  /* 0x0000002b5b007220 */ /* 0x000fe20000400000 */
[----:B------:R-:W-:Y:S01]  /*8ab0*/  FFMA R12, R90, R25, R12 ;  /* 0x000000195a0c7223 */ /* 0x000fe2000000000c */
[-C--:B------:R-:W-:Y:S01]  /*8ac0*/  FFMA.SAT R3, -R6, R56.reuse, 0.5 ;  /* 0x3f00000006037423 */ /* 0x080fe20000002138 */
[----:B------:R-:W-:Y:S01]  /*8ad0*/  FFMA.SAT R20, -R5, R56, 0.5 ;  /* 0x3f00000005147423 */ /* 0x000fe20000002138 */
[----:B------:R-:W-:-:S02]  /*8ae0*/  HADD2.F32 R29, -RZ, R7.H0_H0 ;  /* 0x20000007ff1d7230 */ /* 0x000fc40000004100 */
[----:B------:R-:W-:Y:S01]  /*8af0*/  FMUL R15, R91, R45 ;  /* 0x0000002d5b0f7220 */ /* 0x000fe20000400000 */
[-C--:B------:R-:W-:Y:S01]  /*8b00*/  FFMA.RM R30, R3, R58.reuse, 12582913 ;  /* 0x4b400001031e7423 */ /* 0x080fe2000000403a */
[----:B------:R-:W-:Y:S02]  /*8b10*/  HADD2.F32 R31, -RZ, R7.H1_H1 ;  /* 0x30000007ff1f7230 */ /* 0x000fe40000004100 */
[----:B------:R-:W-:Y:S01]  /*8b20*/  FFMA R7, R90, R23, R0 ;  /* 0x000000175a077223 */ /* 0x000fe20000000000 */
[----:B------:R-:W-:Y:S01]  /*8b30*/  FFMA.RM R0, R20, R58, 12582913 ;  /* 0x4b40000114007423 */ /* 0x000fe2000000403a */
[----:B------:R-:W-:Y:S01]  /*8b40*/  FADD R3, R30, -12583039 ;  /* 0xcb40007f1e037421 */ /* 0x000fe20000000000 */
[-C--:B------:R-:W-:Y:S01]  /*8b50*/  FFMA.SAT R25, -R12, R56.reuse, 0.5 ;  /* 0x3f0000000c197423 */ /* 0x080fe20000002138 */
[----:B------:R-:W-:Y:S01]  /*8b60*/  FFMA.SAT R21, -R7, R56, 0.5 ;  /* 0x3f00000007157423 */ /* 0x000fe20000002138 */
[----:B------:R-:W-:Y:S01]  /*8b70*/  FADD R20, R0, -12583039 ;  /* 0xcb40007f00147421 */ /* 0x000fe20000000000 */
[----:B------:R-:W-:Y:S01]  /*8b80*/  FFMA R3, -R6, 1.4426950216293334961, -R3 ;  /* 0x3fb8aa3b06037823 */ /* 0x000fe20000000903 */
[----:B------:R-:W-:Y:S01]  /*8b90*/  FFMA R15, R90, R27, R15 ;  /* 0x0000001b5a0f7223 */ /* 0x000fe2000000000f */
[----:B------:R-:W-:Y:S01]  /*8ba0*/  FFMA.RM R36, R25, R58, 12582913 ;  /* 0x4b40000119247423 */ /* 0x000fe2000000403a */
[----:B------:R-:W-:Y:S01]  /*8bb0*/  FMUL R33, R91, R46 ;  /* 0x0000002e5b217220 */ /* 0x000fe20000400000 */
[----:B------:R-:W-:Y:S01]  /*8bc0*/  FFMA.RM R32, R21, R58, 12582913 ;  /* 0x4b40000115207423 */ /* 0x000fe2000000403a */
[----:B------:R-:W-:Y:S01]  /*8bd0*/  FFMA R26, -R6, 1.925963033500011079e-08, R3 ;  /* 0x32a57060061a7823 */ /* 0x000fe20000000103 */
[----:B------:R-:W-:Y:S01]  /*8be0*/  FFMA R24, -R5, 1.4426950216293334961, -R20 ;  /* 0x3fb8aa3b05187823 */ /* 0x000fe20000000914 */
[----:B----4-:R-:W-:-:S02]  /*8bf0*/  HADD2.F32 R23, -RZ, R8.H0_H0 ;  /* 0x20000008ff177230 */ /* 0x010fc40000004100 */
[----:B------:R-:W-:Y:S01]  /*8c00*/  FADD R27, R36, -12583039 ;  /* 0xcb40007f241b7421 */ /* 0x000fe20000000000 */
[----:B------:R-:W-:Y:S02]  /*8c10*/  HADD2.F32 R3, -RZ, R8.H1_H1 ;  /* 0x30000008ff037230 */ /* 0x000fe40000004100 */
[----:B------:R-:W-:Y:S01]  /*8c20*/  FFMA.SAT R8, -R15, R56, 0.5 ;  /* 0x3f0000000f087423 */ /* 0x000fe20000002138 */
[----:B------:R-:W-:Y:S01]  /*8c30*/  FFMA R20, R90, R29, R33 ;  /* 0x0000001d5a147223 */ /* 0x000fe20000000021 */
[----:B------:R-:W-:Y:S01]  /*8c40*/  FADD R34, R32, -12583039 ;  /* 0xcb40007f20227421 */ /* 0x000fe20000000000 */
[----:B------:R-:W-:Y:S01]  /*8c50*/  FMUL R47, R91, R47 ;  /* 0x0000002f5b2f7220 */ /* 0x000fe20000400000 */
[----:B------:R-:W-:Y:S01]  /*8c60*/  FFMA R24, -R5, 1.925963033500011079e-08, R24 ;  /* 0x32a5706005187823 */ /* 0x000fe20000000118 */
[----:B------:R-:W-:Y:S01]  /*8c70*/  FFMA.RM R38, R8, R58, 12582913 ;  /* 0x4b40000108267423 */ /* 0x000fe2000000403a */
[----:B------:R-:W-:Y:S01]  /*8c80*/  FFMA R29, -R12, 1.4426950216293334961, -R27 ;  /* 0x3fb8aa3b0c1d7823 */ /* 0x000fe2000000091b */
[----:B------:R-:W-:Y:S01]  /*8c90*/  FMUL R35, R91, R48 ;  /* 0x000000305b237220 */ /* 0x000fe20000400000 */
[----:B------:R-:W-:-:S02]  /*8ca0*/  HADD2.F32 R25, -RZ, R9.H0_H0 ;  /* 0x20000009ff197230 */ /* 0x000fc40000004100 */
[C---:B------:R-:W-:Y:S01]  /*8cb0*/  FFMA R34, -R7.reuse, 1.4426950216293334961, -R34 ;  /* 0x3fb8aa3b07227823 */ /* 0x040fe20000000922 */
[----:B------:R-:W-:Y:S02]  /*8cc0*/  HADD2.F32 R27, -RZ, R9.H1_H1 ;  /* 0x30000009ff1b7230 */ /* 0x000fe40000004100 */
[----:B------:R-:W-:Y:S01]  /*8cd0*/  FFMA.SAT R9, -R20, R56, 0.5 ;  /* 0x3f00000014097423 */ /* 0x000fe20000002138 */
[----:B------:R1:W2:Y:S01]  /*8ce0*/  MUFU.EX2 R45, R24 ;  /* 0x00000018002d7308 */ /* 0x0002a20000000800 */
[C---:B------:R-:W-:Y:S01]  /*8cf0*/  FFMA R21, R90.reuse, R31, R47 ;  /* 0x0000001f5a157223 */ /* 0x040fe2000000002f */
[----:B------:R-:W-:Y:S01]  /*8d00*/  FFMA R23, R90, R23, R35 ;  /* 0x000000175a177223 */ /* 0x000fe20000000023 */
[----:B------:R-:W-:Y:S01]  /*8d10*/  FFMA R8, -R12, 1.925963033500011079e-08, R29 ;  /* 0x32a570600c087823 */ /* 0x000fe2000000011d */
[----:B------:R-:W-:Y:S01]  /*8d20*/  FFMA R34, -R7, 1.925963033500011079e-08, R34 ;  /* 0x32a5706007227823 */ /* 0x000fe20000000122 */
[--C-:B------:R-:W-:Y:S02]  /*8d30*/  HADD2.F32 R29, -RZ, R10.reuse.H0_H0 ;  /* 0x2000000aff1d7230 */ /* 0x100fe40000004100 */
[----:B------:R-:W-:Y:S01]  /*8d40*/  FFMA.RM R40, R9, R58, 12582913 ;  /* 0x4b40000109287423 */ /* 0x000fe2000000403a */
[----:B------:R-:W-:-:S02]  /*8d50*/  HADD2.F32 R31, -RZ, R10.H1_H1 ;  /* 0x3000000aff1f7230 */ /* 0x000fc40000004100 */
[-C--:B------:R-:W-:Y:S01]  /*8d60*/  FFMA.SAT R10, -R21, R56.reuse, 0.5 ;  /* 0x3f000000150a7423 */ /* 0x080fe20000002138 */
[----:B-1----:R-:W-:Y:S01]  /*8d70*/  FADD R24, R38, -12583039 ;  /* 0xcb40007f26187421 */ /* 0x002fe20000000000 */
[----:B------:R-:W-:Y:S01]  /*8d80*/  FMUL R49, R91, R49 ;  /* 0x000000315b317220 */ /* 0x000fe20000400000 */
[--C-:B------:R-:W-:Y:S01]  /*8d90*/  HADD2.F32 R33, -RZ, R11.reuse.H0_H0 ;  /* 0x2000000bff217230 */ /* 0x100fe20000004100 */
[----:B------:R1:W-:Y:S01]  /*8da0*/  MUFU.EX2 R57, R34 ;  /* 0x0000002200397308 */ /* 0x0003e20000000800 */
[----:B------:R-:W-:Y:S01]  /*8db0*/  FFMA R24, -R15, 1.4426950216293334961, -R24 ;  /* 0x3fb8aa3b0f187823 */ /* 0x000fe20000000918 */
[----:B------:R-:W-:Y:S02]  /*8dc0*/  HADD2.F32 R35, -RZ, R11.H1_H1 ;  /* 0x3000000bff237230 */ /* 0x000fe40000004100 */
[----:B------:R-:W-:Y:S01]  /*8dd0*/  FFMA.SAT R11, -R23, R56, 0.5 ;  /* 0x3f000000170b7423 */ /* 0x000fe20000002138 */
[----:B------:R-:W-:Y:S01]  /*8de0*/  FADD R9, R40, -12583039 ;  /* 0xcb40007f28097421 */ /* 0x000fe20000000000 */
[----:B------:R-:W-:Y:S01]  /*8df0*/  FFMA R24, -R15, 1.925963033500011079e-08, R24 ;  /* 0x32a570600f187823 */ /* 0x000fe20000000118 */
[----:B------:R-:W-:Y:S01]  /*8e00*/  FMUL R37, R91, R50 ;  /* 0x000000325b257220 */ /* 0x000fe20000400000 */
[-C--:B------:R-:W-:Y:S01]  /*8e10*/  FFMA.RM R42, R11, R58.reuse, 12582913 ;  /* 0x4b4000010b2a7423 */ /* 0x080fe2000000403a */
[----:B------:R3:W-:Y:S01]  /*8e20*/  MUFU.EX2 R59, R8 ;  /* 0x00000008003b7308 */ /* 0x0007e20000000800 */
[----:B-1----:R-:W-:Y:S01]  /*8e30*/  FFMA.RM R34, R10, R58, 12582913 ;  /* 0x4b4000010a227423 */ /* 0x002fe2000000403a */
[----:B------:R-:W-:Y:S01]  /*8e40*/  FFMA R9, -R20, 1.4426950216293334961, -R9 ;  /* 0x3fb8aa3b14097823 */ /* 0x000fe20000000909 */
[C---:B------:R-:W-:Y:S01]  /*8e50*/  FMUL R39, R91.reuse, R52 ;  /* 0x000000345b277220 */ /* 0x040fe20000400000 */
[----:B------:R-:W-:Y:S01]  /*8e60*/  FADD R43, R28, -12583039 ;  /* 0xcb40007f1c2b7421 */ /* 0x000fe20000000000 */
[----:B------:R-:W-:Y:S01]  /*8e70*/  FADD R10, R34, -12583039 ;  /* 0xcb40007f220a7421 */ /* 0x000fe20000000000 */
[C---:B------:R-:W-:Y:S01]  /*8e80*/  FMUL R51, R91.reuse, R51 ;  /* 0x000000335b337220 */ /* 0x040fe20000400000 */
[----:B------:R-:W-:Y:S01]  /*8e90*/  FMUL R53, R91, R53 ;  /* 0x000000355b357220 */ /* 0x000fe20000400000 */
[----:B------:R1:W-:Y:S01]  /*8ea0*/  MUFU.EX2 R61, R24 ;  /* 0x00000018003d7308 */ /* 0x0003e20000000800 */
[----:B---3--:R-:W-:Y:S01]  /*8eb0*/  FFMA R8, R90, R3, R49 ;  /* 0x000000035a087223 */ /* 0x008fe20000000031 */
[----:B------:R-:W-:Y:S01]  /*8ec0*/  FFMA R10, -R21, 1.4426950216293334961, -R10 ;  /* 0x3fb8aa3b150a7823 */ /* 0x000fe2000000090a */
[----:B------:R-:W-:Y:S01]  /*8ed0*/  FFMA R43, -R4, 1.4426950216293334961, -R43 ;  /* 0x3fb8aa3b042b7823 */ /* 0x000fe2000000092b */
[C---:B------:R-:W-:Y:S01]  /*8ee0*/  FMUL R41, R91.reuse, R54 ;  /* 0x000000365b297220 */ /* 0x040fe20000400000 */
[----:B------:R-:W-:Y:S01]  /*8ef0*/  FFMA.SAT R11, -R8, R56, 0.5 ;  /* 0x3f000000080b7423 */ /* 0x000fe20000002138 */
[----:B------:R-:W-:Y:S01]  /*8f00*/  FMUL R55, R91, R55 ;  /* 0x000000375b377220 */ /* 0x000fe20000400000 */
[----:B------:R-:W-:Y:S01]  /*8f10*/  FFMA R43, -R4, 1.925963033500011079e-08, R43 ;  /* 0x32a57060042b7823 */ /* 0x000fe2000000012b */
[----:B------:R3:W-:Y:S01]  /*8f20*/  MUFU.EX2 R47, R26 ;  /* 0x0000001a002f7308 */ /* 0x0007e20000000800 */
[----:B-1----:R-:W-:Y:S01]  /*8f30*/  FADD R24, R42, -12583039 ;  /* 0xcb40007f2a187421 */ /* 0x002fe20000000000 */
[----:B------:R-:W-:Y:S01]  /*8f40*/  FFMA.RM R44, R11, R58, 12582913 ;  /* 0x4b4000010b2c7423 */ /* 0x000fe2000000403a */
[----:B------:R-:W-:Y:S01]  /*8f50*/  FFMA R11, R90, R29, R39 ;  /* 0x0000001d5a0b7223 */ /* 0x000fe20000000027 */
[----:B------:R-:W-:Y:S01]  /*8f60*/  SHF.L.U32 R0, R0, 0x17, RZ ;  /* 0x0000001700007819 */ /* 0x000fe200000006ff */
[----:B------:R-:W-:Y:S01]  /*8f70*/  FFMA R24, -R23, 1.4426950216293334961, -R24 ;  /* 0x3fb8aa3b17187823 */ /* 0x000fe20000000918 */
[----:B------:R-:W-:Y:S01]  /*8f80*/  SHF.L.U32 R28, R28, 0x17, RZ ;  /* 0x000000171c1c7819 */ /* 0x000fe200000006ff */
[-C--:B------:R-:W-:Y:S01]  /*8f90*/  FFMA.SAT R39, -R11, R56.reuse, 0.5 ;  /* 0x3f0000000b277423 */ /* 0x080fe20000002138 */
[----:B------:R-:W1:Y:S01]  /*8fa0*/  MUFU.EX2 R43, R43 ;  /* 0x0000002b002b7308 */ /* 0x000e620000000800 */
[----:B---3--:R-:W-:Y:S01]  /*8fb0*/  FFMA R26, -R20, 1.925963033500011079e-08, R9 ;  /* 0x32a57060141a7823 */ /* 0x008fe20000000109 */
[C---:B------:R-:W-:Y:S01]  /*8fc0*/  FFMA R9, R90.reuse, R25, R37 ;  /* 0x000000195a097223 */ /* 0x040fe20000000025 */
[----:B------:R-:W-:Y:S01]  /*8fd0*/  FFMA R37, -R21, 1.925963033500011079e-08, R10 ;  /* 0x32a5706015257823 */ /* 0x000fe2000000010a */
[----:B------:R-:W-:Y:S01]  /*8fe0*/  FFMA R10, R90, R27, R51 ;  /* 0x0000001b5a0a7223 */ /* 0x000fe20000000033 */
[----:B------:R-:W-:Y:S01]  /*8ff0*/  FADD R25, R44, -12583039 ;  /* 0xcb40007f2c197421 */ /* 0x000fe20000000000 */
[----:B------:R-:W-:Y:S01]  /*9000*/  FFMA.SAT R29, -R9, R56, 0.5 ;  /* 0x3f000000091d7423 */ /* 0x000fe20000002138 */
[----:B------:R-:W-:Y:S01]  /*9010*/  FFMA R27, -R23, 1.925963033500011079e-08, R24 ;  /* 0x32a57060171b7823 */ /* 0x000fe20000000118 */
[----:B------:R-:W-:Y:S01]  /*9020*/  FFMA R24, R90, R31, R53 ;  /* 0x0000001f5a187223 */ /* 0x000fe20000000035 */
[----:B------:R3:W4:Y:S01]  /*9030*/  MUFU.EX2 R3, R26 ;  /* 0x0000001a00037308 */ /* 0x0007220000000800 */
[----:B------:R-:W-:Y:S01]  /*9040*/  FFMA.RM R31, R29, R58, 12582913 ;  /* 0x4b4000011d1f7423 */ /* 0x000fe2000000403a */
[----:B------:R-:W-:Y:S01]  /*9050*/  FFMA R29, -R8, 1.4426950216293334961, -R25 ;  /* 0x3fb8aa3b081d7823 */ /* 0x000fe20000000919 */
[----:B------:R-:W-:Y:S01]  /*9060*/  FFMA R25, R90, R33, R41 ;  /* 0x000000215a197223 */ /* 0x000fe20000000029 */
[----:B------:R-:W-:Y:S01]  /*9070*/  FFMA.SAT R33, -R10, R56, 0.5 ;  /* 0x3f0000000a217423 */ /* 0x000fe20000002138 */
[----:B------:R-:W-:Y:S01]  /*9080*/  FFMA.RM R39, R39, R58, 12582913 ;  /* 0x4b40000127277423 */ /* 0x000fe2000000403a */
[-C--:B------:R-:W-:Y:S01]  /*9090*/  FFMA.SAT R41, -R24, R56.reuse, 0.5 ;  /* 0x3f00000018297423 */ /* 0x080fe20000002138 */
[----:B------:R-:W-:Y:S01]  /*90a0*/  FFMA.SAT R49, -R25, R56, 0.5 ;  /* 0x3f00000019317423 */ /* 0x000fe20000002138 */
[-C--:B------:R-:W-:Y:S01]  /*90b0*/  FFMA.RM R33, R33, R58.reuse, 12582913 ;  /* 0x4b40000121217423 */ /* 0x080fe2000000403a */
[----:B---3--:R-:W-:Y:S01]  /*90c0*/  FFMA R26, R90, R35, R55 ;  /* 0x000000235a1a7223 */ /* 0x008fe20000000037 */
[----:B------:R-:W-:Y:S01]  /*90d0*/  FADD R48, R39, -12583039 ;  /* 0xcb40007f27307421 */ /* 0x000fe20000000000 */
[----:B------:R-:W-:Y:S01]  /*90e0*/  FFMA.RM R49, R49, R58, 12582913 ;  /* 0x4b40000131317423 */ /* 0x000fe2000000403a */
[----:B------:R-:W-:Y:S01]  /*90f0*/  FADD R35, R33, -12583039 ;  /* 0xcb40007f21237421 */ /* 0x000fe20000000000 */
[----:B------:R-:W-:Y:S01]  /*9100*/  FFMA.SAT R51, -R26, R56, 0.5 ;  /* 0x3f0000001a337423 */ /* 0x000fe20000002138 */
[-C--:B------:R-:W-:Y:S01]  /*9110*/  FFMA.RM R41, R41, R58.reuse, 12582913 ;  /* 0x4b40000129297423 */ /* 0x080fe2000000403a */
[----:B--2---:R-:W-:Y:S01]  /*9120*/  FFMA R45, R0, R45, 1 ;  /* 0x3f800000002d7423 */ /* 0x004fe2000000002d */
[C---:B------:R-:W-:Y:S01]  /*9130*/  FFMA R35, -R10.reuse, 1.4426950216293334961, -R35 ;  /* 0x3fb8aa3b0a237823 */ /* 0x040fe20000000923 */
[----:B------:R-:W-:Y:S01]  /*9140*/  FFMA.RM R51, R51, R58, 12582913 ;  /* 0x4b40000133337423 */ /* 0x000fe2000000403a */
[----:B------:R-:W-:Y:S01]  /*9150*/  FADD R46, R31, -12583039 ;  /* 0xcb40007f1f2e7421 */ /* 0x000fe20000000000 */
[----:B------:R-:W-:Y:S01]  /*9160*/  FFMA R50, -R11, 1.4426950216293334961, -R48 ;  /* 0x3fb8aa3b0b327823 */ /* 0x000fe20000000930 */
[----:B------:R-:W-:Y:S01]  /*9170*/  FFMA R35, -R10, 1.925963033500011079e-08, R35 ;  /* 0x32a570600a237823 */ /* 0x000fe20000000123 */
[----:B------:R-:W-:Y:S01]  /*9180*/  FADD R0, R49, -12583039 ;  /* 0xcb40007f31007421 */ /* 0x000fe20000000000 */
[----:B-1----:R-:W-:Y:S01]  /*9190*/  FFMA R52, R28, R43, 1 ;  /* 0x3f8000001c347423 */ /* 0x002fe2000000002b */
[----:B------:R-:W-:Y:S01]  /*91a0*/  FADD R43, R41, -12583039 ;  /* 0xcb40007f292b7421 */ /* 0x000fe20000000000 */
[----:B------:R1:W-:Y:S01]  /*91b0*/  MUFU.EX2 R48, R35 ;  /* 0x0000002300307308 */ /* 0x0003e20000000800 */
[----:B------:R-:W-:-:S02]  /*91c0*/  IMAD.SHL.U32 R40, R40, 0x800000, RZ ;  /* 0x0080000028287824 */ /* 0x000fc400078e00ff */
[----:B------:R-:W-:Y:S01]  /*91d0*/  FFMA R46, -R9, 1.4426950216293334961, -R46 ;  /* 0x3fb8aa3b092e7823 */ /* 0x000fe2000000092e */
[----:B------:R-:W-:Y:S01]  /*91e0*/  FFMA R28, -R25, 1.4426950216293334961, -R0 ;  /* 0x3fb8aa3b191c7823 */ /* 0x000fe20000000900 */
[----:B------:R-:W-:Y:S01]  /*91f0*/  FFMA R43, -R24, 1.4426950216293334961, -R43 ;  /* 0x3fb8aa3b182b7823 */ /* 0x000fe2000000092b */
[----:B----4-:R-:W-:Y:S01]  /*9200*/  FFMA R40, R40, R3, 1 ;  /* 0x3f80000028287423 */ /* 0x010fe20000000003 */
[----:B------:R-:W-:Y:S02]  /*9210*/  VIADD R3, R52, 0x1800000 ;  /* 0x0180000034037836 */ /* 0x000fe40000000000 */
[----:B------:R-:W-:Y:S01]  /*9220*/  FFMA R29, -R8, 1.925963033500011079e-08, R29 ;  /* 0x32a57060081d7823 */ /* 0x000fe2000000011d */
[----:B------:R-:W-:Y:S01]  /*9230*/  FFMA R46, -R9, 1.925963033500011079e-08, R46 ;  /* 0x32a57060092e7823 */ /* 0x000fe2000000012e */
[----:B-1----:R-:W-:Y:S01]  /*9240*/  FADD R35, R51, -12583039 ;  /* 0xcb40007f33237421 */ /* 0x002fe20000000000 */
[----:B------:R-:W-:Y:S01]  /*9250*/  FFMA R50, -R11, 1.925963033500011079e-08, R50 ;  /* 0x32a570600b327823 */ /* 0x000fe20000000132 */
[----:B------:R-:W-:-:S02]  /*9260*/  IMAD.SHL.U32 R30, R30, 0x800000, RZ ;  /* 0x008000001e1e7824 */ /* 0x000fc400078e00ff */
[----:B------:R-:W-:Y:S01]  /*9270*/  FFMA R28, -R25, 1.925963033500011079e-08, R28 ;  /* 0x32a57060191c7823 */ /* 0x000fe2000000011c */
[----:B------:R-:W-:Y:S01]  /*9280*/  FFMA R35, -R26, 1.4426950216293334961, -R35 ;  /* 0x3fb8aa3b1a237823 */ /* 0x000fe20000000923 */
[----:B------:R-:W-:Y:S01]  /*9290*/  FFMA R43, -R24, 1.925963033500011079e-08, R43 ;  /* 0x32a57060182b7823 */ /* 0x000fe2000000012b */
[----:B------:R-:W-:Y:S01]  /*92a0*/  LOP3.LUT R3, R3, 0x7f800000, RZ, 0xc0, !PT ;  /* 0x7f80000003037812 */ /* 0x000fe200078ec0ff */
[----:B------:R-:W-:Y:S01]  /*92b0*/  MUFU.EX2 R27, R27 ;  /* 0x0000001b001b7308 */ /* 0x000fe20000000800 */
[----:B------:R-:W-:Y:S01]  /*92c0*/  FFMA R35, -R26, 1.925963033500011079e-08, R35 ;  /* 0x32a570601a237823 */ /* 0x000fe20000000123 */
[----:B------:R-:W-:Y:S01]  /*92d0*/  FFMA R54, R30, R47, 1 ;  /* 0x3f8000001e367423 */ /* 0x000fe2000000002f */
[----:B------:R-:W-:Y:S01]  /*92e0*/  ISETP.GT.U32.AND P1, PT, R3, 0x1ffffff, PT ;  /* 0x01ffffff0300780c */ /* 0x000fe20003f24070 */
[----:B------:R-:W-:Y:S01]  /*92f0*/  IMAD.SHL.U32 R41, R41, 0x800000, RZ ;  /* 0x0080000029297824 */ /* 0x000fe200078e00ff */
[----:B------:R-:W-:Y:S01]  /*9300*/  SHF.L.U32 R42, R42, 0x17, RZ ;  /* 0x000000172a2a7819 */ /* 0x000fe200000006ff */
[----:B------:R-:W-:Y:S01]  /*9310*/  BSSY B1, `(.L_x_226) ;  /* 0x0000028000017945 */ /* 0x000fe20003800000 */
[----:B------:R-:W-:Y:S01]  /*9320*/  SHF.L.U32 R32, R32, 0x17, RZ ;  /* 0x0000001720207819 */ /* 0x000fe200000006ff */
[----:B------:R-:W1:Y:S01]  /*9330*/  MUFU.EX2 R37, R37 ;  /* 0x0000002500257308 */ /* 0x000e620000000800 */
[----:B------:R-:W-:-:S02]  /*9340*/  SHF.L.U32 R36, R36, 0x17, RZ ;  /* 0x0000001724247819 */ /* 0x000fc400000006ff */
[----:B------:R-:W-:Y:S01]  /*9350*/  SHF.L.U32 R38, R38, 0x17, RZ ;  /* 0x0000001726267819 */ /* 0x000fe200000006ff */
[----:B------:R-:W-:Y:S01]  /*9360*/  FFMA R57, R32, R57, 1 ;  /* 0x3f80000020397423 */ /* 0x000fe20000000039 */
[----:B------:R-:W-:Y:S01]  /*9370*/  SHF.L.U32 R34, R34, 0x17, RZ ;  /* 0x0000001722227819 */ /* 0x000fe200000006ff */
[----:B------:R-:W-:Y:S01]  /*9380*/  FFMA R36, R36, R59, 1 ;  /* 0x3f80000024247423 */ /* 0x000fe2000000003b */
[----:B------:R-:W-:Y:S01]  /*9390*/  SHF.L.U32 R44, R44, 0x17, RZ ;  /* 0x000000172c2c7819 */ /* 0x000fe200000006ff */
[----:B------:R-:W2:Y:S01]  /*93a0*/  MUFU.EX2 R29, R29 ;  /* 0x0000001d001d7308 */ /* 0x000ea20000000800 */
[----:B------:R-:W-:Y:S01]  /*93b0*/  SHF.L.U32 R31, R31, 0x17, RZ ;  /* 0x000000171f1f7819 */ /* 0x000fe200000006ff */
[----:B------:R-:W-:Y:S01]  /*93c0*/  FFMA R61, R38, R61, 1 ;  /* 0x3f800000263d7423 */ /* 0x000fe2000000003d */
[----:B------:R-:W-:Y:S02]  /*93d0*/  SHF.L.U32 R33, R33, 0x17, RZ ;  /* 0x0000001721217819 */ /* 0x000fe400000006ff */
[----:B------:R-:W-:-:S02]  /*93e0*/  SHF.L.U32 R39, R39, 0x17, RZ ;  /* 0x0000001727277819 */ /* 0x000fc400000006ff */
[----:B------:R-:W-:Y:S01]  /*93f0*/  SHF.L.U32 R49, R49, 0x17, RZ ;  /* 0x0000001731317819 */ /* 0x000fe200000006ff */
[----:B------:R-:W3:Y:S01]  /*9400*/  MUFU.EX2 R46, R46 ;  /* 0x0000002e002e7308 */ /* 0x000ee20000000800 */
[----:B------:R-:W-:Y:S01]  /*9410*/  SHF.L.U32 R51, R51, 0x17, RZ ;  /* 0x0000001733337819 */ /* 0x000fe200000006ff */
[----:B-1----:R-:W-:Y:S01]  /*9420*/  FFMA R37, R34, R37, 1 ;  /* 0x3f80000022257423 */ /* 0x002fe20000000025 */
[----:B------:R-:W-:-:S05]  /*9430*/  FFMA R48, R33, R48, 1 ;  /* 0x3f80000021307423 */ /* 0x000fca0000000030 */
[----:B------:R-:W1:Y:S01]  /*9440*/  MUFU.EX2 R50, R50 ;  /* 0x0000003200327308 */ /* 0x000e620000000800 */
[----:B--2---:R-:W-:-:S07]  /*9450*/  FFMA R44, R44, R29, 1 ;  /* 0x3f8000002c2c7423 */ /* 0x004fce000000001d */
[----:B------:R2:W4:Y:S01]  /*9460*/  MUFU.EX2 R0, R43 ;  /* 0x0000002b00007308 */ /* 0x0005220000000800 */
[----:B---3--:R-:W-:-:S07]  /*9470*/  FFMA R47, R31, R46, 1 ;  /* 0x3f8000001f2f7423 */ /* 0x008fce000000002e */
[----:B------:R-:W3:Y:S01]  /*9480*/  MUFU.EX2 R28, R28 ;  /* 0x0000001c001c7308 */ /* 0x000ee20000000800 */
[----:B--2---:R-:W-:Y:S01]  /*9490*/  FFMA R43, R42, R27, 1 ;  /* 0x3f8000002a2b7423 */ /* 0x004fe2000000001b */
[----:B-1----:R-:W-:-:S06]  /*94a0*/  FFMA R39, R39, R50, 1 ;  /* 0x3f80000027277423 */ /* 0x002fcc0000000032 */
[----:B------:R-:W1:Y:S01]  /*94b0*/  MUFU.EX2 R30, R35 ;  /* 0x00000023001e7308 */ /* 0x000e620000000800 */
[----:B----4-:R-:W-:Y:S01]  /*94c0*/  FFMA R42, R41, R0, 1 ;  /* 0x3f800000292a7423 */ /* 0x010fe20000000000 */
[----:B---3--:R-:W-:Y:S01]  /*94d0*/  FFMA R49, R49, R28, 1 ;  /* 0x3f80000031317423 */ /* 0x008fe2000000001c */
[----:B-1----:R-:W-:Y:S01]  /*94e0*/  FFMA R51, R51, R30, 1 ;  /* 0x3f80000033337423 */ /* 0x002fe2000000001e */
[----:B------:R-:W-:Y:S06]  /*94f0*/  @P1 BRA `(.L_x_227) ;  /* 0x0000000000141947 */ /* 0x000fec0003800000 */
[----:B------:R-:W-:Y:S02]  /*9500*/  MOV R0, R52 ;  /* 0x0000003400007202 */ /* 0x000fe40000000f00 */
[----:B------:R-:W-:-:S07]  /*9510*/  MOV R66, 0x9530 ;  /* 0x0000953000427802 */ /* 0x000fce0000000f00 */
[----:B------:R-:W-:Y:S05]  /*9520*/  CALL.REL.NOINC `($__internal_0_$__cuda_sm20_rcp_rn_f32_slowpath) ;  /* 0x0000004800e47944 */ /* 0x000fea0003c00000 */
[----:B------:R-:W-:Y:S01]  /*9530*/  IMAD.MOV.U32 R27, RZ, RZ, R0 ;  /* 0x000000ffff1b7224 */ /* 0x000fe200078e0000 */
[----:B------:R-:W-:Y:S06]  /*9540*/  BRA `(.L_x_228) ;  /* 0x0000000000107947 */ /* 0x000fec0003800000 */
.L_x_227:
[----:B------:R-:W1:Y:S02]  /*9550*/  MUFU.RCP R27, R52 ;  /* 0x00000034001b7308 */ /* 0x000e640000001000 */
[----:B-1----:R-:W-:-:S04]  /*9560*/  FFMA R0, R52, R27, -1 ;  /* 0xbf80000034007423 */ /* 0x002fc8000000001b */
[----:B------:R-:W-:-:S04]  /*9570*/  FADD.FTZ R0, -R0, -RZ ;  /* 0x800000ff00007221 */ /* 0x000fc80000010100 */
[----:B------:R-:W-:-:S07]  /*9580*/  FFMA R27, R27, R0, R27 ;  /* 0x000000001b1b7223 */ /* 0x000fce000000001b */
.L_x_228:
[----:B------:R-:W-:Y:S05]  /*9590*/  BSYNC B1 ;  /* 0x0000000000017941 */ /* 0x000fea0003800000 */
.L_x_226:
        /* <DEDUP_REMOVED lines=10> */
.L_x_230:
[----:B------:R-:W1:Y:S02]  /*9640*/  MUFU.RCP R28, R45 ;  /* 0x0000002d001c7308 */ /* 0x000e640000001000 */
[----:B-1----:R-:W-:-:S04]  /*9650*/  FFMA R0, R45, R28, -1 ;  /* 0xbf8000002d007423 */ /* 0x002fc8000000001c */
[----:B------:R-:W-:-:S04]  /*9660*/  FADD.FTZ R3, -R0, -RZ ;  /* 0x800000ff00037221 */ /* 0x000fc80000010100 */
[----:B------:R-:W-:-:S07]  /*9670*/  FFMA R28, R28, R3, R28 ;  /* 0x000000031c1c7223 */ /* 0x000fce000000001c */
.L_x_231:
[----:B------:R-:W-:Y:S05]  /*9680*/  BSYNC B1 ;  /* 0x0000000000017941 */ /* 0x000fea0003800000 */
.L_x_229:
        /* <DEDUP_REMOVED lines=10> */
.L_x_233:
[----:B------:R-:W1:Y:S02]  /*9730*/  MUFU.RCP R29, R54 ;  /* 0x00000036001d7308 */ /* 0x000e640000001000 */
[----:B-1----:R-:W-:-:S04]  /*9740*/  FFMA R0, R54, R29, -1 ;  /* 0xbf80000036007423 */ /* 0x002fc8000000001d */
[----:B------:R-:W-:-:S04]  /*9750*/  FADD.FTZ R0, -R0, -RZ ;  /* 0x800000ff00007221 */ /* 0x000fc80000010100 */
[----:B------:R-:W-:-:S07]  /*9760*/  FFMA R29, R29, R0, R29 ;  /* 0x000000001d1d7223 */ /* 0x000fce000000001d */
.L_x_234:
[----:B------:R-:W-:Y:S05]  /*9770*/  BSYNC B1 ;  /* 0x0000000000017941 */ /* 0x000fea0003800000 */
.L_x_232:
        /* <DEDUP_REMOVED lines=10> */
.L_x_236:
[----:B------:R-:W1:Y:S02]  /*9820*/  MUFU.RCP R30, R57 ;  /* 0x00000039001e7308 */ /* 0x000e640000001000 */
[----:B-1----:R-:W-:-:S04]  /*9830*/  FFMA R0, R57, R30, -1 ;  /* 0xbf80000039007423 */ /* 0x002fc8000000001e */
[----:B------:R-:W-:-:S04]  /*9840*/  FADD.FTZ R3, -R0, -RZ ;  /* 0x800000ff00037221 */ /* 0x000fc80000010100 */
[----:B------:R-:W-:-:S07]  /*9850*/  FFMA R30, R30, R3, R30 ;  /* 0x000000031e1e7223 */ /* 0x000fce000000001e */
.L_x_237:
[----:B------:R-:W-:Y:S05]  /*9860*/  BSYNC B1 ;  /* 0x0000000000017941 */ /* 0x000fea0003800000 */
.L_x_235:
        /* <DEDUP_REMOVED lines=10> */
.L_x_239:
[----:B------:R-:W1:Y:S02]  /*9910*/  MUFU.RCP R31, R36 ;  /* 0x00000024001f7308 */ /* 0x000e640000001000 */
[----:B-1----:R-:W-:-:S04]  /*9920*/  FFMA R0, R36, R31, -1 ;  /* 0xbf80000024007423 */ /* 0x002fc8000000001f */
[----:B------:R-:W-:-:S04]  /*9930*/  FADD.FTZ R0, -R0, -RZ ;  /* 0x800000ff00007221 */ /* 0x000fc80000010100 */
[----:B------:R-:W-:-:S07]  /*9940*/  FFMA R31, R31, R0, R31 ;  /* 0x000000001f1f7223 */ /* 0x000fce000000001f */
.L_x_240:
[----:B------:R-:W-:Y:S05]  /*9950*/  BSYNC B1 ;  /* 0x0000000000017941 */ /* 0x000fea0003800000 */
.L_x_238:
        /* <DEDUP_REMOVED lines=10> */
.L_x_242:
[----:B------:R-:W1:Y:S02]  /*9a00*/  MUFU.RCP R32, R61 ;  /* 0x0000003d00207308 */ /* 0x000e640000001000 */
[----:B-1----:R-:W-:-:S04]  /*9a10*/  FFMA R0, R61, R32, -1 ;  /* 0xbf8000003d007423 */ /* 0x002fc80000000020 */
[----:B------:R-:W-:-:S04]  /*9a20*/  FADD.FTZ R3, -R0, -RZ ;  /* 0x800000ff00037221 */ /* 0x000fc80000010100 */
[----:B------:R-:W-:-:S07]  /*9a30*/  FFMA R32, R32, R3, R32 ;  /* 0x0000000320207223 */ /* 0x000fce0000000020 */
.L_x_243:
[----:B------:R-:W-:Y:S05]  /*9a40*/  BSYNC B1 ;  /* 0x0000000000017941 */ /* 0x000fea0003800000 */
.L_x_241:
        /* <DEDUP_REMOVED lines=10> */
.L_x_245:
[----:B------:R-:W1:Y:S02]  /*9af0*/  MUFU.RCP R33, R40 ;  /* 0x0000002800217308 */ /* 0x000e640000001000 */
[----:B-1----:R-:W-:-:S04]  /*9b00*/  FFMA R0, R40, R33, -1 ;  /* 0xbf80000028007423 */ /* 0x002fc80000000021 */
[----:B------:R-:W-:-:S04]  /*9b10*/  FADD.FTZ R0, -R0, -RZ ;  /* 0x800000ff00007221 */ /* 0x000fc80000010100 */
[----:B------:R-:W-:-:S07]  /*9b20*/  FFMA R33, R33, R0, R33 ;  /* 0x0000000021217223 */ /* 0x000fce0000000021 */
.L_x_246:
[----:B------:R-:W-:Y:S05]  /*9b30*/  BSYNC B1 ;  /* 0x0000000000017941 */ /* 0x000fea0003800000 */
.L_x_244:
        /* <DEDUP_REMOVED lines=10> */
.L_x_248:
[----:B------:R-:W1:Y:S02]  /*9be0*/  MUFU.RCP R34, R37 ;  /* 0x0000002500227308 */ /* 0x000e640000001000 */
[----:B-1----:R-:W-:-:S04]  /*9bf0*/  FFMA R0, R37, R34, -1 ;  /* 0xbf80000025007423 */ /* 0x002fc80000000022 */
[----:B------:R-:W-:-:S04]  /*9c00*/  FADD.FTZ R3, -R0, -RZ ;  /* 0x800000ff00037221 */ /* 0x000fc80000010100 */
[----:B------:R-:W-:-:S07]  /*9c10*/  FFMA R34, R34, R3, R34 ;  /* 0x0000000322227223 */ /* 0x000fce0000000022 */
.L_x_249:
[----:B------:R-:W-:Y:S05]  /*9c20*/  BSYNC B1 ;  /* 0x0000000000017941 */ /* 0x000fea0003800000 */
.L_x_247:
        /* <DEDUP_REMOVED lines=10> */
.L_x_251:
[----:B------:R-:W1:Y:S02]  /*9cd0*/  MUFU.RCP R36, R43 ;  /* 0x0000002b00247308 */ /* 0x000e640000001000 */
[----:B-1----:R-:W-:-:S04]  /*9ce0*/  FFMA R0, R43, R36, -1 ;  /* 0xbf8000002b007423 */ /* 0x002fc80000000024 */
[----:B------:R-:W-:-:S04]  /*9cf0*/  FADD.FTZ R3, -R0, -RZ ;  /* 0x800000ff00037221 */ /* 0x000fc80000010100 */
[----:B------:R-:W-:-:S07]  /*9d00*/  FFMA R36, R36, R3, R36 ;  /* 0x0000000324247223 */ /* 0x000fce0000000024 */
.L_x_252:
[----:B------:R-:W-:Y:S05]  /*9d10*/  BSYNC B1 ;  /* 0x0000000000017941 */ /* 0x000fea0003800000 */
.L_x_250:
        /* <DEDUP_REMOVED lines=10> */
.L_x_254:
[----:B------:R-:W1:Y:S02]  /*9dc0*/  MUFU.RCP R35, R44 ;  /* 0x0000002c00237308 */ /* 0x000e640000001000 */
[----:B-1----:R-:W-:-:S04]  /*9dd0*/  FFMA R0, R44, R35, -1 ;  /* 0xbf8000002c007423 */ /* 0x002fc80000000023 */
[----:B------:R-:W-:-:S04]  /*9de0*/  FADD.FTZ R0, -R0, -RZ ;  /* 0x800000ff00007221 */ /* 0x000fc80000010100 */
[----:B------:R-:W-:-:S07]  /*9df0*/  FFMA R35, R35, R0, R35 ;  /* 0x0000000023237223 */ /* 0x000fce0000000023 */
.L_x_255:
[----:B------:R-:W-:Y:S05]  /*9e00*/  BSYNC B1 ;  /* 0x0000000000017941 */ /* 0x000fea0003800000 */
.L_x_253:
        /* <DEDUP_REMOVED lines=10> */
.L_x_257:
[----:B------:R-:W1:Y:S02]  /*9eb0*/  MUFU.RCP R38, R47 ;  /* 0x0000002f00267308 */ /* 0x000e640000001000 */
[----:B-1----:R-:W-:-:S04]  /*9ec0*/  FFMA R0, R47, R38, -1 ;  /* 0xbf8000002f007423 */ /* 0x002fc80000000026 */
[----:B------:R-:W-:-:S04]  /*9ed0*/  FADD.FTZ R3, -R0, -RZ ;  /* 0x800000ff00037221 */ /* 0x000fc80000010100 */
[----:B------:R-:W-:-:S07]  /*9ee0*/  FFMA R38, R38, R3, R38 ;  /* 0x0000000326267223 */ /* 0x000fce0000000026 */
.L_x_258:
[----:B------:R-:W-:Y:S05]  /*9ef0*/  BSYNC B1 ;  /* 0x0000000000017941 */ /* 0x000fea0003800000 */
.L_x_256:
        /* <DEDUP_REMOVED lines=10> */
.L_x_260:
[----:B------:R-:W1:Y:S02]  /*9fa0*/  MUFU.RCP R37, R48 ;  /* 0x0000003000257308 */ /* 0x000e640000001000 */
[----:B-1----:R-:W-:-:S04]  /*9fb0*/  FFMA R0, R48, R37, -1 ;  /* 0xbf80000030007423 */ /* 0x002fc80000000025 */
[----:B------:R-:W-:-:S04]  /*9fc0*/  FADD.FTZ R0, -R0, -RZ ;  /* 0x800000ff00007221 */ /* 0x000fc80000010100 */
[----:B------:R-:W-:-:S07]  /*9fd0*/  FFMA R37, R37, R0, R37 ;  /* 0x0000000025257223 */ /* 0x000fce0000000025 */
.L_x_261:
[----:B------:R-:W-:Y:S05]  /*9fe0*/  BSYNC B1 ;  /* 0x0000000000017941 */ /* 0x000fea0003800000 */
.L_x_259:
        /* <DEDUP_REMOVED lines=10> */
.L_x_263:
[----:B------:R-:W1:Y:S02]  /*a090*/  MUFU.RCP R40, R39 ;  /* 0x0000002700287308 */ /* 0x000e640000001000 */
[----:B-1----:R-:W-:-:S04]  /*a0a0*/  FFMA R0, R39, R40, -1 ;  /* 0xbf80000027007423 */ /* 0x002fc80000000028 */
[----:B------:R-:W-:-:S04]  /*a0b0*/  FADD.FTZ R3, -R0, -RZ ;  /* 0x800000ff00037221 */ /* 0x000fc80000010100 */
[----:B------:R-:W-:-:S07]  /*a0c0*/  FFMA R40, R40, R3, R40 ;  /* 0x0000000328287223 */ /* 0x000fce0000000028 */
.L_x_264:
[----:B------:R-:W-:Y:S05]  /*a0d0*/  BSYNC B1 ;  /* 0x0000000000017941 */ /* 0x000fea0003800000 */
.L_x_262:
        /* <DEDUP_REMOVED lines=10> */
.L_x_266:
[----:B------:R-:W1:Y:S02]  /*a180*/  MUFU.RCP R39, R42 ;  /* 0x0000002a00277308 */ /* 0x000e640000001000 */
[----:B-1----:R-:W-:-:S04]  /*a190*/  FFMA R0, R42, R39, -1 ;  /* 0xbf8000002a007423 */ /* 0x002fc80000000027 */
[----:B------:R-:W-:-:S04]  /*a1a0*/  FADD.FTZ R0, -R0, -RZ ;  /* 0x800000ff00007221 */ /* 0x000fc80000010100 */
[----:B------:R-:W-:-:S07]  /*a1b0*/  FFMA R39, R39, R0, R39 ;  /* 0x0000000027277223 */ /* 0x000fce0000000027 */
.L_x_267:
[----:B------:R-:W-:Y:S05]  /*a1c0*/  BSYNC B1 ;  /* 0x0000000000017941 */ /* 0x000fea0003800000 */
.L_x_265:
        /* <DEDUP_REMOVED lines=10> */
.L_x_269:
[----:B------:R-:W1:Y:S02]  /*a270*/  MUFU.RCP R42, R49 ;  /* 0x00000031002a7308 */ /* 0x000e640000001000 */
[----:B-1----:R-:W-:-:S04]  /*a280*/  FFMA R0, R49, R42, -1 ;  /* 0xbf80000031007423 */ /* 0x002fc8000000002a */
[----:B------:R-:W-:-:S04]  /*a290*/  FADD.FTZ R3, -R0, -RZ ;  /* 0x800000ff00037221 */ /* 0x000fc80000010100 */
[----:B------:R-:W-:-:S07]  /*a2a0*/  FFMA R42, R42, R3, R42 ;  /* 0x000000032a2a7223 */ /* 0x000fce000000002a */
.L_x_270:
[----:B------:R-:W-:Y:S05]  /*a2b0*/  BSYNC B1 ;  /* 0x0000000000017941 */ /* 0x000fea0003800000 */
.L_x_268:
        /* <DEDUP_REMOVED lines=9> */
.L_x_272:
[----:B------:R-:W1:Y:S02]  /*a350*/  MUFU.RCP R0, R51 ;  /* 0x0000003300007308 */ /* 0x000e640000001000 */
[----:B-1----:R-:W-:-:S04]  /*a360*/  FFMA R3, R51, R0, -1 ;  /* 0xbf80000033037423 */ /* 0x002fc80000000000 */
[----:B------:R-:W-:-:S04]  /*a370*/  FADD.FTZ R3, -R3, -RZ ;  /* 0x800000ff03037221 */ /* 0x000fc80000010100 */
[----:B------:R-:W-:-:S07]  /*a380*/  FFMA R0, R0, R3, R0 ;  /* 0x0000000300007223 */ /* 0x000fce0000000000 */
.L_x_273:
[----:B------:R-:W-:Y:S05]  /*a390*/  BSYNC B1 ;  /* 0x0000000000017941 */ /* 0x000fea0003800000 */
.L_x_271:
        /* <DEDUP_REMOVED lines=23> */
[----:B------:R-:W-:Y:S02]  /*a510*/  F2FP.F16.F32.PACK_AB R38, R39, R40 ;  /* 0x000000282726723e */ /* 0x000fe400000000ff */
[----:B------:R-:W-:Y:S01]  /*a520*/  F2FP.F16.F32.PACK_AB R36, R35, R36 ;  /* 0x000000242324723e */ /* 0x000fe200000000ff */
[----:B------:R1:W-:Y:S01]  /*a530*/  STSM.16.M88.4 [R13+0x6200], R28 ;  /* 0x0062001c0d007844 */ /* 0x0003e20000000200 */
        /* <DEDUP_REMOVED lines=14> */
[----:B------:R-:W-:Y:S02]  /*a620*/  UIADD3 UR4, UR52, 0x6200, URZ ;  /* 0x0000620034047890 */ /* 0x000fe4000fffe03f */
[----:B------:R-:W-:Y:S01]  /*a630*/  UIADD3.X UR9, URZ, UR55, URZ, UP0, !UPT ;  /* 0x000000373f097290 */ /* 0x000fe200087fe43f */
[----:B------:R-:W-:-:S08]  /*a640*/  UMOV UR7, UR47 ;  /* 0x0000002f00077c82 */ /* 0x000fd00008000000 */
[----:B------:R2:W-:Y:S01]  /*a650*/  UTMASTG.3D [UR4], [UR8] ;  /* 0x00000004080073b5 */ /* 0x0005e20008010000 */
[----:B------:R0:W-:Y:S01]  /*a660*/  UTMACMDFLUSH ;  /* 0x00000000000079b7 */ /* 0x0001e20000000000 */
[----:B--2---:R-:W-:-:S04]  /*a670*/  DEPBAR.LE SB0, 0x1 ;  /* 0x000080400000791a */ /* 0x004fc80000000000 */
.L_x_275:
[----:B------:R-:W-:Y:S05]  /*a680*/  BSYNC B0 ;  /* 0x0000000000007941 */ /* 0x000fea0003800000 */
.L_x_274:
[----:B------:R-:W-:Y:S06]  /*a690*/  BAR.SYNC.DEFER_BLOCKING 0x1, 0x100 ;  /* 0x0044000000007b1d */ /* 0x000fec0000010000 */
[----:B------:R-:W-:Y:S04]  /*a6a0*/  BSSY B0, `(.L_x_276) ;  /* 0x0000009000007945 */ /* 0x000fe80003800000 */
[----:B------:R-:W-:Y:S05]  /*a6b0*/  @P0 BRA `(.L_x_277) ;  /* 0x00000000001c0947 */ /* 0x000fea0003800000 */
[----:B------:R-:W-:-:S13]  /*a6c0*/  ISETP.NE.AND P0, PT, R95, 0x3, PT ;  /* 0x000000035f00780c */ /* 0x000fda0003f05270 */
[----:B------:R-:W-:Y:S05]  /*a6d0*/  @!P0 BRA `(.L_x_278) ;  /* 0x0000000000048947 */ /* 0x000fea0003800000 */
[----:B------:R-:W-:Y:S01]  /*a6e0*/  BPT.TRAP 0x1 ;  /* 0x000000040000795c */ /* 0x000fe20000300000 */
.L_x_278:
[----:B------:R-:W-:-:S04]  /*a6f0*/  ULEA UR4, UR42, UR52, 0x3 ;  /* 0x000000342a047291 */ /* 0x000fc8000f8e183f */
[----:B------:R-:W-:-:S04]  /*a700*/  UIADD3 UR4, UR4, 0x60, URZ ;  /* 0x0000006004047890 */ /* 0x000fc8000fffe03f */
[----:B------:R-:W-:-:S09]  /*a710*/  UPRMT UR4, UR51, 0x654, UR4 ;  /* 0x0000065433047896 */ /* 0x000fd20008000004 */
[----:B------:R-:W-:Y:S03]  /*a720*/  SYNCS.ARRIVE.TRANS64.RED.A1T0 RZ, [UR4], RZ ;  /* 0x000000ffffff79a7 */ /* 0x000fe60008100404 */
.L_x_277:
[----:B------:R-:W-:Y:S05]  /*a730*/  BSYNC B0 ;  /* 0x0000000000007941 */ /* 0x000fea0003800000 */
.L_x_276:
[----:B------:R-:W-:Y:S01]  /*a740*/  IADD3 R16, P0, R16, UR38, RZ ;  /* 0x0000002610107c10 */ /* 0x000fe2000ff1e0ff */
[----:B------:R-:W-:Y:S01]  /*a750*/  ULDC.64 UR4, c[0x0][0x8f8] ;  /* 0x00023e0000047ab9 */ /* 0x000fe20000000a00 */
[----:B------:R-:W-:Y:S01]  /*a760*/  UIADD3 UR42, UR42, 0x1, URZ ;  /* 0x000000012a2a7890 */ /* 0x000fe2000fffe03f */
[----:B------:R-:W-:Y:S01]  /*a770*/  PRMT R0, RZ, 0x7610, R0 ;  /* 0x00007610ff007816 */ /* 0x000fe20000000000 */
[----:B------:R-:W-:Y:S01]  /*a780*/  UMOV UR47, 0xffffffff ;  /* 0xffffffff002f7882 */ /* 0x000fe20000000000 */
[----:B------:R-:W-:Y:S01]  /*a790*/  IADD3.X R17, R17, UR37, RZ, P0, !PT ;  /* 0x0000002511117c10 */ /* 0x000fe200087fe4ff */
[----:B------:R-:W-:Y:S01]  /*a7a0*/  UISETP.NE.AND UP0, UPT, UR42, 0x4, UPT ;  /* 0x000000042a00788c */ /* 0x000fe2000bf05270 */
[----:B------:R-:W-:Y:S02]  /*a7b0*/  ISETP.GE.U32.AND P0, PT, R16, UR4, PT ;  /* 0x0000000410007c0c */ /* 0x000fe4000bf06070 */
[----:B------:R-:W-:Y:S01]  /*a7c0*/  MOV R23, 0xffffffff ;  /* 0xffffffff00177802 */ /* 0x000fe20000000f00 */
[----:B------:R-:W-:Y:S01]  /*a7d0*/  USEL UR42, UR42, URZ, UP0 ;  /* 0x0000003f2a2a7287 */ /* 0x000fe20008000000 */
[----:B------:R-:W-:-:S02]  /*a7e0*/  ISETP.GE.U32.AND.EX P0, PT, R17, UR5, PT, P0 ;  /* 0x0000000511007c0c */ /* 0x000fc4000bf06100 */
[----:B------:R-:W-:-:S11]  /*a7f0*/  MOV R92, 0xffffffff ;  /* 0xffffffff005c7802 */ /* 0x000fd60000000f00 */
[----:B------:R-:W-:Y:S05]  /*a800*/  @P0 BRA `(.L_x_279) ;  /* 0x0000000400680947 */ /* 0x000fea0003800000 */
[----:B------:R-:W2:Y:S01]  /*a810*/  S2R R12, SR_CTAID.X ;  /* 0x00000000000c7919 */ /* 0x000ea20000002500 */
[----:B------:R-:W3:Y:S01]  /*a820*/  LDC.64 R10, c[0x0][0x8d0] ;  /* 0x00023400ff0a7b82 */ /* 0x000ee20000000a00 */
[----:B------:R-:W-:Y:S01]  /*a830*/  ULDC UR4, c[0x0][0x150] ;  /* 0x0000540000047ab9 */ /* 0x000fe20000000800 */
[----:B------:R-:W-:Y:S01]  /*a840*/  MOV R8, R16 ;  /* 0x0000001000087202 */ /* 0x000fe20000000f00 */
[----:B------:R-:W4:Y:S01]  /*a850*/  S2R R24, SR_CTAID.Y ;  /* 0x0000000000187919 */ /* 0x000f220000002600 */
[----:B------:R-:W-:-:S04]  /*a860*/  IMAD.MOV.U32 R9, RZ, RZ, R17 ;  /* 0x000000ffff097224 */ /* 0x000fc800078e0011 */
[----:B------:R-:W4:Y:S08]  /*a870*/  LDC R25, c[0x0][0x144] ;  /* 0x00005100ff197b82 */ /* 0x000f300000000800 */
[----:B------:R-:W4:Y:S08]  /*a880*/  LDC R0, c[0x0][0x8d8] ;  /* 0x00023600ff007b82 */ /* 0x000f300000000800 */
[----:B-1----:R-:W1:Y:S01]  /*a890*/  LDC.64 R14, c[0x0][0x8c8] ;  /* 0x00023200ff0e7b82 */ /* 0x002e620000000a00 */
[----:B---3--:R-:W-:-:S04]  /*a8a0*/  ISETP.NE.U32.AND P0, PT, R10, RZ, PT ;  /* 0x000000ff0a00720c */ /* 0x008fc80003f05070 */
[----:B------:R-:W-:Y:S02]  /*a8b0*/  ISETP.NE.AND.EX P0, PT, R11, RZ, PT, P0 ;  /* 0x000000ff0b00720c */ /* 0x000fe40003f05300 */
[----:B--2---:R-:W-:-:S05]  /*a8c0*/  I2FP.F32.U32 R3, R12 ;  /* 0x0000000c00037245 */ /* 0x004fca0000201000 */
[----:B------:R-:W-:-:S04]  /*a8d0*/  FMUL R3, R3, UR4 ;  /* 0x0000000403037c20 */ /* 0x000fc80008400000 */
[----:B------:R2:W3:Y:S02]  /*a8e0*/  F2I.U32.TRUNC.NTZ R23, R3 ;  /* 0x0000000300177305 */ /* 0x0004e4000020f000 */
[----:B----4-:R-:W-:Y:S05]  /*a8f0*/  @!P0 BRA `(.L_x_280) ;  /* 0x0000000000288947 */ /* 0x010fea0003800000 */
[----:B--2---:R-:W2:Y:S02]  /*a900*/  LDC R3, c[0x0][0x8dc] ;  /* 0x00023700ff037b82 */ /* 0x004ea40000000800 */
[----:B--2---:R-:W-:-:S04]  /*a910*/  IADD3 R3, P0, R16, R3, RZ ;  /* 0x0000000310037210 */ /* 0x004fc80007f1e0ff */
        /* <DEDUP_REMOVED lines=8> */
.L_x_280:
[----:B------:R-:W4:Y:S01]  /*a9a0*/  LDC.64 R20, c[0x0][0x8e8] ;  /* 0x00023a00ff147b82 */ /* 0x000f220000000a00 */
[-CC-:B------:R-:W-:Y:S01]  /*a9b0*/  SHF.R.U64 R31, R8, R0.reuse, R9.reuse ;  /* 0x00000000081f7219 */ /* 0x180fe20000001209 */
[----:B------:R-:W-:Y:S01]  /*a9c0*/  ULDC UR4, c[0x0][0x154] ;  /* 0x0000550000047ab9 */ /* 0x000fe20000000800 */
[----:B------:R-:W-:Y:S01]  /*a9d0*/  SHF.R.U32.HI R0, RZ, R0, R9 ;  /* 0x00000000ff007219 */ /* 0x000fe20000011609 */
[----:B------:R-:W-:Y:S01]  /*a9e0*/  IMAD.MOV.U32 R7, RZ, RZ, 0x1 ;  /* 0x00000001ff077424 */ /* 0x000fe200078e00ff */
[----:B--2---:R-:W-:Y:S02]  /*a9f0*/  IADD3 R3, P0, RZ, -R31, RZ ;  /* 0x8000001fff037210 */ /* 0x004fe40007f1e0ff */
[----:B---3--:R-:W-:Y:S01]  /*aa00*/  IADD3 R23, -R23, RZ, RZ ;  /* 0x000000ff17177210 */ /* 0x008fe20007ffe1ff */
[----:B------:R-:W2:Y:S02]  /*aa10*/  LDC R6, c[0x0][0x8c0] ;  /* 0x00023000ff067b82 */ /* 0x000ea40000000800 */
[----:B------:R-:W-:-:S02]  /*aa20*/  IMAD.X R5, RZ, RZ, ~R0, P0 ;  /* 0x000000ffff057224 */ /* 0x000fc400000e0e00 */
[----:B------:R-:W-:Y:S02]  /*aa30*/  IMAD R26, R25, R23, R12 ;  /* 0x00000017191a7224 */ /* 0x000fe400078e020c */
[-C--:B-1----:R-:W-:Y:S02]  /*aa40*/  IMAD R0, R5, R14.reuse, RZ ;  /* 0x0000000e05007224 */ /* 0x082fe400078e02ff */
[----:B------:R-:W1:Y:S01]  /*aa50*/  LDC R8, c[0x0][0x8b0] ;  /* 0x00022c00ff087b82 */ /* 0x000e620000000800 */
[----:B------:R-:W-:-:S04]  /*aa60*/  IMAD.WIDE.U32 R4, R3, R14, R16 ;  /* 0x0000000e03047225 */ /* 0x000fc800078e0010 */
[----:B------:R-:W-:Y:S01]  /*aa70*/  IMAD R3, R3, R15, R0 ;  /* 0x0000000f03037224 */ /* 0x000fe200078e0200 */
[----:B------:R-:W-:Y:S02]  /*aa80*/  I2FP.F32.U32 R0, R24 ;  /* 0x0000001800007245 */ /* 0x000fe40000201000 */
[----:B------:R-:W3:Y:S01]  /*aa90*/  LDC R28, c[0x0][0x900] ;  /* 0x00024000ff1c7b82 */ /* 0x000ee20000000800 */
[----:B----4-:R-:W-:Y:S02]  /*aaa0*/  ISETP.NE.U32.AND P0, PT, R20, RZ, PT ;  /* 0x000000ff1400720c */ /* 0x010fe40003f05070 */
[----:B------:R-:W-:Y:S01]  /*aab0*/  IADD3 R3, R5, R3, RZ ;  /* 0x0000000305037210 */ /* 0x000fe20007ffe0ff */
[----:B------:R-:W-:Y:S01]  /*aac0*/  FMUL R0, R0, UR4 ;  /* 0x0000000400007c20 */ /* 0x000fe20008400000 */
[----:B------:R-:W-:Y:S02]  /*aad0*/  ISETP.NE.AND.EX P0, PT, R21, RZ, PT, P0 ;  /* 0x000000ff1500720c */ /* 0x000fe40003f05300 */
[----:B------:R-:W-:Y:S01]  /*aae0*/  MOV R5, 0xffffffff ;  /* 0xffffffff00057802 */ /* 0x000fe20000000f00 */
[----:B------:R-:W4:Y:S01]  /*aaf0*/  LDC R15, c[0x0][0x148] ;  /* 0x00005200ff0f7b82 */ /* 0x000f220000000800 */
[-CC-:B--2---:R-:W-:Y:S01]  /*ab00*/  SHF.R.U64 R12, R4, R6.reuse, R3.reuse ;  /* 0x00000006040c7219 */ /* 0x184fe20000001203 */
[----:B------:R2:W2:Y:S01]  /*ab10*/  F2I.U32.TRUNC.NTZ R13, R0 ;  /* 0x00000000000d7305 */ /* 0x0004a2000020f000 */
[----:B------:R-:W-:-:S05]  /*ab20*/  SHF.R.U32.HI R3, RZ, R6, R3 ;  /* 0x00000006ff037219 */ /* 0x000fca0000011603 */
[----:B------:R-:W2:Y:S01]  /*ab30*/  LDC R25, c[0x0][0x8a8] ;  /* 0x00022a00ff197b82 */ /* 0x000ea20000000800 */
[-CC-:B-1----:R-:W-:Y:S02]  /*ab40*/  SHF.R.U64 R10, R12, R8.reuse, R3.reuse ;  /* 0x000000080c0a7219 */ /* 0x182fe40000001203 */
[----:B------:R-:W-:-:S05]  /*ab50*/  SHF.R.U32.HI R3, RZ, R8, R3 ;  /* 0x00000008ff037219 */ /* 0x000fca0000011603 */
[----:B------:R-:W1:Y:S01]  /*ab60*/  LDC R27, c[0x0][0x8f0] ;  /* 0x00023c00ff1b7b82 */ /* 0x000e620000000800 */
[-C--:B---3--:R-:W-:Y:S02]  /*ab70*/  SHF.L.U32 R4, R5, R28.reuse, RZ ;  /* 0x0000001c05047219 */ /* 0x088fe400000006ff */
[-CC-:B------:R-:W-:Y:S02]  /*ab80*/  SHF.R.U64 R14, R10, R28.reuse, R3.reuse ;  /* 0x0000001c0a0e7219 */ /* 0x180fe40000001203 */
[----:B------:R-:W-:Y:S02]  /*ab90*/  SHF.R.U32.HI R5, RZ, R28, R3 ;  /* 0x0000001cff057219 */ /* 0x000fe40000011603 */
[----:B------:R-:W-:Y:S01]  /*aba0*/  LOP3.LUT R23, RZ, R4, RZ, 0x33, !PT ;  /* 0x00000004ff177212 */ /* 0x000fe200078e33ff */
[----:B------:R-:W3:Y:S01]  /*abb0*/  LDC R29, c[0x0][0x8e0] ;  /* 0x00023800ff1d7b82 */ /* 0x000ee20000000800 */
[----:B------:R-:W-:Y:S02]  /*abc0*/  SHF.L.U32 R28, R7, R28, RZ ;  /* 0x0000001c071c7219 */ /* 0x000fe400000006ff */
[----:B------:R-:W-:-:S05]  /*abd0*/  MOV R4, R14 ;  /* 0x0000000e00047202 */ /* 0x000fca0000000f00 */
[----:B------:R-:W1:Y:S01]  /*abe0*/  LDC R30, c[0x0][0x8b8] ;  /* 0x00022e00ff1e7b82 */ /* 0x000e620000000800 */
[----:B------:R-:W-:Y:S05]  /*abf0*/  @!P0 BRA `(.L_x_281) ;  /* 0x0000000000288947 */ /* 0x000fea0003800000 */
[----:B------:R-:W5:Y:S02]  /*ac00*/  LDC R3, c[0x0][0x8f4] ;  /* 0x00023d00ff037b82 */ /* 0x000f640000000800 */
[----:B-----5:R-:W-:-:S04]  /*ac10*/  IADD3 R3, P0, R14, R3, RZ ;  /* 0x000000030e037210 */ /* 0x020fc80007f1e0ff */
[----:B------:R-:W-:-:S05]  /*ac20*/  IADD3.X R11, RZ, R5, RZ, P0, !PT ;  /* 0x00000005ff0b7210 */ /* 0x000fca00007fe4ff */
[----:B------:R-:W-:-:S04]  /*ac30*/  IMAD.WIDE.U32 R4, R11, R20, RZ ;  /* 0x000000140b047225 */ /* 0x000fc800078e00ff */
[----:B------:R-:W-:-:S04]  /*ac40*/  IMAD.WIDE.U32 R6, P0, R3, R21, R4 ;  /* 0x0000001503067225 */ /* 0x000fc80007800004 */
[----:B------:R-:W-:Y:S01]  /*ac50*/  IMAD.WIDE.U32 R4, R3, R20, RZ ;  /* 0x0000001403047225 */ /* 0x000fe200078e00ff */
[----:B------:R-:W-:-:S03]  /*ac60*/  IADD3.X R9, RZ, RZ, RZ, P0, !PT ;  /* 0x000000ffff097210 */ /* 0x000fc600007fe4ff */
[----:B------:R-:W-:Y:S01]  /*ac70*/  IMAD.MOV.U32 R8, RZ, RZ, R7 ;  /* 0x000000ffff087224 */ /* 0x000fe200078e0007 */
[----:B------:R-:W-:-:S05]  /*ac80*/  IADD3 RZ, P0, R5, R6, RZ ;  /* 0x0000000605ff7210 */ /* 0x000fca0007f1e0ff */
[----:B------:R-:W-:-:S08]  /*ac90*/  IMAD.WIDE.U32.X R4, R11, R21, R8, P0 ;  /* 0x000000150b047225 */ /* 0x000fd000000e0408 */
.L_x_281:
[----:B------:R-:W-:Y:S02]  /*aca0*/  ISETP.NE.AND P0, PT, R2, 0x1, PT ;  /* 0x000000010200780c */ /* 0x000fe40003f05270 */
[----:B-12---:R-:W-:Y:S02]  /*acb0*/  SHF.R.U64 R0, R4, R27, R5 ;  /* 0x0000001b04007219 */ /* 0x006fe40000001205 */
[----:B------:R-:W-:Y:S02]  /*acc0*/  LOP3.LUT R23, R10, R23, RZ, 0xc0, !PT ;  /* 0x000000170a177212 */ /* 0x000fe400078ec0ff */
[----:B------:R-:W-:Y:S02]  /*acd0*/  IADD3 R13, -R13, RZ, RZ ;  /* 0x000000ff0d0d7210 */ /* 0x000fe40007ffe1ff */
[----:B------:R-:W-:Y:S01]  /*ace0*/  IADD3 R5, R25, -0x1, RZ ;  /* 0xffffffff19057810 */ /* 0x000fe20007ffe0ff */
[----:B------:R-:W-:Y:S01]  /*acf0*/  IMAD R23, R28, R0, R23 ;  /* 0x000000001c177224 */ /* 0x000fe200078e0217 */
[----:B------:R-:W-:-:S02]  /*ad00*/  IADD3 R3, -R0, RZ, RZ ;  /* 0x000000ff00037210 */ /* 0x000fc40007ffe1ff */
[----:B------:R-:W-:Y:S01]  /*ad10*/  LOP3.LUT R5, R12, R5, RZ, 0xc0, !PT ;  /* 0x000000050c057212 */ /* 0x000fe200078ec0ff */
[----:B----4-:R-:W-:Y:S01]  /*ad20*/  @P0 IMAD R26, R15, R13, R24 ;  /* 0x0000000d0f1a0224 */ /* 0x010fe200078e0218 */
[----:B------:R-:W-:Y:S01]  /*ad30*/  R2UR UR47, R31 ;  /* 0x000000001f2f72ca */ /* 0x000fe200000e0000 */
[----:B---3--:R-:W-:Y:S02]  /*ad40*/  IMAD R0, R3, R29, R14 ;  /* 0x0000001d03007224 */ /* 0x008fe400078e020e */
[----:B------:R-:W-:Y:S02]  /*ad50*/  IMAD R23, R23, R30, R26 ;  /* 0x0000001e17177224 */ /* 0x000fe400078e021a */
[----:B------:R-:W-:Y:S02]  /*ad60*/  IMAD R0, R0, R25, R5 ;  /* 0x0000001900007224 */ /* 0x000fe400078e0205 */
[----:B------:R-:W-:-:S03]  /*ad70*/  IMAD.MOV.U32 R3, RZ, RZ, 0x1 ;  /* 0x00000001ff037424 */ /* 0x000fc600078e00ff */
[----:B------:R-:W-:Y:S02]  /*ad80*/  SEL R92, R0, R23, !P0 ;  /* 0x00000017005c7207 */ /* 0x000fe40004000000 */
[----:B------:R-:W-:Y:S02]  /*ad90*/  SEL R23, R23, R0, !P0 ;  /* 0x0000000017177207 */ /* 0x000fe40004000000 */
[----:B------:R-:W-:-:S07]  /*ada0*/  PRMT R0, R3, 0x7610, R0 ;  /* 0x0000761003007816 */ /* 0x000fce0000000000 */
.L_x_279:
[----:B------:R-:W-:Y:S01]  /*adb0*/  UIADD3 UR49, UR50, UR49, URZ ;  /* 0x0000003132317290 */ /* 0x000fe2000fffe03f */
[----:B------:R-:W-:Y:S01]  /*adc0*/  LOP3.LUT P0, RZ, R0, 0xff, RZ, 0xc0, !PT ;  /* 0x000000ff00ff7812 */ /* 0x000fe2000780c0ff */
[----:B------:R-:W-:Y:S02]  /*add0*/  UIADD3 UR43, UR43, 0x4, URZ ;  /* 0x000000042b2b7890 */ /* 0x000fe4000fffe03f */
[----:B------:R-:W-:Y:S02]  /*ade0*/  USHF.R.U32.HI UR4, URZ, 0x2, UR49 ;  /* 0x000000023f047899 */ /* 0x000fe40008011631 */
[----:B------:R-:W-:Y:S02]  /*adf0*/  UISETP.GT.U32.AND UP0, UPT, UR49, 0x3, UPT ;  /* 0x000000033100788c */ /* 0x000fe4000bf04070 */
[----:B------:R-:W-:Y:S02]  /*ae00*/  ULOP3.LUT UR4, UR4, 0x1, URZ, 0xc0, !UPT ;  /* 0x0000000104047892 */ /* 0x000fe4000f8ec03f */
[----:B------:R-:W-:-:S02]  /*ae10*/  UISETP.LT.U32.AND UP1, UPT, UR50, 0x4, UP0 ;  /* 0x000000043200788c */ /* 0x000fc40008721070 */
[----:B------:R-:W-:Y:S02]  /*ae20*/  UISETP.NE.U32.AND UP2, UPT, UR4, 0x1, UPT ;  /* 0x000000010400788c */ /* 0x000fe4000bf45070 */
[----:B------:R-:W-:Y:S02]  /*ae30*/  USEL UR5, URZ, 0x1, !UP1 ;  /* 0x000000013f057887 */ /* 0x000fe4000c800000 */
[----:B------:R-:W-:Y:S02]  /*ae40*/  UISETP.GT.U32.AND UP0, UPT, UR50, 0x3, !UP2 ;  /* 0x000000033200788c */ /* 0x000fe4000d704070 */
[----:B------:R-:W-:Y:S02]  /*ae50*/  ULOP3.LUT UR49, UR49, 0x3, URZ, 0xc0, !UPT ;  /* 0x0000000331317892 */ /* 0x000fe4000f8ec03f */
[----:B------:R-:W-:-:S04]  /*ae60*/  USEL UR4, URZ, 0x1, !UP0 ;  /* 0x000000013f047887 */ /* 0x000fc8000c000000 */
[----:B------:R-:W-:Y:S01]  /*ae70*/  ULOP3.LUT UR48, UR4, UR48, UR5, 0x96, !UPT ;  /* 0x0000003004307292 */ /* 0x000fe2000f8e9605 */
[----:B------:R-:W-:Y:S11]  /*ae80*/  @P0 BRA `(.L_x_282) ;  /* 0xffffff6400640947 */ /* 0x000ff6000383ffff */
[----:B------:R-:W-:-:S13]  /*ae90*/  PLOP3.LUT P0, PT, PT, PT, PT, 0x8, 0x0 ;  /* 0x000000000000781c */ /* 0x000fda0003f0e170 */
.L_x_18:
[----:B------:R-:W-:Y:S05]  /*aea0*/  @P0 BRA `(.L_x_10) ;  /* 0x0000002800b80947 */ /* 0x000fea0003800000 */
[----:B------:R-:W-:Y:S01]  /*aeb0*/  ULDC.64 UR6, c[0x0][0x588] ;  /* 0x0001620000067ab9 */ /* 0x000fe20000000a00 */
[----:B------:R-:W-:Y:S01]  /*aec0*/  ULDC.64 UR4, c[0x0][0x590] ;  /* 0x0001640000047ab9 */ /* 0x000fe20000000a00 */
[----:B------:R-:W-:Y:S01]  /*aed0*/  ISETP.NE.U32.AND P0, PT, RZ, UR6, PT ;  /* 0x00000006ff007c0c */ /* 0x000fe2000bf05070 */
[----:B------:R-:W-:-:S04]  /*aee0*/  DEPBAR.LE SB0, 0x0 ;  /* 0x000080000000791a */ /* 0x000fc80000000000 */
[----:B------:R-:W-:Y:S01]  /*aef0*/  ISETP.NE.U32.AND P1, PT, RZ, UR4, PT ;  /* 0x00000004ff007c0c */ /* 0x000fe2000bf25070 */
[----:B------:R-:W-:Y:S01]  /*af00*/  BSSY B0, `(.L_x_283) ;  /* 0x0000015000007945 */ /* 0x000fe20003800000 */
[----:B------:R-:W-:Y:S02]  /*af10*/  ISETP.NE.AND.EX P0, PT, RZ, UR7, PT, P0 ;  /* 0x00000007ff007c0c */ /* 0x000fe4000bf05300 */
[----:B------:R-:W-:-:S13]  /*af20*/  ISETP.NE.AND.EX P1, PT, RZ, UR5, PT, P1 ;  /* 0x00000005ff007c0c */ /* 0x000fda000bf25310 */
[----:B------:R-:W-:Y:S05]  /*af30*/  @P0 BRA P1, `(.L_x_284) ;  /* 0x0000000000440947 */ /* 0x000fea0000800000 */
[----:B------:R-:W-:-:S04]  /*af40*/  ISETP.NE.U32.AND P0, PT, RZ, UR4, PT ;  /* 0x00000004ff007c0c */ /* 0x000fc8000bf05070 */
[----:B------:R-:W-:-:S13]  /*af50*/  ISETP.NE.AND.EX P0, PT, RZ, UR5, PT, P0 ;  /* 0x00000005ff007c0c */ /* 0x000fda000bf05300 */
[----:B------:R-:W-:Y:S05]  /*af60*/  @!P0 BRA `(.L_x_285) ;  /* 0x00000000002c8947 */ /* 0x000fea0003800000 */
[----:B------:R-:W-:-:S13]  /*af70*/  LOP3.LUT P0, RZ, R88, 0xff, RZ, 0xc0, !PT ;  /* 0x000000ff58ff7812 */ /* 0x000fda000780c0ff */
[----:B------:R-:W-:Y:S05]  /*af80*/  @!P0 BRA `(.L_x_286) ;  /* 0x0000000000108947 */ /* 0x000fea0003800000 */
[----:B-----5:R-:W-:-:S13]  /*af90*/  FSETP.NEU.AND P0, PT, R90, RZ, PT ;  /* 0x000000ff5a00720b */ /* 0x020fda0003f0d000 */
[----:B------:R-:W-:Y:S05]  /*afa0*/  @!P0 BREAK B0 ;  /* 0x0000000000008942 */ /* 0x000fea0003800000 */
[----:B------:R-:W-:Y:S05]  /*afb0*/  @P0 BRA `(.L_x_284) ;  /* 0x0000000000240947 */ /* 0x000fea0003800000 */
[----:B------:R-:W-:Y:S05]  /*afc0*/  BRA `(.L_x_10) ;  /* 0x0000002800707947 */ /* 0x000fea0003800000 */
.L_x_286:
[----:B------:R-:W-:-:S04]  /*afd0*/  ISETP.NE.U32.AND P0, PT, RZ, UR6, PT ;  /* 0x00000006ff007c0c */ /* 0x000fc8000bf05070 */
[----:B------:R-:W-:-:S13]  /*afe0*/  ISETP.NE.AND.EX P0, PT, RZ, UR7, PT, P0 ;  /* 0x00000007ff007c0c */ /* 0x000fda000bf05300 */
[----:B------:R-:W-:Y:S05]  /*aff0*/  @!P0 BREAK B0 ;  /* 0x0000000000008942 */ /* 0x000fea0003800000 */
[----:B------:R-:W-:Y:S05]  /*b000*/  @P0 BRA `(.L_x_284) ;  /* 0x0000000000100947 */ /* 0x000fea0003800000 */
[----:B------:R-:W-:Y:S05]  /*b010*/  BRA `(.L_x_10) ;  /* 0x00000028005c7947 */ /* 0x000fea0003800000 */
.L_x_285:
[----:B-----5:R-:W-:-:S13]  /*b020*/  FSETP.NEU.AND P0, PT, R90, RZ, PT ;  /* 0x000000ff5a00720b */ /* 0x020fda0003f0d000 */
[----:B------:R-:W-:Y:S05]  /*b030*/  @!P0 BREAK B0 ;  /* 0x0000000000008942 */ /* 0x000fea0003800000 */
[----:B------:R-:W-:Y:S05]  /*b040*/  @!P0 BRA `(.L_x_10) ;  /* 0x0000002800508947 */ /* 0x000fea0003800000 */
.L_x_284:
[----:B------:R-:W-:Y:S05]  /*b050*/  BSYNC B0 ;  /* 0x0000000000007941 */ /* 0x000fea0003800000 */
.L_x_283:
[----:B------:R-:W-:-:S04]  /*b060*/  LOP3.LUT R19, R19, 0x1, RZ, 0xfc, !PT ;  /* 0x0000000113137812 */ /* 0x000fc800078efcff */
[----:B------:R-:W-:-:S13]  /*b070*/  ISETP.NE.AND P0, PT, R19, 0x3, PT ;  /* 0x000000031300780c */ /* 0x000fda0003f05270 */
[----:B------:R-:W-:Y:S05]  /*b080*/  @!P0 BRA `(.L_x_287) ;  /* 0x0000000000048947 */ /* 0x000fea0003800000 */
[----:B------:R-:W-:Y:S01]  /*b090*/  BPT.TRAP 0x1 ;  /* 0x000000040000795c */ /* 0x000fe20000300000 */
.L_x_287:
[----:B------:R-:W3:Y:S01]  /*b0a0*/  S2UR UR5, SR_CgaCtaId ;  /* 0x00000000000579c3 */ /* 0x000ee20000008800 */
[----:B------:R-:W-:Y:S02]  /*b0b0*/  UMOV UR4, 0x400 ;  /* 0x0000040000047882 */ /* 0x000fe40000000000 */
[----:B---3--:R-:W-:-:S04]  /*b0c0*/  ULEA UR4, UR5, UR4, 0x18 ;  /* 0x0000000405047291 */ /* 0x008fc8000f8ec03f */
[----:B------:R-:W-:-:S04]  /*b0d0*/  ULEA UR4, UR42, UR4, 0x3 ;  /* 0x000000042a047291 */ /* 0x000fc8000f8e183f */
[----:B------:R-:W-:-:S04]  /*b0e0*/  UIADD3 UR4, UR4, 0x60, URZ ;  /* 0x0000006004047890 */ /* 0x000fc8000fffe03f */
[----:B------:R-:W-:-:S09]  /*b0f0*/  UPRMT UR4, UR5, 0x654, UR4 ;  /* 0x0000065405047896 */ /* 0x000fd20008000004 */
[----:B------:R-:W-:Y:S01]  /*b100*/  SYNCS.ARRIVE.TRANS64.RED.A1T0 RZ, [UR4], RZ ;  /* 0x000000ffffff79a7 */ /* 0x000fe20008100404 */
[----:B------:R-:W-:Y:S05]  /*b110*/  BRA `(.L_x_10) ;  /* 0x00000028001c7947 */ /* 0x000fea0003800000 */
.L_x_9:
[----:B------:R-:W-:Y:S01]  /*b120*/  ULDC.64 UR4, c[0x0][0x8f8] ;  /* 0x00023e0000047ab9 */ /* 0x000fe20000000a00 */
[----:B------:R-:W-:Y:S02]  /*b130*/  PRMT R10, RZ, 0x7610, R10 ;  /* 0x00007610ff0a7816 */ /* 0x000fe4000000000a */
[----:B------:R-:W-:Y:S02]  /*b140*/  ISETP.GE.U32.AND P1, PT, R16, UR4, PT ;  /* 0x0000000410007c0c */ /* 0x000fe4000bf26070 */
[----:B------:R-:W-:Y:S02]  /*b150*/  MOV R13, 0xffffffff ;  /* 0xffffffff000d7802 */ /* 0x000fe40000000f00 */
[----:B------:R-:W-:Y:S02]  /*b160*/  ISETP.GE.U32.AND.EX P1, PT, R17, UR5, PT, P1 ;  /* 0x0000000511007c0c */ /* 0x000fe4000bf26110 */
[----:B------:R-:W-:Y:S02]  /*b170*/  MOV R7, 0xffffffff ;  /* 0xffffffff00077802 */ /* 0x000fe40000000f00 */
[----:B------:R-:W-:-:S09]  /*b180*/  MOV R6, 0xffffffff ;  /* 0xffffffff00067802 */ /* 0x000fd20000000f00 */
[----:B------:R-:W-:Y:S05]  /*b190*/  @P1 BRA `(.L_x_288) ;  /* 0x00000004005c1947 */ /* 0x000fea0003800000 */
[----:B------:R-:W1:Y:S01]  /*b1a0*/  LDC.64 R14, c[0x0][0x8d0] ;  /* 0x00023400ff0e7b82 */ /* 0x000e620000000a00 */
[----:B------:R-:W-:Y:S01]  /*b1b0*/  IMAD.MOV.U32 R12, RZ, RZ, R16 ;  /* 0x000000ffff0c7224 */ /* 0x000fe200078e0010 */
[----:B------:R-:W-:-:S06]  /*b1c0*/  MOV R13, R17 ;  /* 0x00000011000d7202 */ /* 0x000fcc0000000f00 */
        /* <DEDUP_REMOVED lines=15> */
.L_x_289:
[--C-:B------:R-:W-:Y:S01]  /*b2c0*/  SHF.R.U64 R14, R12, R20, R13.reuse ;  /* 0x000000140c0e7219 */ /* 0x100fe2000000120d */
[----:B------:R-:W1:Y:S01]  /*b2d0*/  LDC R26, c[0x0][0x8c0] ;  /* 0x00023000ff1a7b82 */ /* 0x000e620000000800 */
[----:B------:R-:W-:Y:S01]  /*b2e0*/  I2FP.F32.U32 R7, R8 ;  /* 0x0000000800077245 */ /* 0x000fe20000201000 */
[----:B------:R-:W-:Y:S01]  /*b2f0*/  ULDC UR4, c[0x0][0x150] ;  /* 0x0000540000047ab9 */ /* 0x000fe20000000800 */
[----:B------:R-:W-:Y:S02]  /*b300*/  SHF.R.U32.HI R6, RZ, R20, R13 ;  /* 0x00000014ff067219 */ /* 0x000fe4000001160d */
[----:B------:R-:W-:Y:S01]  /*b310*/  IADD3 R9, P1, RZ, -R14, RZ ;  /* 0x8000000eff097210 */ /* 0x000fe20007f3e0ff */
[----:B------:R-:W-:Y:S01]  /*b320*/  FMUL R13, R7, UR4 ;  /* 0x00000004070d7c20 */ /* 0x000fe20008400000 */
[----:B------:R-:W-:Y:S01]  /*b330*/  ULDC UR4, c[0x0][0x154] ;  /* 0x0000550000047ab9 */ /* 0x000fe20000000800 */
[----:B------:R-:W2:Y:S01]  /*b340*/  LDC.64 R28, c[0x0][0x8e8] ;  /* 0x00023a00ff1c7b82 */ /* 0x000ea20000000a00 */
[----:B------:R-:W-:Y:S01]  /*b350*/  IADD3.X R11, RZ, ~R6, RZ, P1, !PT ;  /* 0x80000006ff0b7210 */ /* 0x000fe20000ffe4ff */
[----:B------:R-:W-:-:S02]  /*b360*/  IMAD.WIDE.U32 R6, R9, R24, R16 ;  /* 0x0000001809067225 */ /* 0x000fc400078e0010 */
[----:B------:R-:W3:Y:S02]  /*b370*/  F2I.U32.TRUNC.NTZ R13, R13 ;  /* 0x0000000d000d7305 */ /* 0x000ee4000020f000 */
[----:B------:R-:W-:Y:S02]  /*b380*/  IMAD R10, R11, R24, RZ ;  /* 0x000000180b0a7224 */ /* 0x000fe400078e02ff */
[----:B------:R-:W4:Y:S02]  /*b390*/  LDC R15, c[0x0][0x144] ;  /* 0x00005100ff0f7b82 */ /* 0x000f240000000800 */
[----:B------:R-:W-:Y:S02]  /*b3a0*/  IMAD R9, R9, R25, R10 ;  /* 0x0000001909097224 */ /* 0x000fe400078e020a */
[----:B------:R-:W-:-:S03]  /*b3b0*/  IMAD.MOV.U32 R10, RZ, RZ, -0x1 ;  /* 0xffffffffff0a7424 */ /* 0x000fc600078e00ff */
[----:B------:R-:W-:Y:S01]  /*b3c0*/  IADD3 R7, R7, R9, RZ ;  /* 0x0000000907077210 */ /* 0x000fe20007ffe0ff */
[----:B------:R-:W5:Y:S01]  /*b3d0*/  LDC R20, c[0x0][0x8b0] ;  /* 0x00022c00ff147b82 */ /* 0x000f620000000800 */
[----:B------:R-:W-:Y:S02]  /*b3e0*/  I2FP.F32.U32 R9, R3 ;  /* 0x0000000300097245 */ /* 0x000fe40000201000 */
[-CC-:B-1----:R-:W-:Y:S02]  /*b3f0*/  SHF.R.U64 R12, R6, R26.reuse, R7.reuse ;  /* 0x0000001a060c7219 */ /* 0x182fe40000001207 */
[----:B---3--:R-:W-:Y:S01]  /*b400*/  IADD3 R6, -R13, RZ, RZ ;  /* 0x000000ff0d067210 */ /* 0x008fe20007ffe1ff */
[----:B------:R-:W-:Y:S01]  /*b410*/  FMUL R9, R9, UR4 ;  /* 0x0000000409097c20 */ /* 0x000fe20008400000 */
[----:B------:R-:W-:Y:S01]  /*b420*/  SHF.R.U32.HI R7, RZ, R26, R7 ;  /* 0x0000001aff077219 */ /* 0x000fe20000011607 */
[----:B------:R-:W1:Y:S01]  /*b430*/  LDC R11, c[0x0][0x900] ;  /* 0x00024000ff0b7b82 */ /* 0x000e620000000800 */
[----:B--2---:R-:W-:-:S04]  /*b440*/  ISETP.NE.U32.AND P1, PT, R28, RZ, PT ;  /* 0x000000ff1c00720c */ /* 0x004fc80003f25070 */
[----:B------:R-:W-:-:S03]  /*b450*/  ISETP.NE.AND.EX P1, PT, R29, RZ, PT, P1 ;  /* 0x000000ff1d00720c */ /* 0x000fc60003f25310 */
[----:B------:R-:W2:Y:S01]  /*b460*/  LDC R24, c[0x0][0x148] ;  /* 0x00005200ff187b82 */ /* 0x000ea20000000800 */
[----:B----4-:R-:W-:Y:S01]  /*b470*/  IMAD R25, R15, R6, R8 ;  /* 0x000000060f197224 */ /* 0x010fe200078e0208 */
[----:B------:R-:W-:-:S06]  /*b480*/  MOV R8, 0x1 ;  /* 0x0000000100087802 */ /* 0x000fcc0000000f00 */
[----:B------:R-:W3:Y:S01]  /*b490*/  LDC R23, c[0x0][0x8a8] ;  /* 0x00022a00ff177b82 */ /* 0x000ee20000000800 */
[-CC-:B-----5:R-:W-:Y:S02]  /*b4a0*/  SHF.R.U64 R15, R12, R20.reuse, R7.reuse ;  /* 0x000000140c0f7219 */ /* 0x1a0fe40000001207 */
[----:B------:R-:W-:Y:S02]  /*b4b0*/  SHF.R.U32.HI R6, RZ, R20, R7 ;  /* 0x00000014ff067219 */ /* 0x000fe40000011607 */
[----:B------:R4:W1:Y:S03]  /*b4c0*/  F2I.U32.TRUNC.NTZ R20, R9 ;  /* 0x0000000900147305 */ /* 0x000866000020f000 */
[----:B------:R-:W2:Y:S01]  /*b4d0*/  LDC R27, c[0x0][0x8f0] ;  /* 0x00023c00ff1b7b82 */ /* 0x000ea20000000800 */
[-C--:B-1----:R-:W-:Y:S02]  /*b4e0*/  SHF.L.U32 R10, R10, R11.reuse, RZ ;  /* 0x0000000b0a0a7219 */ /* 0x082fe400000006ff */
[----:B------:R-:W-:-:S02]  /*b4f0*/  SHF.R.U64 R21, R15, R11, R6 ;  /* 0x0000000b0f157219 */ /* 0x000fc40000001206 */
[-C--:B------:R-:W-:Y:S02]  /*b500*/  SHF.R.U32.HI R7, RZ, R11.reuse, R6 ;  /* 0x0000000bff077219 */ /* 0x080fe40000011606 */
[----:B------:R-:W-:Y:S01]  /*b510*/  SHF.L.U32 R26, R8, R11, RZ ;  /* 0x0000000b081a7219 */ /* 0x000fe200000006ff */
[----:B------:R-:W1:Y:S01]  /*b520*/  LDC R30, c[0x0][0x8e0] ;  /* 0x00023800ff1e7b82 */ /* 0x000e620000000800 */
[----:B------:R-:W-:Y:S02]  /*b530*/  LOP3.LUT R32, RZ, R10, RZ, 0x33, !PT ;  /* 0x0000000aff207212 */ /* 0x000fe400078e33ff */
[----:B------:R-:W-:-:S05]  /*b540*/  MOV R6, R21 ;  /* 0x0000001500067202 */ /* 0x000fca0000000f00 */
[----:B------:R-:W1:Y:S01]  /*b550*/  LDC R31, c[0x0][0x8b8] ;  /* 0x00022e00ff1f7b82 */ /* 0x000e620000000800 */
[----:B----4-:R-:W-:Y:S05]  /*b560*/  @!P1 BRA `(.L_x_290) ;  /* 0x0000000000289947 */ /* 0x010fea0003800000 */
[----:B------:R-:W4:Y:S02]  /*b570*/  LDC R6, c[0x0][0x8f4] ;  /* 0x00023d00ff067b82 */ /* 0x000f240000000800 */
[----:B----4-:R-:W-:-:S04]  /*b580*/  IADD3 R11, P1, R21, R6, RZ ;  /* 0x00000006150b7210 */ /* 0x010fc80007f3e0ff */
        /* <DEDUP_REMOVED lines=8> */
.L_x_290:
[----:B------:R-:W-:Y:S02]  /*b610*/  ISETP.NE.AND P1, PT, R2, 0x1, PT ;  /* 0x000000010200780c */ /* 0x000fe40003f25270 */
[----:B--2---:R-:W-:Y:S02]  /*b620*/  SHF.R.U64 R7, R6, R27, R7 ;  /* 0x0000001b06077219 */ /* 0x004fe40000001207 */
[----:B------:R-:W-:Y:S02]  /*b630*/  IADD3 R20, -R20, RZ, RZ ;  /* 0x000000ff14147210 */ /* 0x000fe40007ffe1ff */
[----:B------:R-:W-:Y:S01]  /*b640*/  LOP3.LUT R6, R15, R32, RZ, 0xc0, !PT ;  /* 0x000000200f067212 */ /* 0x000fe200078ec0ff */
[----:B------:R-:W-:Y:S01]  /*b650*/  IMAD.MOV R8, RZ, RZ, -R7 ;  /* 0x000000ffff087224 */ /* 0x000fe200078e0a07 */
[----:B---3--:R-:W-:Y:S02]  /*b660*/  IADD3 R9, R23, -0x1, RZ ;  /* 0xffffffff17097810 */ /* 0x008fe40007ffe0ff */
[----:B------:R-:W-:Y:S01]  /*b670*/  MOV R10, 0x1 ;  /* 0x00000001000a7802 */ /* 0x000fe20000000f00 */
[----:B------:R-:W-:Y:S01]  /*b680*/  IMAD R6, R26, R7, R6 ;  /* 0x000000071a067224 */ /* 0x000fe200078e0206 */
[----:B------:R-:W-:Y:S01]  /*b690*/  LOP3.LUT R12, R12, R9, RZ, 0xc0, !PT ;  /* 0x000000090c0c7212 */ /* 0x000fe200078ec0ff */
[----:B------:R-:W-:-:S02]  /*b6a0*/  @P1 IMAD R25, R24, R20, R3 ;  /* 0x0000001418191224 */ /* 0x000fc400078e0203 */
[----:B-1----:R-:W-:Y:S02]  /*b6b0*/  IMAD R3, R8, R30, R21 ;  /* 0x0000001e08037224 */ /* 0x002fe400078e0215 */
[----:B------:R-:W-:Y:S02]  /*b6c0*/  IMAD R13, R6, R31, R25 ;  /* 0x0000001f060d7224 */ /* 0x000fe400078e0219 */
[----:B------:R-:W-:-:S05]  /*b6d0*/  IMAD R6, R3, R23, R12 ;  /* 0x0000001703067224 */ /* 0x000fca00078e020c */
[----:B------:R-:W-:Y:S02]  /*b6e0*/  SEL R7, R6, R13, !P1 ;  /* 0x0000000d06077207 */ /* 0x000fe40004800000 */
[----:B------:R-:W-:Y:S02]  /*b6f0*/  SEL R13, R13, R6, !P1 ;  /* 0x000000060d0d7207 */ /* 0x000fe40004800000 */
[----:B------:R-:W-:-:S07]  /*b700*/  MOV R6, R14 ;  /* 0x0000000e00067202 */ /* 0x000fce0000000f00 */
.L_x_288:
[----:B------:R-:W-:-:S08]  /*b710*/  NOP ;  /* 0x0000000000007918 */ /* 0x000fd00000000000 */
[----:B------:R-:W1:-:S00]  /*b720*/  USETMAXREG.DEALLOC.CTAPOOL 0x28 ;  /* 0x00000028000079c8 */ /* 0x000e4000080e0500 */
[----:B-1----:R-:W-:-:S13]  /*b730*/  ISETP.NE.AND P1, PT, R0, 0x1, PT ;  /* 0x000000010000780c */ /* 0x002fda0003f25270 */
[----:B------:R-:W-:Y:S05]  /*b740*/  @!P1 BRA `(.L_x_10) ;  /* 0x0000002000909947 */ /* 0x000fea0003800000 */
[----:B------:R-:W-:Y:S05]  /*b750*/  @!P4 BRA `(.L_x_291) ;  /* 0x0000001000a8c947 */ /* 0x000fea0003800000 */
[----:B------:R-:W-:-:S13]  /*b760*/  ISETP.NE.OR P0, PT, R0, 0x2, P0 ;  /* 0x000000020000780c */ /* 0x000fda0000705670 */
[----:B------:R-:W-:Y:S05]  /*b770*/  @P0 BRA `(.L_x_10) ;  /* 0x0000002000840947 */ /* 0x000fea0003800000 */
[----:B------:R-:W-:-:S13]  /*b780*/  LOP3.LUT P1, RZ, R10, 0xff, RZ, 0xc0, !PT ;  /* 0x000000ff0aff7812 */ /* 0x000fda000782c0ff */
[----:B------:R-:W-:Y:S05]  /*b790*/  @!P1 BRA `(.L_x_292) ;  /* 0x0000000000189947 */ /* 0x000fea0003800000 */
[----:B------:R-:W-:Y:S01]  /*b7a0*/  UMOV UR4, 0x400 ;  /* 0x0000040000047882 */ /* 0x000fe20000000000 */
[----:B------:R-:W-:Y:S01]  /*b7b0*/  MOV R0, RZ ;  /* 0x000000ff00007202 */ /* 0x000fe20000000f00 */
[----:B------:R-:W-:-:S03]  /*b7c0*/  ULEA UR4, UR36, UR4, 0x18 ;  /* 0x0000000424047291 */ /* 0x000fc6000f8ec03f */
[----:B------:R-:W-:-:S06]  /*b7d0*/  SHF.L.U32 R0, R0, 0x1f, RZ ;  /* 0x0000001f00007819 */ /* 0x000fcc00000006ff */
[----:B------:R-:W1:Y:S02]  /*b7e0*/  SYNCS.PHASECHK.TRANS64.TRYWAIT P0, [UR4+0x88], R0 ;  /* 0x00008800ff0075a7 */ /* 0x000e640008000144 */
[----:B-1----:R-:W-:Y:S05]  /*b7f0*/  @!P0 BRA `(.L_x_293) ;  /* 0x0000002000ec8947 */ /* 0x002fea0003800000 */
.L_x_292:
[----:B-1----:R-:W-:Y:S01]  /*b800*/  PRMT R0, RZ, 0x7610, R0 ;  /* 0x00007610ff007816 */ /* 0x002fe20000000000 */
[----:B------:R-:W-:Y:S06]  /*b810*/  @P3 BRA `(.L_x_294) ;  /* 0x0000000000243947 */ /* 0x000fec0003800000 */
[----:B------:R-:W-:Y:S02]  /*b820*/  ULDC.64 UR4, c[0x0][0x588] ;  /* 0x0001620000047ab9 */ /* 0x000fe40000000a00 */
[----:B------:R-:W-:-:S04]  /*b830*/  ISETP.NE.U32.AND P0, PT, RZ, UR4, PT ;  /* 0x00000004ff007c0c */ /* 0x000fc8000bf05070 */
[----:B------:R-:W-:-:S13]  /*b840*/  ISETP.NE.AND.EX P0, PT, RZ, UR5, PT, P0 ;  /* 0x00000005ff007c0c */ /* 0x000fda000bf05300 */
[----:B------:R-:W-:Y:S05]  /*b850*/  @!P0 BRA `(.L_x_295) ;  /* 0x00000000000c8947 */ /* 0x000fea0003800000 */
[----:B------:R2:W5:Y:S01]  /*b860*/  LDG.E R3, desc[UR40][R4.64] ;  /* 0x0000002804037981 */ /* 0x000562000c1e1900 */
[----:B------:R-:W-:Y:S01]  /*b870*/  IMAD.MOV.U32 R0, RZ, RZ, 0x1 ;  /* 0x00000001ff007424 */ /* 0x000fe200078e00ff */
[----:B------:R-:W-:Y:S06]  /*b880*/  BRA `(.L_x_294) ;  /* 0x0000000000087947 */ /* 0x000fec0003800000 */
.L_x_295:
[----:B------:R-:W1:Y:S01]  /*b890*/  LDC R3, c[0x0][0x580] ;  /* 0x00016000ff037b82 */ /* 0x000e620000000800 */
[----:B------:R-:W-:-:S07]  /*b8a0*/  MOV R0, 0x1 ;  /* 0x0000000100007802 */ /* 0x000fce0000000f00 */
.L_x_294:
[----:B------:R-:W-:Y:S01]  /*b8b0*/  MOV R8, 0x1 ;  /* 0x0000000100087802 */ /* 0x000fe20000000f00 */
[----:B------:R-:W-:Y:S06]  /*b8c0*/  @!P1 BRA `(.L_x_296) ;  /* 0x0000000c00dc9947 */ /* 0x000fec0003800000 */
[----:B------:R-:W3:Y:S01]  /*b8d0*/  LDC R9, c[0x0][0x900] ;  /* 0x00024000ff097b82 */ /* 0x000ee20000000800 */
[----:B--2---:R-:W-:Y:S01]  /*b8e0*/  MOV R4, 0xffffffff ;  /* 0xffffffff00047802 */ /* 0x004fe20000000f00 */
[----:B------:R-:W-:Y:S01]  /*b8f0*/  IMAD.MOV.U32 R8, RZ, RZ, 0x1 ;  /* 0x00000001ff087424 */ /* 0x000fe200078e00ff */
[----:B------:R-:W-:Y:S01]  /*b900*/  LOP3.LUT R10, R19, 0x2, RZ, 0xfc, !PT ;  /* 0x00000002130a7812 */ /* 0x000fe200078efcff */
[----:B------:R-:W-:Y:S01]  /*b910*/  ULDC.64 UR6, c[0x0][0x198] ;  /* 0x0000660000067ab9 */ /* 0x000fe20000000a00 */
[----:B------:R-:W-:Y:S01]  /*b920*/  ULDC.64 UR14, c[0x0][0x588] ;  /* 0x00016200000e7ab9 */ /* 0x000fe20000000a00 */
[----:B------:R-:W-:Y:S01]  /*b930*/  ULDC.64 UR22, c[0x0][0x590] ;  /* 0x0001640000167ab9 */ /* 0x000fe20000000a00 */
[----:B------:R-:W-:Y:S01]  /*b940*/  ULDC.64 UR24, c[0x0][0x8f8] ;  /* 0x00023e0000187ab9 */ /* 0x000fe20000000a00 */
[----:B------:R-:W2:Y:S01]  /*b950*/  LDC R11, c[0x0][0x8a8] ;  /* 0x00022a00ff0b7b82 */ /* 0x000ea20000000800 */
[-C--:B---3--:R-:W-:Y:S02]  /*b960*/  SHF.L.U32 R4, R4, R9.reuse, RZ ;  /* 0x0000000904047219 */ /* 0x088fe400000006ff */
[----:B------:R-:W-:-:S02]  /*b970*/  SHF.L.U32 R9, R8, R9, RZ ;  /* 0x0000000908097219 */ /* 0x000fc400000006ff */
[----:B------:R-:W-:Y:S02]  /*b980*/  MOV R8, 0x1 ;  /* 0x0000000100087802 */ /* 0x000fe40000000f00 */
[----:B------:R-:W-:Y:S02]  /*b990*/  LOP3.LUT R12, RZ, R4, RZ, 0x33, !PT ;  /* 0x00000004ff0c7212 */ /* 0x000fe400078e33ff */
[----:B--2---:R-:W-:-:S07]  /*b9a0*/  IADD3 R11, R11, -0x1, RZ ;  /* 0xffffffff0b0b7810 */ /* 0x004fce0007ffe0ff */
.L_x_328:
[----:B------:R-:W-:Y:S02]  /*b9b0*/  ISETP.NE.U32.AND P0, PT, RZ, UR22, PT ;  /* 0x00000016ff007c0c */ /* 0x000fe4000bf05070 */
[----:B------:R-:W-:Y:S02]  /*b9c0*/  R2UR UR19, R13 ;  /* 0x000000000d1372ca */ /* 0x000fe400000e0000 */
[----:B------:R-:W-:Y:S02]  /*b9d0*/  R2UR UR18, R7 ;  /* 0x00000000071272ca */ /* 0x000fe400000e0000 */
[----:B------:R-:W-:-:S09]  /*b9e0*/  ISETP.NE.AND.EX P0, PT, RZ, UR23, PT, P0 ;  /* 0x00000017ff007c0c */ /* 0x000fd2000bf05300 */
[----:B------:R-:W-:Y:S02]  /*b9f0*/  USHF.L.U32 UR19, UR19, 0x8, URZ ;  /* 0x0000000813137899 */ /* 0x000fe4000800063f */
[----:B------:R-:W-:Y:S02]  /*ba00*/  USHF.L.U32 UR18, UR18, 0x6, URZ ;  /* 0x0000000612127899 */ /* 0x000fe4000800063f */
[----:B--234-:R-:W-:Y:S10]  /*ba10*/  @!P0 BRA `(.L_x_297) ;  /* 0x00000000002c8947 */ /* 0x01cff40003800000 */
[----:B------:R-:W-:-:S04]  /*ba20*/  ISETP.NE.U32.AND P1, PT, RZ, UR14, PT ;  /* 0x0000000eff007c0c */ /* 0x000fc8000bf25070 */
[----:B------:R-:W-:-:S13]  /*ba30*/  ISETP.NE.AND.EX P1, PT, RZ, UR15, PT, P1 ;  /* 0x0000000fff007c0c */ /* 0x000fda000bf25310 */
[----:B------:R-:W-:Y:S05]  /*ba40*/  @!P1 BRA `(.L_x_298) ;  /* 0x0000000000189947 */ /* 0x000fea0003800000 */
[----:B------:R-:W2:Y:S01]  /*ba50*/  LDC.64 R4, c[0x0][0x588] ;  /* 0x00016200ff047b82 */ /* 0x000ea20000000a00 */
[----:B-1---5:R-:W-:-:S04]  /*ba60*/  IMAD R3, R6, UR22, RZ ;  /* 0x0000001606037c24 */ /* 0x022fc8000f8e02ff */
[----:B--2---:R-:W-:-:S05]  /*ba70*/  IMAD.WIDE R4, R3, 0x4, R4 ;  /* 0x0000000403047825 */ /* 0x004fca00078e0204 */
[----:B------:R3:W5:Y:S01]  /*ba80*/  LDG.E R3, desc[UR40][R4.64] ;  /* 0x0000002804037981 */ /* 0x000762000c1e1900 */
[----:B------:R-:W-:Y:S01]  /*ba90*/  MOV R0, 0x1 ;  /* 0x0000000100007802 */ /* 0x000fe20000000f00 */
[----:B------:R-:W-:Y:S06]  /*baa0*/  BRA `(.L_x_297) ;  /* 0x0000000000087947 */ /* 0x000fec0003800000 */
.L_x_298:
[----:B-1---5:R-:W2:Y:S01]  /*bab0*/  LDC R3, c[0x0][0x580] ;  /* 0x00016000ff037b82 */ /* 0x022ea20000000800 */
[----:B------:R-:W-:-:S07]  /*bac0*/  IMAD.MOV.U32 R0, RZ, RZ, 0x1 ;  /* 0x00000001ff007424 */ /* 0x000fce00078e00ff */
.L_x_297:
[----:B------:R-:W-:Y:S05]  /*bad0*/  @!P0 BRA `(.L_x_299) ;  /* 0x00000000001c8947 */ /* 0x000fea0003800000 */
[----:B------:R-:W-:-:S13]  /*bae0*/  LOP3.LUT P2, RZ, R0, 0xff, RZ, 0xc0, !PT ;  /* 0x000000ff00ff7812 */ /* 0x000fda000784c0ff */
[----:B---3--:R-:W3:Y:S02]  /*baf0*/  @!P2 LDC.64 R4, c[0x0][0x588] ;  /* 0x00016200ff04ab82 */ /* 0x008ee40000000a00 */
[----:B---3--:R-:W-:-:S04]  /*bb00*/  @!P2 ISETP.NE.U32.AND P0, PT, R4, RZ, PT ;  /* 0x000000ff0400a20c */ /* 0x008fc80003f05070 */
[----:B------:R-:W-:Y:S02]  /*bb10*/  @!P2 ISETP.NE.AND.EX P1, PT, R5, RZ, PT, P0 ;  /* 0x000000ff0500a20c */ /* 0x000fe40003f25300 */
[----:B-12--5:R-:W-:Y:S02]  /*bb20*/  @P2 FSETP.EQ.AND P0, PT, R3, RZ, PT ;  /* 0x000000ff0300220b */ /* 0x026fe40003f02000 */
[----:B------:R-:W-:Y:S01]  /*bb30*/  @!P2 PLOP3.LUT P0, PT, P1, PT, PT, 0x8, 0x0 ;  /* 0x000000000000a81c */ /* 0x000fe20000f0e170 */
[----:B------:R-:W-:-:S12]  /*bb40*/  BRA `(.L_x_300) ;  /* 0x0000000000047947 */ /* 0x000fd80003800000 */
.L_x_299:
[----:B-12--5:R-:W-:-:S13]  /*bb50*/  FSETP.EQ.AND P0, PT, R3, RZ, PT ;  /* 0x000000ff0300720b */ /* 0x026fda0003f02000 */
.L_x_300:
[----:B------:R-:W-:Y:S02]  /*bb60*/  ISETP.NE.AND P2, PT, R10, 0x3, PT ;  /* 0x000000030a00780c */ /* 0x000fe40003f45270 */
[----:B------:R-:W-:-:S04]  /*bb70*/  ELECT P1, URZ, PT ;  /* 0x00000000003f782f */ /* 0x000fc80003820000 */
[----:B------:R-:W-:-:S07]  /*bb80*/  PLOP3.LUT P0, PT, P1, P0, PT, 0x20, 0x0 ;  /* 0x000000000000781c */ /* 0x000fce0000f00470 */
[----:B------:R-:W-:Y:S06]  /*bb90*/  @!P2 BRA `(.L_x_301) ;  /* 0x000000000004a947 */ /* 0x000fec0003800000 */
[----:B------:R-:W-:Y:S01]  /*bba0*/  BPT.TRAP 0x1 ;  /* 0x000000040000795c */ /* 0x000fe20000300000 */
.L_x_301:
[----:B------:R-:W1:Y:S01]  /*bbb0*/  S2UR UR36, SR_CgaCtaId ;  /* 0x00000000002479c3 */ /* 0x000e620000008800 */
[----:B------:R-:W-:Y:S01]  /*bbc0*/  UMOV UR4, 0x400 ;  /* 0x0000040000047882 */ /* 0x000fe20000000000 */
[----:B---3--:R-:W-:Y:S01]  /*bbd0*/  SHF.L.U32 R4, R8, 0x1f, RZ ;  /* 0x0000001f08047819 */ /* 0x008fe200000006ff */
[----:B-1----:R-:W-:-:S09]  /*bbe0*/  ULEA UR5, UR36, UR4, 0x18 ;  /* 0x0000000424057291 */ /* 0x002fd2000f8ec03f */
[----:B------:R-:W1:Y:S02]  /*bbf0*/  SYNCS.PHASECHK.TRANS64.TRYWAIT P1, [UR5+0x60], R4 ;  /* 0x00006004ff0075a7 */ /* 0x000e640008020145 */
[----:B-1----:R-:W-:Y:S05]  /*bc00*/  @!P1 BRA `(.L_x_302) ;  /* 0x0000002000009947 */ /* 0x002fea0003800000 */
.L_x_360:
[----:B------:R-:W-:Y:S04]  /*bc10*/  BSSY B0, `(.L_x_303) ;  /* 0x000000e000007945 */ /* 0x000fe80003800000 */
[----:B------:R-:W-:Y:S05]  /*bc20*/  @!P0 BRA `(.L_x_304) ;  /* 0x0000000000308947 */ /* 0x000fea0003800000 */
[----:B------:R-:W-:Y:S01]  /*bc30*/  R2UR UR20, R6 ;  /* 0x00000000061472ca */ /* 0x000fe200000e0000 */
[----:B------:R-:W-:Y:S02]  /*bc40*/  UIADD3 UR8, UP0, UR6, 0x3f0, URZ ;  /* 0x000003f006087890 */ /* 0x000fe4000ff1e03f */
[----:B------:R-:W-:Y:S02]  /*bc50*/  UIADD3 UR16, UR5, 0x200, URZ ;  /* 0x0000020005107890 */ /* 0x000fe4000fffe03f */
[----:B------:R-:W-:Y:S02]  /*bc60*/  UIADD3 UR17, UR5, 0x40, URZ ;  /* 0x0000004005117890 */ /* 0x000fe4000fffe03f */
[----:B------:R-:W-:Y:S01]  /*bc70*/  UIADD3.X UR9, URZ, UR7, URZ, UP0, !UPT ;  /* 0x000000073f097290 */ /* 0x000fe200087fe43f */
[----:B------:R-:W-:Y:S01]  /*bc80*/  UMOV UR10, 0x0 ;  /* 0x00000000000a7882 */ /* 0x000fe20000000000 */
[----:B------:R-:W-:-:S07]  /*bc90*/  UMOV UR11, 0x10000000 ;  /* 0x10000000000b7882 */ /* 0x000fce0000000000 */
[----:B------:R2:W-:Y:S02]  /*bca0*/  UTMALDG.3D [UR16], [UR8], desc[UR10] ;  /* 0x00000a10080075b4 */ /* 0x0005e40008011000 */
[----:B--2---:R-:W-:Y:S05]  /*bcb0*/  @!P2 BRA `(.L_x_305) ;  /* 0x000000000004a947 */ /* 0x004fea0003800000 */
[----:B------:R-:W-:Y:S01]  /*bcc0*/  BPT.TRAP 0x1 ;  /* 0x000000040000795c */ /* 0x000fe20000300000 */
.L_x_305:
[----:B-1----:R-:W1:Y:S02]  /*bcd0*/  LDC R5, c[0x0][0x800] ;  /* 0x00020000ff057b82 */ /* 0x002e640000000800 */
[----:B-1----:R2:W-:Y:S02]  /*bce0*/  SYNCS.ARRIVE.TRANS64.RED.A0TR RZ, [UR5+0x40], R5 ;  /* 0x00004005ffff79a7 */ /* 0x0025e40008300405 */
.L_x_304:
[----:B------:R-:W-:Y:S05]  /*bcf0*/  BSYNC B0 ;  /* 0x0000000000007941 */ /* 0x000fea0003800000 */
.L_x_303:
[----:B------:R-:W-:Y:S05]  /*bd00*/  @!P2 BRA `(.L_x_306) ;  /* 0x000000000004a947 */ /* 0x000fea0003800000 */
[----:B------:R-:W-:Y:S01]  /*bd10*/  BPT.TRAP 0x1 ;  /* 0x000000040000795c */ /* 0x000fe20000300000 */
.L_x_306:
[----:B------:R-:W-:-:S04]  /*bd20*/  UIADD3 UR4, UR5, 0x40, URZ ;  /* 0x0000004005047890 */ /* 0x000fc8000fffe03f */
[----:B------:R-:W-:-:S09]  /*bd30*/  UPRMT UR4, UR36, 0x654, UR4 ;  /* 0x0000065424047896 */ /* 0x000fd20008000004 */
[----:B------:R-:W-:Y:S01]  /*bd40*/  SYNCS.ARRIVE.TRANS64.RED.A1T0 RZ, [UR4], RZ ;  /* 0x000000ffffff79a7 */ /* 0x000fe20008100404 */
[----:B------:R-:W-:Y:S05]  /*bd50*/  @!P2 BRA `(.L_x_307) ;  /* 0x000000000004a947 */ /* 0x000fea0003800000 */
[----:B------:R-:W-:Y:S01]  /*bd60*/  BPT.TRAP 0x1 ;  /* 0x000000040000795c */ /* 0x000fe20000300000 */
.L_x_307:
[----:B------:R-:W3:Y:S02]  /*bd70*/  SYNCS.PHASECHK.TRANS64.TRYWAIT P1, [UR5+0x68], R4 ;  /* 0x00006804ff0075a7 */ /* 0x000ee40008020145 */
[----:B---3--:R-:W-:Y:S05]  /*bd80*/  @!P1 BRA `(.L_x_308) ;  /* 0x0000001c00b89947 */ /* 0x008fea0003800000 */
.L_x_361:
[----:B------:R-:W-:Y:S04]  /*bd90*/  BSSY B0, `(.L_x_309) ;  /* 0x0000010000007945 */ /* 0x000fe80003800000 */
[----:B------:R-:W-:Y:S05]  /*bda0*/  @!P0 BRA `(.L_x_310) ;  /* 0x0000000000388947 */ /* 0x000fea0003800000 */
[----:B------:R-:W-:Y:S01]  /*bdb0*/  UIADD3 UR16, UP0, UR6, 0x3f0, URZ ;  /* 0x000003f006107890 */ /* 0x000fe2000ff1e03f */
[----:B------:R-:W-:Y:S01]  /*bdc0*/  R2UR UR12, R6 ;  /* 0x00000000060c72ca */ /* 0x000fe200000e0000 */
[----:B------:R-:W-:Y:S02]  /*bdd0*/  UIADD3 UR11, UR19, 0x80, URZ ;  /* 0x00000080130b7890 */ /* 0x000fe4000fffe03f */
[----:B------:R-:W-:Y:S02]  /*bde0*/  UIADD3 UR8, UR5, 0x2200, URZ ;  /* 0x0000220005087890 */ /* 0x000fe4000fffe03f */
[----:B------:R-:W-:Y:S02]  /*bdf0*/  UIADD3 UR9, UR5, 0x48, URZ ;  /* 0x0000004805097890 */ /* 0x000fe4000fffe03f */
[----:B------:R-:W-:Y:S01]  /*be00*/  UIADD3.X UR17, URZ, UR7, URZ, UP0, !UPT ;  /* 0x000000073f117290 */ /* 0x000fe200087fe43f */
[----:B------:R-:W-:Y:S01]  /*be10*/  UMOV UR20, 0x0 ;  /* 0x0000000000147882 */ /* 0x000fe20000000000 */
[----:B------:R-:W-:Y:S01]  /*be20*/  UMOV UR21, 0x10000000 ;  /* 0x1000000000157882 */ /* 0x000fe20000000000 */
[----:B------:R-:W-:-:S06]  /*be30*/  UMOV UR10, UR18 ;  /* 0x00000012000a7c82 */ /* 0x000fcc0008000000 */
[----:B------:R3:W-:Y:S02]  /*be40*/  UTMALDG.3D [UR8], [UR16], desc[UR20] ;  /* 0x00001408100075b4 */ /* 0x0007e40008011000 */
[----:B---3--:R-:W-:Y:S05]  /*be50*/  @!P2 BRA `(.L_x_311) ;  /* 0x000000000004a947 */ /* 0x008fea0003800000 */
[----:B------:R-:W-:Y:S01]  /*be60*/  BPT.TRAP 0x1 ;  /* 0x000000040000795c */ /* 0x000fe20000300000 */
.L_x_311:
[----:B-12---:R-:W1:Y:S02]  /*be70*/  LDC R5, c[0x0][0x800] ;  /* 0x00020000ff057b82 */ /* 0x006e640000000800 */
[----:B-1----:R3:W-:Y:S02]  /*be80*/  SYNCS.ARRIVE.TRANS64.RED.A0TR RZ, [UR5+0x48], R5 ;  /* 0x00004805ffff79a7 */ /* 0x0027e40008300405 */
.L_x_310:
[----:B------:R-:W-:Y:S05]  /*be90*/  BSYNC B0 ;  /* 0x0000000000007941 */ /* 0x000fea0003800000 */
.L_x_309:
[----:B------:R-:W-:Y:S05]  /*bea0*/  @!P2 BRA `(.L_x_312) ;  /* 0x000000000004a947 */ /* 0x000fea0003800000 */
[----:B------:R-:W-:Y:S01]  /*beb0*/  BPT.TRAP 0x1 ;  /* 0x000000040000795c */ /* 0x000fe20000300000 */
.L_x_312:
[----:B------:R-:W-:Y:S02]  /*bec0*/  UIADD3 UR4, UR5, 0x48, URZ ;  /* 0x0000004805047890 */ /* 0x000fe4000fffe03f */
[----:B------:R-:W-:Y:S02]  /*bed0*/  UIADD3 UR10, UR18, 0x20, URZ ;  /* 0x00000020120a7890 */ /* 0x000fe4000fffe03f */
[----:B------:R-:W-:-:S09]  /*bee0*/  UPRMT UR4, UR36, 0x654, UR4 ;  /* 0x0000065424047896 */ /* 0x000fd20008000004 */
[----:B------:R-:W-:Y:S01]  /*bef0*/  SYNCS.ARRIVE.TRANS64.RED.A1T0 RZ, [UR4], RZ ;  /* 0x000000ffffff79a7 */ /* 0x000fe20008100404 */
[----:B------:R-:W-:Y:S05]  /*bf00*/  @!P2 BRA `(.L_x_313) ;  /* 0x000000000004a947 */ /* 0x000fea0003800000 */
[----:B------:R-:W-:Y:S01]  /*bf10*/  BPT.TRAP 0x1 ;  /* 0x000000040000795c */ /* 0x000fe20000300000 */
.L_x_313:
[----:B------:R-:W4:Y:S02]  /*bf20*/  SYNCS.PHASECHK.TRANS64.TRYWAIT P1, [UR5+0x70], R4 ;  /* 0x00007004ff0075a7 */ /* 0x000f240008020145 */
[----:B----4-:R-:W-:Y:S05]  /*bf30*/  @!P1 BRA `(.L_x_314) ;  /* 0x0000001c00649947 */ /* 0x010fea0003800000 */
.L_x_362:
        /* <DEDUP_REMOVED lines=8> */
[----:B------:R-:W-:Y:S01]  /*bfc0*/  UMOV UR21, 0x10000000 ;  /* 0x1000000000157882 */ /* 0x000fe20000000000 */
[----:B------:R-:W-:-:S06]  /*bfd0*/  UMOV UR11, UR19 ;  /* 0x00000013000b7c82 */ /* 0x000fcc0008000000 */
[----:B------:R4:W-:Y:S02]  /*bfe0*/  UTMALDG.3D [UR8], [UR16], desc[UR20] ;  /* 0x00001408100075b4 */ /* 0x0009e40008011000 */
[----:B----4-:R-:W-:Y:S05]  /*bff0*/  @!P2 BRA `(.L_x_317) ;  /* 0x000000000004a947 */ /* 0x010fea0003800000 */
[----:B------:R-:W-:Y:S01]  /*c000*/  BPT.TRAP 0x1 ;  /* 0x000000040000795c */ /* 0x000fe20000300000 */
.L_x_317:
[----:B-123--:R-:W1:Y:S02]  /*c010*/  LDC R5, c[0x0][0x800] ;  /* 0x00020000ff057b82 */ /* 0x00ee640000000800 */
[----:B-1----:R4:W-:Y:S02]  /*c020*/  SYNCS.ARRIVE.TRANS64.RED.A0TR RZ, [UR5+0x50], R5 ;  /* 0x00005005ffff79a7 */ /* 0x0029e40008300405 */
.L_x_316:
[----:B------:R-:W-:Y:S05]  /*c030*/  BSYNC B0 ;  /* 0x0000000000007941 */ /* 0x000fea0003800000 */
.L_x_315:
[----:B------:R-:W-:Y:S05]  /*c040*/  @!P2 BRA `(.L_x_318) ;  /* 0x000000000004a947 */ /* 0x000fea0003800000 */
[----:B------:R-:W-:Y:S01]  /*c050*/  BPT.TRAP 0x1 ;  /* 0x000000040000795c */ /* 0x000fe20000300000 */
.L_x_318:
[----:B------:R-:W-:-:S04]  /*c060*/  UIADD3 UR4, UR5, 0x50, URZ ;  /* 0x0000005005047890 */ /* 0x000fc8000fffe03f */
[----:B------:R-:W-:-:S09]  /*c070*/  UPRMT UR4, UR36, 0x654, UR4 ;  /* 0x0000065424047896 */ /* 0x000fd20008000004 */
[----:B------:R-:W-:Y:S01]  /*c080*/  SYNCS.ARRIVE.TRANS64.RED.A1T0 RZ, [UR4], RZ ;  /* 0x000000ffffff79a7 */ /* 0x000fe20008100404 */
[----:B------:R-:W-:Y:S05]  /*c090*/  @!P2 BRA `(.L_x_319) ;  /* 0x000000000004a947 */ /* 0x000fea0003800000 */
[----:B------:R-:W-:Y:S01]  /*c0a0*/  BPT.TRAP 0x1 ;  /* 0x000000040000795c */ /* 0x000fe20000300000 */
.L_x_319:
[----:B------:R-:W5:Y:S02]  /*c0b0*/  SYNCS.PHASECHK.TRANS64.TRYWAIT P1, [UR5+0x78], R4 ;  /* 0x00007804ff0075a7 */ /* 0x000f640008020145 */
[----:B-----5:R-:W-:Y:S05]  /*c0c0*/  @!P1 BRA `(.L_x_320) ;  /* 0x0000001c00189947 */ /* 0x020fea0003800000 */
.L_x_363:
[----:B------:R-:W-:Y:S04]  /*c0d0*/  BSSY B0, `(.L_x_321) ;  /* 0x000000f000007945 */ /* 0x000fe80003800000 */
[----:B------:R-:W-:Y:S05]  /*c0e0*/  @!P0 BRA `(.L_x_322) ;  /* 0x0000000000348947 */ /* 0x000fea0003800000 */
[----:B------:R-:W-:Y:S01]  /*c0f0*/  R2UR UR12, R6 ;  /* 0x00000000060c72ca */ /* 0x000fe200000e0000 */
[----:B------:R-:W-:Y:S02]  /*c100*/  UIADD3 UR16, UP0, UR6, 0x3f0, URZ ;  /* 0x000003f006107890 */ /* 0x000fe4000ff1e03f */
[----:B------:R-:W-:Y:S02]  /*c110*/  UIADD3 UR11, UR19, 0x80, URZ ;  /* 0x00000080130b7890 */ /* 0x000fe4000fffe03f */
[----:B------:R-:W-:Y:S02]  /*c120*/  UIADD3 UR8, UR5, 0x6200, URZ ;  /* 0x0000620005087890 */ /* 0x000fe4000fffe03f */
[----:B------:R-:W-:Y:S02]  /*c130*/  UIADD3 UR9, UR5, 0x58, URZ ;  /* 0x0000005805097890 */ /* 0x000fe4000fffe03f */
[----:B------:R-:W-:Y:S01]  /*c140*/  UIADD3.X UR17, URZ, UR7, URZ, UP0, !UPT ;  /* 0x000000073f117290 */ /* 0x000fe200087fe43f */
[----:B------:R-:W-:Y:S01]  /*c150*/  UMOV UR20, 0x0 ;  /* 0x0000000000147882 */ /* 0x000fe20000000000 */
[----:B------:R-:W-:-:S07]  /*c160*/  UMOV UR21, 0x10000000 ;  /* 0x1000000000157882 */ /* 0x000fce0000000000 */
[----:B------:R1:W-:Y:S02]  /*c170*/  UTMALDG.3D [UR8], [UR16], desc[UR20] ;  /* 0x00001408100075b4 */ /* 0x0003e40008011000 */
[----:B-1----:R-:W-:Y:S05]  /*c180*/  @!P2 BRA `(.L_x_323) ;  /* 0x000000000004a947 */ /* 0x002fea0003800000 */
[----:B------:R-:W-:Y:S01]  /*c190*/  BPT.TRAP 0x1 ;  /* 0x000000040000795c */ /* 0x000fe20000300000 */
.L_x_323:
[----:B------:R-:W1:Y:S02]  /*c1a0*/  LDC R4, c[0x0][0x800] ;  /* 0x00020000ff047b82 */ /* 0x000e640000000800 */
[----:B-1----:R1:W-:Y:S02]  /*c1b0*/  SYNCS.ARRIVE.TRANS64.RED.A0TR RZ, [UR5+0x58], R4 ;  /* 0x00005804ffff79a7 */ /* 0x0023e40008300405 */
.L_x_322:
[----:B------:R-:W-:Y:S05]  /*c1c0*/  BSYNC B0 ;  /* 0x0000000000007941 */ /* 0x000fea0003800000 */
.L_x_321:
[----:B------:R-:W-:Y:S05]  /*c1d0*/  @!P2 BRA `(.L_x_324) ;  /* 0x000000000004a947 */ /* 0x000fea0003800000 */
[----:B------:R-:W-:Y:S01]  /*c1e0*/  BPT.TRAP 0x1 ;  /* 0x000000040000795c */ /* 0x000fe20000300000 */
.L_x_324:
[----:B------:R-:W-:Y:S01]  /*c1f0*/  IADD3 R16, P0, R16, UR38, RZ ;  /* 0x0000002610107c10 */ /* 0x000fe2000ff1e0ff */
[----:B------:R-:W-:Y:S01]  /*c200*/  UIADD3 UR4, UR5, 0x58, URZ ;  /* 0x0000005805047890 */ /* 0x000fe2000fffe03f */
[----:B------:R-:W-:Y:S02]  /*c210*/  LOP3.LUT R8, R8, 0x1, RZ, 0x3c, !PT ;  /* 0x0000000108087812 */ /* 0x000fe400078e3cff */
[----:B------:R-:W-:Y:S01]  /*c220*/  IADD3.X R17, R17, UR37, RZ, P0, !PT ;  /* 0x0000002511117c10 */ /* 0x000fe200087fe4ff */
[----:B------:R-:W-:Y:S01]  /*c230*/  UPRMT UR4, UR36, 0x654, UR4 ;  /* 0x0000065424047896 */ /* 0x000fe20008000004 */
[----:B------:R-:W-:Y:S02]  /*c240*/  ISETP.GE.U32.AND P0, PT, R16, UR24, PT ;  /* 0x0000001810007c0c */ /* 0x000fe4000bf06070 */
[----:B-1----:R-:W-:Y:S02]  /*c250*/  PRMT R4, RZ, 0x7610, R4 ;  /* 0x00007610ff047816 */ /* 0x002fe40000000004 */
[----:B------:R-:W-:-:S02]  /*c260*/  ISETP.GE.U32.AND.EX P0, PT, R17, UR25, PT, P0 ;  /* 0x0000001911007c0c */ /* 0x000fc4000bf06100 */
[----:B------:R-:W-:Y:S02]  /*c270*/  MOV R13, 0xffffffff ;  /* 0xffffffff000d7802 */ /* 0x000fe40000000f00 */
[----:B------:R-:W-:Y:S01]  /*c280*/  SYNCS.ARRIVE.TRANS64.RED.A1T0 RZ, [UR4], RZ ;  /* 0x000000ffffff79a7 */ /* 0x000fe20008100404 */
[----:B------:R-:W-:Y:S02]  /*c290*/  MOV R7, 0xffffffff ;  /* 0xffffffff00077802 */ /* 0x000fe40000000f00 */
[----:B------:R-:W-:-:S06]  /*c2a0*/  MOV R6, 0xffffffff ;  /* 0xffffffff00067802 */ /* 0x000fcc0000000f00 */
[----:B------:R-:W-:Y:S05]  /*c2b0*/  @P0 BRA `(.L_x_325) ;  /* 0x0000000400580947 */ /* 0x000fea0003800000 */
[----:B------:R-:W1:Y:S01]  /*c2c0*/  S2R R13, SR_CTAID.X ;  /* 0x00000000000d7919 */ /* 0x000e620000002500 */
[----:B------:R-:W5:Y:S01]  /*c2d0*/  LDC.64 R14, c[0x0][0x8d0] ;  /* 0x00023400ff0e7b82 */ /* 0x000f620000000a00 */
[----:B------:R-:W-:Y:S01]  /*c2e0*/  ULDC UR4, c[0x0][0x150] ;  /* 0x0000540000047ab9 */ /* 0x000fe20000000800 */
[----:B------:R-:W-:Y:S01]  /*c2f0*/  MOV R22, R17 ;  /* 0x0000001100167202 */ /* 0x000fe20000000f00 */
[----:B------:R-:W2:Y:S05]  /*c300*/  S2R R20, SR_CTAID.Y ;  /* 0x0000000000147919 */ /* 0x000eaa0000002600 */
[----:B------:R-:W3:Y:S08]  /*c310*/  LDC R6, c[0x0][0x144] ;  /* 0x00005100ff067b82 */ /* 0x000ef00000000800 */
[----:B------:R-:W3:Y:S01]  /*c320*/  LDC R21, c[0x0][0x8d8] ;  /* 0x00023600ff157b82 */ /* 0x000ee20000000800 */
[----:B-----5:R-:W-:-:S04]  /*c330*/  ISETP.NE.U32.AND P0, PT, R14, RZ, PT ;  /* 0x000000ff0e00720c */ /* 0x020fc80003f05070 */
[----:B------:R-:W-:Y:S02]  /*c340*/  ISETP.NE.AND.EX P0, PT, R15, RZ, PT, P0 ;  /* 0x000000ff0f00720c */ /* 0x000fe40003f05300 */
[----:B-1----:R-:W-:Y:S02]  /*c350*/  I2FP.F32.U32 R4, R13 ;  /* 0x0000000d00047245 */ /* 0x002fe40000201000 */
[----:B--2---:R-:W-:-:S03]  /*c360*/  I2FP.F32.U32 R18, R20 ;  /* 0x0000001400127245 */ /* 0x004fc60000201000 */
[----:B------:R-:W-:-:S06]  /*c370*/  FMUL R4, R4, UR4 ;  /* 0x0000000404047c20 */ /* 0x000fcc0008400000 */
[----:B------:R-:W3:Y:S02]  /*c380*/  F2I.U32.TRUNC.NTZ R4, R4 ;  /* 0x0000000400047305 */ /* 0x000ee4000020f000 */
[----:B---34-:R-:W-:-:S04]  /*c390*/  IMAD.MOV R5, RZ, RZ, -R4 ;  /* 0x000000ffff057224 */ /* 0x018fc800078e0a04 */
[----:B------:R-:W-:Y:S01]  /*c3a0*/  IMAD R13, R6, R5, R13 ;  /* 0x00000005060d7224 */ /* 0x000fe200078e020d */
[----:B------:R-:W-:Y:S01]  /*c3b0*/  MOV R6, R16 ;  /* 0x0000001000067202 */ /* 0x000fe20000000f00 */
[----:B------:R-:W-:Y:S06]  /*c3c0*/  @!P0 BRA `(.L_x_326) ;  /* 0x0000000000308947 */ /* 0x000fec0003800000 */
[----:B------:R-:W1:Y:S02]  /*c3d0*/  LDC R5, c[0x0][0x8dc] ;  /* 0x00023700ff057b82 */ /* 0x000e640000000800 */
[----:B-1----:R-:W-:-:S04]  /*c3e0*/  IADD3 R5, P0, R16, R5, RZ ;  /* 0x0000000510057210 */ /* 0x002fc80007f1e0ff */
[----:B------:R-:W-:-:S05]  /*c3f0*/  IADD3.X R23, RZ, R17, RZ, P0, !PT ;  /* 0x00000011ff177210 */ /* 0x000fca00007fe4ff */
[----:B------:R-:W-:-:S04]  /*c400*/  IMAD.WIDE.U32 R6, R23, R14, RZ ;  /* 0x0000000e17067225 */ /* 0x000fc800078e00ff */
[----:B------:R-:W-:-:S04]  /*c410*/  IMAD.WIDE.U32 R6, P0, R5, R15, R6 ;  /* 0x0000000f05067225 */ /* 0x000fc80007800006 */
[----:B------:R-:W-:Y:S01]  /*c420*/  IMAD.WIDE.U32 R4, R5, R14, RZ ;  /* 0x0000000e05047225 */ /* 0x000fe200078e00ff */
[----:B------:R-:W-:-:S04]  /*c430*/  MOV R4, R7 ;  /* 0x0000000700047202 */ /* 0x000fc80000000f00 */
[----:B------:R-:W-:Y:S01]  /*c440*/  IADD3 RZ, P1, R5, R6, RZ ;  /* 0x0000000605ff7210 */ /* 0x000fe20007f3e0ff */
[----:B------:R-:W-:-:S04]  /*c450*/  IMAD.X R5, RZ, RZ, RZ, P0 ;  /* 0x000000ffff057224 */ /* 0x000fc800000e06ff */
[----:B------:R-:W-:-:S03]  /*c460*/  IMAD.WIDE.U32.X R4, R23, R15, R4, P1 ;  /* 0x0000000f17047225 */ /* 0x000fc600008e0404 */
[----:B------:R-:W-:Y:S02]  /*c470*/  MOV R6, R4 ;  /* 0x0000000400067202 */ /* 0x000fe40000000f00 */
[----:B------:R-:W-:-:S07]  /*c480*/  MOV R22, R5 ;  /* 0x0000000500167202 */ /* 0x000fce0000000f00 */
.L_x_326:
[----:B------:R-:W-:Y:S01]  /*c490*/  ULDC UR4, c[0x0][0x154] ;  /* 0x0000550000047ab9 */ /* 0x000fe20000000800 */
[----:B------:R-:W1:Y:S01]  /*c4a0*/  LDC R7, c[0x0][0x148] ;  /* 0x00005200ff077b82 */ /* 0x000e620000000800 */
[----:B------:R-:W-:Y:S01]  /*c4b0*/  FMUL R14, R18, UR4 ;  /* 0x00000004120e7c20 */ /* 0x000fe20008400000 */
[----:B------:R-:W-:Y:S02]  /*c4c0*/  ISETP.NE.AND P2, PT, R2, 0x1, PT ;  /* 0x000000010200780c */ /* 0x000fe40003f45270 */
[-CC-:B------:R-:W-:Y:S02]  /*c4d0*/  SHF.R.U64 R18, R6, R21.reuse, R22.reuse ;  /* 0x0000001506127219 */ /* 0x180fe40000001216 */
[----:B------:R-:W-:Y:S01]  /*c4e0*/  SHF.R.U32.HI R21, RZ, R21, R22 ;  /* 0x00000015ff157219 */ /* 0x000fe20000011616 */
[----:B------:R-:W2:Y:S01]  /*c4f0*/  F2I.U32.TRUNC.NTZ R14, R14 ;  /* 0x0000000e000e7305 */ /* 0x000ea2000020f000 */
[----:B------:R-:W3:Y:S01]  /*c500*/  LDC.64 R4, c[0x0][0x8c8] ;  /* 0x00023200ff047b82 */ /* 0x000ee20000000a00 */
[----:B------:R-:W-:-:S05]  /*c510*/  IADD3 R23, P0, RZ, -R18, RZ ;  /* 0x80000012ff177210 */ /* 0x000fca0007f1e0ff */
[----:B------:R-:W-:Y:S02]  /*c520*/  IMAD.X R21, RZ, RZ, ~R21, P0 ;  /* 0x000000ffff157224 */ /* 0x000fe400000e0e15 */
[----:B------:R-:W4:Y:S01]  /*c530*/  LDC R22, c[0x0][0x8c0] ;  /* 0x00023000ff167b82 */ /* 0x000f220000000800 */
[----:B--2---:R-:W-:-:S07]  /*c540*/  IADD3 R15, -R14, RZ, RZ ;  /* 0x000000ff0e0f7210 */ /* 0x004fce0007ffe1ff */
[----:B------:R-:W2:Y:S01]  /*c550*/  LDC R27, c[0x0][0x900] ;  /* 0x00024000ff1b7b82 */ /* 0x000ea20000000800 */
[----:B-1----:R-:W-:-:S07]  /*c560*/  @P2 IMAD R13, R7, R15, R20 ;  /* 0x0000000f070d2224 */ /* 0x002fce00078e0214 */
[----:B------:R-:W1:Y:S01]  /*c570*/  LDC.64 R14, c[0x0][0x8e8] ;  /* 0x00023a00ff0e7b82 */ /* 0x000e620000000a00 */
[----:B---3--:R-:W-:-:S04]  /*c580*/  IMAD R6, R21, R4, RZ ;  /* 0x0000000415067224 */ /* 0x008fc800078e02ff */
[C---:B------:R-:W-:Y:S02]  /*c590*/  IMAD R7, R23.reuse, R5, R6 ;  /* 0x0000000517077224 */ /* 0x040fe400078e0206 */
[----:B------:R-:W-:Y:S01]  /*c5a0*/  IMAD.WIDE.U32 R4, R23, R4, R16 ;  /* 0x0000000417047225 */ /* 0x000fe200078e0010 */
[----:B------:R-:W3:Y:S04]  /*c5b0*/  LDC R6, c[0x0][0x8b0] ;  /* 0x00022c00ff067b82 */ /* 0x000ee80000000800 */
[----:B------:R-:W-:-:S04]  /*c5c0*/  IADD3 R5, R5, R7, RZ ;  /* 0x0000000705057210 */ /* 0x000fc80007ffe0ff */
[-CC-:B----4-:R-:W-:Y:S01]  /*c5d0*/  SHF.R.U64 R26, R4, R22.reuse, R5.reuse ;  /* 0x00000016041a7219 */ /* 0x190fe20000001205 */
[----:B------:R-:W4:Y:S01]  /*c5e0*/  LDC R25, c[0x0][0x8f0] ;  /* 0x00023c00ff197b82 */ /* 0x000f220000000800 */
[----:B------:R-:W-:Y:S02]  /*c5f0*/  SHF.R.U32.HI R5, RZ, R22, R5 ;  /* 0x00000016ff057219 */ /* 0x000fe40000011605 */
[----:B-1----:R-:W-:-:S05]  /*c600*/  ISETP.NE.U32.AND P0, PT, R14, RZ, PT ;  /* 0x000000ff0e00720c */ /* 0x002fca0003f05070 */
[----:B------:R-:W1:Y:S01]  /*c610*/  LDC R24, c[0x0][0x8e0] ;  /* 0x00023800ff187b82 */ /* 0x000e620000000800 */
[----:B------:R-:W-:Y:S02]  /*c620*/  ISETP.NE.AND.EX P0, PT, R15, RZ, PT, P0 ;  /* 0x000000ff0f00720c */ /* 0x000fe40003f05300 */
[----:B---3--:R-:W-:-:S05]  /*c630*/  SHF.R.U64 R23, R26, R6, R5 ;  /* 0x000000061a177219 */ /* 0x008fca0000001205 */
[----:B------:R-:W3:Y:S01]  /*c640*/  LDC R22, c[0x0][0x8b8] ;  /* 0x00022e00ff167b82 */ /* 0x000ee20000000800 */
[----:B------:R-:W-:-:S04]  /*c650*/  SHF.R.U32.HI R4, RZ, R6, R5 ;  /* 0x00000006ff047219 */ /* 0x000fc80000011605 */
[-CC-:B--2---:R-:W-:Y:S02]  /*c660*/  SHF.R.U64 R21, R23, R27.reuse, R4.reuse ;  /* 0x0000001b17157219 */ /* 0x184fe40000001204 */
[----:B------:R-:W-:Y:S01]  /*c670*/  SHF.R.U32.HI R27, RZ, R27, R4 ;  /* 0x0000001bff1b7219 */ /* 0x000fe20000011604 */
[----:B------:R-:W2:Y:S01]  /*c680*/  LDC R20, c[0x0][0x8a8] ;  /* 0x00022a00ff147b82 */ /* 0x000ea20000000800 */
[----:B------:R-:W-:-:S03]  /*c690*/  MOV R4, R21 ;  /* 0x0000001500047202 */ /* 0x000fc60000000f00 */
[----:B------:R-:W-:Y:S01]  /*c6a0*/  IMAD.MOV.U32 R5, RZ, RZ, R27 ;  /* 0x000000ffff057224 */ /* 0x000fe200078e001b */
[----:B----4-:R-:W-:Y:S06]  /*c6b0*/  @!P0 BRA `(.L_x_327) ;  /* 0x0000000000288947 */ /* 0x010fec0003800000 */
[----:B------:R-:W4:Y:S02]  /*c6c0*/  LDC R4, c[0x0][0x8f4] ;  /* 0x00023d00ff047b82 */ /* 0x000f240000000800 */
[----:B----4-:R-:W-:-:S04]  /*c6d0*/  IADD3 R5, P0, R21, R4, RZ ;  /* 0x0000000415057210 */ /* 0x010fc80007f1e0ff */
[----:B------:R-:W-:-:S05]  /*c6e0*/  IADD3.X R27, RZ, R27, RZ, P0, !PT ;  /* 0x0000001bff1b7210 */ /* 0x000fca00007fe4ff */
[----:B------:R-:W-:-:S04]  /*c6f0*/  IMAD.WIDE.U32 R6, R27, R14, RZ ;  /* 0x0000000e1b067225 */ /* 0x000fc800078e00ff */
[----:B------:R-:W-:-:S04]  /*c700*/  IMAD.WIDE.U32 R6, P0, R5, R15, R6 ;  /* 0x0000000f05067225 */ /* 0x000fc80007800006 */
[----:B------:R-:W-:Y:S01]  /*c710*/  IMAD.WIDE.U32 R4, R5, R14, RZ ;  /* 0x0000000e05047225 */ /* 0x000fe200078e00ff */
[----:B------:R-:W-:-:S04]  /*c720*/  MOV R4, R7 ;  /* 0x0000000700047202 */ /* 0x000fc80000000f00 */
[----:B------:R-:W-:Y:S02]  /*c730*/  IADD3 RZ, P1, R5, R6, RZ ;  /* 0x0000000605ff7210 */ /* 0x000fe40007f3e0ff */
[----:B------:R-:W-:-:S03]  /*c740*/  IADD3.X R5, RZ, RZ, RZ, P0, !PT ;  /* 0x000000ffff057210 */ /* 0x000fc600007fe4ff */
[----:B------:R-:W-:-:S08]  /*c750*/  IMAD.WIDE.U32.X R4, R27, R15, R4, P1 ;  /* 0x0000000f1b047225 */ /* 0x000fd000008e0404 */
.L_x_327:
[----:B------:R-:W-:Y:S02]  /*c760*/  SHF.R.U64 R25, R4, R25, R5 ;  /* 0x0000001904197219 */ /* 0x000fe40000001205 */
[----:B------:R-:W-:Y:S02]  /*c770*/  LOP3.LUT R4, R23, R12, RZ, 0xc0, !PT ;  /* 0x0000000c17047212 */ /* 0x000fe400078ec0ff */
[----:B------:R-:W-:Y:S01]  /*c780*/  LOP3.LUT R26, R26, R11, RZ, 0xc0, !PT ;  /* 0x0000000b1a1a7212 */ /* 0x000fe200078ec0ff */
[----:B------:R-:W-:Y:S01]  /*c790*/  IMAD.MOV R5, RZ, RZ, -R25 ;  /* 0x000000ffff057224 */ /* 0x000fe200078e0a19 */
[----:B------:R-:W-:Y:S01]  /*c7a0*/  MOV R6, R18 ;  /* 0x0000001200067202 */ /* 0x000fe20000000f00 */
[----:B------:R-:W-:Y:S02]  /*c7b0*/  IMAD R4, R9, R25, R4 ;  /* 0x0000001909047224 */ /* 0x000fe400078e0204 */
[----:B-1----:R-:W-:Y:S02]  /*c7c0*/  IMAD R21, R5, R24, R21 ;  /* 0x0000001805157224 */ /* 0x002fe400078e0215 */
[----:B---3--:R-:W-:Y:S01]  /*c7d0*/  IMAD R13, R4, R22, R13 ;  /* 0x00000016040d7224 */ /* 0x008fe200078e020d */
[----:B------:R-:W-:Y:S01]  /*c7e0*/  MOV R4, 0x1 ;  /* 0x0000000100047802 */ /* 0x000fe20000000f00 */
[----:B--2---:R-:W-:-:S05]  /*c7f0*/  IMAD R20, R21, R20, R26 ;  /* 0x0000001415147224 */ /* 0x004fca00078e021a */
[----:B------:R-:W-:Y:S02]  /*c800*/  SEL R7, R20, R13, !P2 ;  /* 0x0000000d14077207 */ /* 0x000fe40005000000 */
[----:B------:R-:W-:-:S07]  /*c810*/  SEL R13, R13, R20, !P2 ;  /* 0x000000140d0d7207 */ /* 0x000fce0005000000 */
.L_x_325:
[----:B------:R-:W-:-:S13]  /*c820*/  LOP3.LUT P0, RZ, R4, 0xff, RZ, 0xc0, !PT ;  /* 0x000000ff04ff7812 */ /* 0x000fda000780c0ff */
[----:B------:R-:W-:Y:S05]  /*c830*/  @P0 BRA `(.L_x_328) ;  /* 0xfffffff0005c0947 */ /* 0x000fea000383ffff */
.L_x_296:
[----:B------:R-:W-:-:S13]  /*c840*/  ELECT P0, URZ, PT ;  /* 0x00000000003f782f */ /* 0x000fda0003800000 */
[----:B------:R-:W-:Y:S05]  /*c850*/  @!P0 BRA `(.L_x_10) ;  /* 0x00000010004c8947 */ /* 0x000fea0003800000 */
[----:B------:R-:W-:-:S04]  /*c860*/  LOP3.LUT R19, R19, 0x2, RZ, 0xfc, !PT ;  /* 0x0000000213137812 */ /* 0x000fc800078efcff */
[----:B------:R-:W-:-:S13]  /*c870*/  ISETP.NE.AND P1, PT, R19, 0x3, PT ;  /* 0x000000031300780c */ /* 0x000fda0003f25270 */
[----:B------:R-:W-:Y:S05]  /*c880*/  @!P1 BRA `(.L_x_329) ;  /* 0x0000000000049947 */ /* 0x000fea0003800000 */
[----:B------:R-:W-:Y:S01]  /*c890*/  BPT.TRAP 0x1 ;  /* 0x000000040000795c */ /* 0x000fe20000300000 */
.L_x_329:
[----:B------:R-:W-:Y:S02]  /*c8a0*/  MOV R2, 0x400 ;  /* 0x0000040000027802 */ /* 0x000fe40000000f00 */
[----:B-1---5:R-:W-:Y:S02]  /*c8b0*/  MOV R3, UR36 ;  /* 0x0000002400037c02 */ /* 0x022fe40008000f00 */
[----:B------:R-:W-:Y:S02]  /*c8c0*/  SHF.L.U32 R0, R8, 0x1f, RZ ;  /* 0x0000001f08007819 */ /* 0x000fe400000006ff */
[----:B------:R-:W-:-:S04]  /*c8d0*/  LEA R3, R3, R2, 0x18 ;  /* 0x0000000203037211 */ /* 0x000fc800078ec0ff */
[----:B------:R-:W1:Y:S02]  /*c8e0*/  SYNCS.PHASECHK.TRANS64.TRYWAIT P0, [R3+URZ+0x60], R0 ;  /* 0x00006000030075a7 */ /* 0x000e64000800017f */
[----:B-1----:R-:W-:Y:S05]  /*c8f0*/  @!P0 BRA `(.L_x_330) ;  /* 0x0000001400248947 */ /* 0x002fea0003800000 */
.L_x_364:
[----:B------:R-:W-:Y:S05]  /*c900*/  @!P1 BRA `(.L_x_331) ;  /* 0x0000000000049947 */ /* 0x000fea0003800000 */
[----:B------:R-:W-:Y:S01]  /*c910*/  BPT.TRAP 0x1 ;  /* 0x000000040000795c */ /* 0x000fe20000300000 */
.L_x_331:
[----:B------:R-:W1:Y:S02]  /*c920*/  SYNCS.PHASECHK.TRANS64.TRYWAIT P0, [R3+URZ+0x68], R0 ;  /* 0x00006800030075a7 */ /* 0x000e64000800017f */
[----:B-1----:R-:W-:Y:S05]  /*c930*/  @!P0 BRA `(.L_x_332) ;  /* 0x0000001400288947 */ /* 0x002fea0003800000 */
.L_x_365:
[----:B------:R-:W-:Y:S05]  /*c940*/  @!P1 BRA `(.L_x_333) ;  /* 0x0000000000049947 */ /* 0x000fea0003800000 */
[----:B------:R-:W-:Y:S01]  /*c950*/  BPT.TRAP 0x1 ;  /* 0x000000040000795c */ /* 0x000fe20000300000 */
.L_x_333:
[----:B------:R-:W1:Y:S02]  /*c960*/  SYNCS.PHASECHK.TRANS64.TRYWAIT P0, [R3+URZ+0x70], R0 ;  /* 0x00007000030075a7 */ /* 0x000e64000800017f */
[----:B-1----:R-:W-:Y:S05]  /*c970*/  @!P0 BRA `(.L_x_334) ;  /* 0x00000014002c8947 */ /* 0x002fea0003800000 */
.L_x_366:
[----:B------:R-:W-:Y:S05]  /*c980*/  @!P1 BRA `(.L_x_335) ;  /* 0x0000000000049947 */ /* 0x000fea0003800000 */
[----:B------:R-:W-:Y:S01]  /*c990*/  BPT.TRAP 0x1 ;  /* 0x000000040000795c */ /* 0x000fe20000300000 */
.L_x_335:
[----:B------:R-:W-:-:S07]  /*c9a0*/  SHF.L.U32 R8, R8, 0x1f, RZ ;  /* 0x0000001f08087819 */ /* 0x000fce00000006ff */
.L_x_336:
[----:B------:R1:W1:Y:S02]  /*c9b0*/  SYNCS.PHASECHK.TRANS64.TRYWAIT P0, [R3+URZ+0x78], R8 ;  /* 0x00007808030075a7 */ /* 0x000264000800017f */
[----:B-1----:R-:W-:Y:S05]  /*c9c0*/  @!P0 NANOSLEEP.SYNCS 0x989680 ;  /* 0x009896800000895d */ /* 0x002fea0003900000 */
[----:B------:R-:W1:Y:S02]  /*c9d0*/  @!P0 SYNCS.PHASECHK.TRANS64 P0, [R3+URZ+0x78], R8 ;  /* 0x00007808030085a7 */ /* 0x000e64000800007f */
[----:B-1----:R-:W-:Y:S05]  /*c9e0*/  @P0 BRA `(.L_x_10) ;  /* 0x0000000c00e80947 */ /* 0x002fea0003800000 */
[----:B------:R-:W-:Y:S05]  /*c9f0*/  BRA `(.L_x_336) ;  /* 0xfffffffc00ec7947 */ /* 0x000fea000383ffff */
.L_x_291:
[----:B------:R-:W-:Y:S01]  /*ca00*/  LOP3.LUT P0, RZ, R10, 0xff, RZ, 0xc0, !PT ;  /* 0x000000ff0aff7812 */ /* 0x000fe2000780c0ff */
[----:B------:R-:W-:Y:S01]  /*ca10*/  IMAD.MOV.U32 R3, RZ, RZ, 0x1 ;  /* 0x00000001ff037424 */ /* 0x000fe200078e00ff */
[----:B------:R-:W-:-:S11]  /*ca20*/  MOV R0, RZ ;  /* 0x000000ff00007202 */ /* 0x000fd60000000f00 */
[----:B------:R-:W-:Y:S05]  /*ca30*/  @!P0 BRA `(.L_x_337) ;  /* 0x0000000c00208947 */ /* 0x000fea0003800000 */
[----:B------:R-:W1:Y:S01]  /*ca40*/  LDC R0, c[0x0][0x28c] ;  /* 0x0000a300ff007b82 */ /* 0x000e620000000800 */
[C---:B------:R-:W-:Y:S01]  /*ca50*/  LOP3.LUT P2, RZ, R18.reuse, 0x7f, RZ, 0xc0, !PT ;  /* 0x0000007f12ff7812 */ /* 0x040fe2000784c0ff */
[----:B------:R-:W-:Y:S01]  /*ca60*/  ULDC UR5, c[0x0][0x900] ;  /* 0x0002400000057ab9 */ /* 0x000fe20000000800 */
[----:B------:R-:W-:Y:S01]  /*ca70*/  LOP3.LUT P0, RZ, R18, 0x1f, RZ, 0xc0, !PT ;  /* 0x0000001f12ff7812 */ /* 0x000fe2000780c0ff */
[----:B------:R-:W-:Y:S01]  /*ca80*/  UMOV UR6, 0xffffffff ;  /* 0xffffffff00067882 */ /* 0x000fe20000000000 */
[----:B------:R-:W-:Y:S01]  /*ca90*/  BSSY B0, `(.L_x_337) ;  /* 0x00000c2000007945 */ /* 0x000fe20003800000 */
[----:B------:R-:W-:Y:S01]  /*caa0*/  USHF.L.U32 UR6, UR6, UR5, URZ ;  /* 0x0000000506067299 */ /* 0x000fe2000800063f */
[----:B------:R-:W-:Y:S01]  /*cab0*/  MOV R10, 0x1 ;  /* 0x00000001000a7802 */ /* 0x000fe20000000f00 */
[----:B------:R-:W-:Y:S01]  /*cac0*/  ULDC UR4, c[0x0][0x8a8] ;  /* 0x00022a0000047ab9 */ /* 0x000fe20000000800 */
[----:B------:R-:W-:Y:S01]  /*cad0*/  LOP3.LUT R18, R22, 0x2, RZ, 0xfc, !PT ;  /* 0x0000000216127812 */ /* 0x000fe200078efcff */
[----:B------:R-:W-:Y:S01]  /*cae0*/  UMOV UR7, 0x1 ;  /* 0x0000000100077882 */ /* 0x000fe20000000000 */
[----:B------:R-:W-:Y:S01]  /*caf0*/  PLOP3.LUT P0, PT, P0, P2, PT, 0x8a, 0x0 ;  /* 0x000000000000781c */ /* 0x000fe20000705172 */
[----:B------:R-:W-:-:S02]  /*cb00*/  UIADD3 UR15, UR4, -0x1, URZ ;  /* 0xffffffff040f7890 */ /* 0x000fc4000fffe03f */
[----:B------:R-:W-:Y:S02]  /*cb10*/  USHF.L.U32 UR17, UR7, UR5, URZ ;  /* 0x0000000507117299 */ /* 0x000fe4000800063f */
[----:B------:R-:W-:Y:S01]  /*cb20*/  ULOP3.LUT UR16, URZ, UR6, URZ, 0x33, !UPT ;  /* 0x000000063f107292 */ /* 0x000fe2000f8e333f */
[----:B------:R-:W-:Y:S01]  /*cb30*/  ULDC.64 UR20, c[0x0][0x198] ;  /* 0x0000660000147ab9 */ /* 0x000fe20000000a00 */
[----:B-1----:R-:W-:-:S04]  /*cb40*/  IADD3 R0, R0, 0x3f, RZ ;  /* 0x0000003f00007810 */ /* 0x002fc80007ffe0ff */
[----:B------:R-:W-:-:S04]  /*cb50*/  SHF.R.S32.HI R3, RZ, 0x1f, R0 ;  /* 0x0000001fff037819 */ /* 0x000fc80000011400 */
[----:B------:R-:W-:Y:S02]  /*cb60*/  LEA.HI R3, R3, R0, RZ, 0x6 ;  /* 0x0000000003037211 */ /* 0x000fe400078f30ff */
[----:B------:R-:W-:Y:S02]  /*cb70*/  MOV R0, RZ ;  /* 0x000000ff00007202 */ /* 0x000fe40000000f00 */
[----:B------:R-:W-:Y:S01]  /*cb80*/  SHF.R.S32.HI R11, RZ, 0x6, R3 ;  /* 0x00000006ff0b7819 */ /* 0x000fe20000011403 */
[----:B------:R-:W-:-:S03]  /*cb90*/  IMAD.MOV.U32 R3, RZ, RZ, 0x1 ;  /* 0x00000001ff037424 */ /* 0x000fc600078e00ff */
[----:B------:R-:W-:-:S07]  /*cba0*/  IADD3 R12, R11, 0x1, RZ ;  /* 0x000000010b0c7810 */ /* 0x000fce0007ffe0ff */
.L_x_349:
[----:B------:R-:W-:-:S03]  /*cbb0*/  UMOV UR4, 0xffffffff ;  /* 0xffffffff00047882 */ /* 0x000fc60000000000 */
[----:B------:R-:W-:Y:S05]  /*cbc0*/  BRA.DIV UR4, `(.L_x_338) ;  /* 0x0000001204ac7947 */ /* 0x000fea000b800000 */
[----:B------:R-:W-:-:S13]  /*cbd0*/  ELECT P6, URZ, PT ;  /* 0x00000000003f782f */ /* 0x000fda00038c0000 */
.L_x_369:
[----:B------:R-:W1:Y:S01]  /*cbe0*/  LDC R4, c[0x0][0x28c] ;  /* 0x0000a300ff047b82 */ /* 0x000e620000000800 */
[----:B------:R-:W-:Y:S01]  /*cbf0*/  BSSY B1, `(.L_x_339) ;  /* 0x0000037000017945 */ /* 0x000fe20003800000 */
[----:B-1----:R-:W-:-:S13]  /*cc00*/  ISETP.LT.OR P6, PT, R4, 0x1, !P6 ;  /* 0x000000010400780c */ /* 0x002fda00077c1670 */
[----:B------:R-:W-:Y:S05]  /*cc10*/  @P6 BRA `(.L_x_340) ;  /* 0x0000000000d06947 */ /* 0x000fea0003800000 */
[----:B------:R-:W-:Y:S01]  /*cc20*/  SHF.L.U32 R14, R7, 0x6, RZ ;  /* 0x00000006070e7819 */ /* 0x000fe200000006ff */
[----:B------:R-:W-:Y:S01]  /*cc30*/  IMAD.SHL.U32 R13, R13, 0x100, RZ ;  /* 0x000001000d0d7824 */ /* 0x000fe200078e00ff */
[----:B------:R-:W-:Y:S01]  /*cc40*/  MOV R19, RZ ;  /* 0x000000ff00137202 */ /* 0x000fe20000000f00 */
[----:B------:R-:W-:Y:S01]  /*cc50*/  IMAD.MOV.U32 R7, RZ, RZ, R0 ;  /* 0x000000ffff077224 */ /* 0x000fe200078e0000 */
[----:B------:R-:W-:Y:S02]  /*cc60*/  MOV R4, R12 ;  /* 0x0000000c00047202 */ /* 0x000fe40000000f00 */
[----:B------:R-:W-:-:S07]  /*cc70*/  MOV R5, R3 ;  /* 0x0000000300057202 */ /* 0x000fce0000000f00 */
.L_x_344:
[----:B------:R-:W1:Y:S01]  /*cc80*/  S2R R9, SR_CgaCtaId ;  /* 0x0000000000097919 */ /* 0x000e620000008800 */
[----:B------:R-:W-:-:S04]  /*cc90*/  MOV R8, 0x400 ;  /* 0x0000040000087802 */ /* 0x000fc80000000f00 */
[----:B-1----:R-:W-:Y:S02]  /*cca0*/  LEA R20, R9, R8, 0x18 ;  /* 0x0000000809147211 */ /* 0x002fe400078ec0ff */
[----:B------:R-:W-:Y:S01]  /*ccb0*/  SHF.L.U32 R8, R5, 0x1f, RZ ;  /* 0x0000001f05087819 */ /* 0x000fe200000006ff */
[----:B------:R-:W1:Y:S01]  /*ccc0*/  @!P2 LDC R9, c[0x0][0x500] ;  /* 0x00014000ff09ab82 */ /* 0x000e620000000800 */
[----:B------:R-:W-:-:S04]  /*ccd0*/  LEA R15, R7, R20, 0x3 ;  /* 0x00000014070f7211 */ /* 0x000fc800078e18ff */
[----:B------:R-:W2:Y:S02]  /*cce0*/  SYNCS.PHASECHK.TRANS64.TRYWAIT P1, [R15+URZ+0x20], R8 ;  /* 0x000020080f0075a7 */ /* 0x000ea4000802017f */
[----:B--2---:R-:W-:Y:S05]  /*ccf0*/  @!P1 BRA `(.L_x_341) ;  /* 0x0000001000809947 */ /* 0x004fea0003800000 */
.L_x_370:
[----:B--2---:R-:W-:Y:S01]  /*cd00*/  PRMT R8, R18, 0x9910, RZ ;  /* 0x0000991012087816 */ /* 0x004fe200000000ff */
[----:B-1----:R1:W-:Y:S03]  /*cd10*/  @!P2 SYNCS.ARRIVE.TRANS64 RZ, [R15+URZ], R9 ;  /* 0x000000090fffa9a7 */ /* 0x0023e6000800003f */
[----:B------:R-:W-:-:S13]  /*cd20*/  ISETP.NE.AND P1, PT, R8, 0x2, PT ;  /* 0x000000020800780c */ /* 0x000fda0003f25270 */
[----:B-1----:R-:W-:Y:S05]  /*cd30*/  @P1 BRA `(.L_x_342) ;  /* 0x0000000000041947 */ /* 0x002fea0003800000 */
[----:B------:R-:W-:Y:S01]  /*cd40*/  BPT.TRAP 0x1 ;  /* 0x000000040000795c */ /* 0x000fe20000300000 */
.L_x_342:
[----:B------:R-:W-:Y:S05]  /*cd50*/  @P0 BRA `(.L_x_343) ;  /* 0x0000000000040947 */ /* 0x000fea0003800000 */
[----:B------:R-:W-:Y:S01]  /*cd60*/  BPT.TRAP 0x1 ;  /* 0x000000040000795c */ /* 0x000fe20000300000 */
.L_x_343:
[CC--:B------:R-:W-:Y:S01]  /*cd70*/  LEA R8, R7.reuse, R20.reuse, 0xf ;  /* 0x0000001407087211 */ /* 0x0c0fe200078e78ff */
[----:B------:R-:W-:Y:S01]  /*cd80*/  UIADD3 UR4, UP0, UR20, 0xf0, URZ ;  /* 0x000000f014047890 */ /* 0x000fe2000ff1e03f */
[C---:B------:R-:W-:Y:S01]  /*cd90*/  LEA R20, R7.reuse, R20, 0xd ;  /* 0x0000001407147211 */ /* 0x040fe200078e68ff */
[----:B------:R-:W-:Y:S01]  /*cda0*/  UIADD3 UR22, UP1, UR20, 0x1f0, URZ ;  /* 0x000001f014167890 */ /* 0x000fe2000ff3e03f */
[----:B------:R-:W-:Y:S01]  /*cdb0*/  R2UR UR5, R8 ;  /* 0x00000000080572ca */ /* 0x000fe200000e0000 */
[----:B------:R-:W-:Y:S01]  /*cdc0*/  VIADD R7, R7, 0x1 ;  /* 0x0000000107077836 */ /* 0x000fe20000000000 */
[----:B------:R-:W-:Y:S01]  /*cdd0*/  R2UR UR8, R20 ;  /* 0x00000000140872ca */ /* 0x000fe200000e0000 */
[----:B------:R-:W-:Y:S01]  /*cde0*/  UIADD3.X UR23, URZ, UR21, URZ, UP1, !UPT ;  /* 0x000000153f177290 */ /* 0x000fe20008ffe43f */
[----:B------:R-:W-:Y:S01]  /*cdf0*/  R2UR UR9, R15 ;  /* 0x000000000f0972ca */ /* 0x000fe200000e0000 */
[----:B------:R-:W-:Y:S01]  /*ce00*/  UMOV UR6, 0x0 ;  /* 0x0000000000067882 */ /* 0x000fe20000000000 */
[----:B------:R-:W-:Y:S01]  /*ce10*/  R2UR UR11, R13 ;  /* 0x000000000d0b72ca */ /* 0x000fe200000e0000 */
[----:B------:R-:W-:Y:S01]  /*ce20*/  UMOV UR7, 0x10000000 ;  /* 0x1000000000077882 */ /* 0x000fe20000000000 */
[----:B------:R-:W-:-:S02]  /*ce30*/  R2UR UR10, R19 ;  /* 0x00000000130a72ca */ /* 0x000fc400000e0000 */
[----:B------:R-:W-:Y:S02]  /*ce40*/  R2UR UR12, R6 ;  /* 0x00000000060c72ca */ /* 0x000fe400000e0000 */
[----:B------:R-:W-:Y:S01]  /*ce50*/  IADD3 R4, R4, -0x1, RZ ;  /* 0xffffffff04047810 */ /* 0x000fe20007ffe0ff */
[----:B------:R-:W-:Y:S01]  /*ce60*/  UIADD3 UR13, UR5, 0x8400, URZ ;  /* 0x00008400050d7890 */ /* 0x000fe2000fffe03f */
[----:B------:R-:W-:Y:S01]  /*ce70*/  R2UR UR18, R14 ;  /* 0x000000000e1272ca */ /* 0x000fe200000e0000 */
[----:B------:R-:W-:Y:S01]  /*ce80*/  UIADD3.X UR5, URZ, UR21, URZ, UP0, !UPT ;  /* 0x000000153f057290 */ /* 0x000fe200087fe43f */
[----:B------:R-:W-:Y:S01]  /*ce90*/  ISETP.GT.AND P3, PT, R4, 0x1, PT ;  /* 0x000000010400780c */ /* 0x000fe20003f64270 */
[----:B------:R-:W-:Y:S01]  /*cea0*/  UIADD3 UR14, UR8, 0x28400, URZ ;  /* 0x00028400080e7890 */ /* 0x000fe2000fffe03f */
[----:B------:R-:W-:Y:S02]  /*ceb0*/  ISETP.NE.AND P1, PT, R7, 0x4, PT ;  /* 0x000000040700780c */ /* 0x000fe40003f25270 */
[----:B------:R-:W-:Y:S01]  /*cec0*/  UMOV UR8, UR13 ;  /* 0x0000000d00087c82 */ /* 0x000fe20008000000 */
[----:B------:R-:W-:-:S02]  /*ced0*/  IADD3 R19, R19, 0x40, RZ ;  /* 0x0000004013137810 */ /* 0x000fc40007ffe0ff */
[----:B------:R-:W-:Y:S01]  /*cee0*/  SEL R8, RZ, 0x1, P1 ;  /* 0x00000001ff087807 */ /* 0x000fe20000800000 */
[----:B------:R1:W-:Y:S01]  /*cef0*/  UTMALDG.3D [UR8], [UR4], desc[UR6] ;  /* 0x00000608040075b4 */ /* 0x0003e20008011000 */
[----:B------:R-:W-:Y:S02]  /*cf00*/  SEL R7, R7, RZ, P1 ;  /* 0x000000ff07077207 */ /* 0x000fe40000800000 */
[----:B------:R-:W-:Y:S01]  /*cf10*/  LOP3.LUT R5, R5, R8, RZ, 0x3c, !PT ;  /* 0x0000000805057212 */ /* 0x000fe200078e3cff */
[----:B-1----:R-:W-:Y:S01]  /*cf20*/  UMOV UR8, UR14 ;  /* 0x0000000e00087c82 */ /* 0x002fe20008000000 */
[----:B------:R-:W-:Y:S02]  /*cf30*/  UMOV UR11, UR18 ;  /* 0x00000012000b7c82 */ /* 0x000fe40008000000 */
[----:B------:R1:W-:Y:S02]  /*cf40*/  UTMALDG.3D [UR8], [UR22], desc[UR6] ;  /* 0x00000608160075b4 */ /* 0x0003e40008011000 */
[----:B-1----:R-:W-:Y:S05]  /*cf50*/  @P3 BRA `(.L_x_344) ;  /* 0xfffffffc00483947 */ /* 0x002fea000383ffff */
.L_x_340:
[----:B------:R-:W-:Y:S05]  /*cf60*/  BSYNC B1 ;  /* 0x0000000000017941 */ /* 0x000fea0003800000 */
.L_x_339:
[----:B------:R-:W-:Y:S01]  /*cf70*/  LOP3.LUT P3, RZ, R10, 0xff, RZ, 0xc0, !PT ;  /* 0x000000ff0aff7812 */ /* 0x000fe2000786c0ff */
[----:B------:R-:W-:Y:S01]  /*cf80*/  ULDC.64 UR4, c[0x0][0x8f8] ;  /* 0x00023e0000047ab9 */ /* 0x000fe20000000a00 */
[----:B------:R-:W-:Y:S01]  /*cf90*/  IADD3 R0, R11, R0, RZ ;  /* 0x000000000b007210 */ /* 0x000fe20007ffe0ff */
[----:B------:R-:W-:Y:S01]  /*cfa0*/  BSSY B1, `(.L_x_345) ;  /* 0x000006e000017945 */ /* 0x000fe20003800000 */
[----:B------:R-:W-:Y:S01]  /*cfb0*/  IADD3 R16, P4, R16, UR38, RZ ;  /* 0x0000002610107c10 */ /* 0x000fe2000ff9e0ff */
[----:B------:R-:W-:Y:S01]  /*cfc0*/  IMAD.MOV.U32 R13, RZ, RZ, -0x1 ;  /* 0xffffffffff0d7424 */ /* 0x000fe200078e00ff */
[----:B------:R-:W-:Y:S02]  /*cfd0*/  SHF.R.U32.HI R4, RZ, 0x2, R0 ;  /* 0x00000002ff047819 */ /* 0x000fe40000011600 */
[----:B------:R-:W-:Y:S02]  /*cfe0*/  ISETP.GT.U32.AND P1, PT, R0, 0x3, PT ;  /* 0x000000030000780c */ /* 0x000fe40003f24070 */
[----:B------:R-:W-:-:S02]  /*cff0*/  LOP3.LUT R4, R4, 0x1, RZ, 0xc0, !PT ;  /* 0x0000000104047812 */ /* 0x000fc400078ec0ff */
[----:B------:R-:W-:Y:S01]  /*d000*/  ISETP.LT.U32.AND P1, PT, R11, 0x4, P1 ;  /* 0x000000040b00780c */ /* 0x000fe20000f21070 */
[----:B------:R-:W1:Y:S01]  /*d010*/  @P3 S2R R6, SR_CgaCtaId ;  /* 0x0000000000063919 */ /* 0x000e620000008800 */
[----:B------:R-:W-:Y:S02]  /*d020*/  @P3 MOV R5, 0x400 ;  /* 0x0000040000053802 */ /* 0x000fe40000000f00 */
[----:B------:R-:W-:Y:S02]  /*d030*/  IADD3.X R17, R17, UR37, RZ, P4, !PT ;  /* 0x0000002511117c10 */ /* 0x000fe4000a7fe4ff */
[----:B------:R-:W-:Y:S02]  /*d040*/  ISETP.GE.U32.AND P4, PT, R16, UR4, PT ;  /* 0x0000000410007c0c */ /* 0x000fe4000bf86070 */
[----:B------:R-:W-:Y:S02]  /*d050*/  MOV R7, 0xffffffff ;  /* 0xffffffff00077802 */ /* 0x000fe40000000f00 */
[----:B------:R-:W-:-:S02]  /*d060*/  LOP3.LUT R0, R0, 0x3, RZ, 0xc0, !PT ;  /* 0x0000000300007812 */ /* 0x000fc400078ec0ff */
[----:B------:R-:W-:Y:S02]  /*d070*/  PRMT R10, RZ, 0x7610, R10 ;  /* 0x00007610ff0a7816 */ /* 0x000fe4000000000a */
[----:B-1----:R-:W-:Y:S02]  /*d080*/  @P3 LEA R5, R6, R5, 0x18 ;  /* 0x0000000506053211 */ /* 0x002fe400078ec0ff */
[----:B------:R-:W-:Y:S02]  /*d090*/  MOV R6, 0xffffffff ;  /* 0xffffffff00067802 */ /* 0x000fe40000000f00 */
[----:B------:R1:W-:Y:S01]  /*d0a0*/  @P3 SYNCS.ARRIVE.TRANS64.A1T0 RZ, [R5+URZ+0x88], RZ ;  /* 0x000088ff05ff39a7 */ /* 0x0003e2000810003f */
[----:B------:R-:W-:Y:S02]  /*d0b0*/  ISETP.NE.U32.AND P3, PT, R4, 0x1, PT ;  /* 0x000000010400780c */ /* 0x000fe40003f65070 */
[----:B------:R-:W-:Y:S02]  /*d0c0*/  SEL R4, RZ, 0x1, !P1 ;  /* 0x00000001ff047807 */ /* 0x000fe40004800000 */
[----:B------:R-:W-:-:S02]  /*d0d0*/  ISETP.GE.U32.AND.EX P1, PT, R17, UR5, PT, P4 ;  /* 0x0000000511007c0c */ /* 0x000fc4000bf26140 */
[----:B------:R-:W-:-:S04]  /*d0e0*/  ISETP.GT.U32.AND P3, PT, R11, 0x3, !P3 ;  /* 0x000000030b00780c */ /* 0x000fc80005f64070 */
[----:B-1----:R-:W-:-:S04]  /*d0f0*/  SEL R5, RZ, 0x1, !P3 ;  /* 0x00000001ff057807 */ /* 0x002fc80005800000 */
[--C-:B------:R-:W-:Y:S02]  /*d100*/  LOP3.LUT R3, R5, R3, R4.reuse, 0x96, !PT ;  /* 0x0000000305037212 */ /* 0x100fe400078e9604 */
[----:B------:R-:W-:Y:S01]  /*d110*/  PRMT R4, RZ, 0x7610, R4 ;  /* 0x00007610ff047816 */ /* 0x000fe20000000004 */
[----:B------:R-:W-:Y:S06]  /*d120*/  @P1 BRA `(.L_x_346) ;  /* 0x0000000400541947 */ /* 0x000fec0003800000 */
[----:B------:R-:W-:Y:S01]  /*d130*/  ULDC.64 UR4, c[0x0][0x8d0] ;  /* 0x0002340000047ab9 */ /* 0x000fe20000000a00 */
[----:B------:R-:W1:Y:S01]  /*d140*/  S2R R14, SR_CTAID.X ;  /* 0x00000000000e7919 */ /* 0x000e620000002500 */
[----:B------:R-:W-:Y:S01]  /*d150*/  ISETP.NE.U32.AND P1, PT, RZ, UR4, PT ;  /* 0x00000004ff007c0c */ /* 0x000fe2000bf25070 */
[----:B------:R-:W-:Y:S01]  /*d160*/  ULDC UR7, c[0x0][0x8d8] ;  /* 0x0002360000077ab9 */ /* 0x000fe20000000800 */
[----:B------:R-:W-:Y:S01]  /*d170*/  MOV R4, R16 ;  /* 0x0000001000047202 */ /* 0x000fe20000000f00 */
[----:B------:R-:W2:Y:S01]  /*d180*/  S2R R13, SR_CTAID.Y ;  /* 0x00000000000d7919 */ /* 0x000ea20000002600 */
[----:B------:R-:W-:Y:S01]  /*d190*/  ISETP.NE.AND.EX P1, PT, RZ, UR5, PT, P1 ;  /* 0x00000005ff007c0c */ /* 0x000fe2000bf25310 */
[----:B------:R-:W-:-:S12]  /*d1a0*/  IMAD.MOV.U32 R5, RZ, RZ, R17 ;  /* 0x000000ffff057224 */ /* 0x000fd800078e0011 */
[----:B------:R-:W-:Y:S05]  /*d1b0*/  @!P1 BRA `(.L_x_347) ;  /* 0x0000000000289947 */ /* 0x000fea0003800000 */
[----:B------:R-:W-:Y:S02]  /*d1c0*/  ULDC UR6, c[0x0][0x8dc] ;  /* 0x0002370000067ab9 */ /* 0x000fe40000000800 */
[----:B------:R-:W-:-:S04]  /*d1d0*/  IADD3 R9, P1, R16, UR6, RZ ;  /* 0x0000000610097c10 */ /* 0x000fc8000ff3e0ff */
[----:B------:R-:W-:-:S05]  /*d1e0*/  IADD3.X R15, RZ, R17, RZ, P1, !PT ;  /* 0x00000011ff0f7210 */ /* 0x000fca0000ffe4ff */
[----:B------:R-:W-:-:S04]  /*d1f0*/  IMAD.WIDE.U32 R6, R15, UR4, RZ ;  /* 0x000000040f067c25 */ /* 0x000fc8000f8e00ff */
[----:B------:R-:W-:-:S04]  /*d200*/  IMAD.WIDE.U32 R6, P1, R9, UR5, R6 ;  /* 0x0000000509067c25 */ /* 0x000fc8000f820006 */
[----:B------:R-:W-:Y:S01]  /*d210*/  IMAD.WIDE.U32 R8, R9, UR4, RZ ;  /* 0x0000000409087c25 */ /* 0x000fe2000f8e00ff */
[----:B------:R-:W-:Y:S02]  /*d220*/  IADD3.X R5, RZ, RZ, RZ, P1, !PT ;  /* 0x000000ffff057210 */ /* 0x000fe40000ffe4ff */
[----:B------:R-:W-:Y:S02]  /*d230*/  MOV R4, R7 ;  /* 0x0000000700047202 */ /* 0x000fe40000000f00 */
[----:B------:R-:W-:-:S05]  /*d240*/  IADD3 RZ, P1, R9, R6, RZ ;  /* 0x0000000609ff7210 */ /* 0x000fca0007f3e0ff */
[----:B------:R-:W-:-:S08]  /*d250*/  IMAD.WIDE.U32.X R4, R15, UR5, R4, P1 ;  /* 0x000000050f047c25 */ /* 0x000fd000088e0404 */
.L_x_347:
[--C-:B------:R-:W-:Y:S01]  /*d260*/  SHF.R.U64 R8, R4, UR7, R5.reuse ;  /* 0x0000000704087c19 */ /* 0x100fe20008001205 */
[----:B------:R-:W-:Y:S01]  /*d270*/  ULDC.64 UR4, c[0x0][0x8c8] ;  /* 0x0002320000047ab9 */ /* 0x000fe20000000a00 */
[----:B------:R-:W-:Y:S01]  /*d280*/  SHF.R.U32.HI R4, RZ, UR7, R5 ;  /* 0x00000007ff047c19 */ /* 0x000fe20008011605 */
[----:B------:R-:W3:Y:S01]  /*d290*/  LDC R25, c[0x0][0x144] ;  /* 0x00005100ff197b82 */ /* 0x000ee20000000800 */
[----:B------:R-:W-:Y:S01]  /*d2a0*/  IADD3 R7, P1, RZ, -R8, RZ ;  /* 0x80000008ff077210 */ /* 0x000fe20007f3e0ff */
[----:B------:R-:W-:Y:S01]  /*d2b0*/  ULDC.64 UR8, c[0x0][0x8e8] ;  /* 0x00023a0000087ab9 */ /* 0x000fe20000000a00 */
[----:B-1----:R-:W-:Y:S01]  /*d2c0*/  I2FP.F32.U32 R9, R14 ;  /* 0x0000000e00097245 */ /* 0x002fe20000201000 */
[----:B------:R-:W-:Y:S02]  /*d2d0*/  ULDC UR6, c[0x0][0x8b0] ;  /* 0x00022c0000067ab9 */ /* 0x000fe40000000800 */
[----:B------:R-:W-:Y:S01]  /*d2e0*/  IMAD.X R4, RZ, RZ, ~R4, P1 ;  /* 0x000000ffff047224 */ /* 0x000fe200008e0e04 */
[----:B------:R-:W-:Y:S01]  /*d2f0*/  ISETP.NE.U32.AND P1, PT, RZ, UR8, PT ;  /* 0x00000008ff007c0c */ /* 0x000fe2000bf25070 */
[----:B------:R-:W1:Y:S02]  /*d300*/  LDC R20, c[0x0][0x148] ;  /* 0x00005200ff147b82 */ /* 0x000e640000000800 */
[----:B------:R-:W-:Y:S01]  /*d310*/  IMAD R6, R4, UR4, RZ ;  /* 0x0000000404067c24 */ /* 0x000fe2000f8e02ff */
[----:B------:R-:W-:Y:S01]  /*d320*/  ISETP.NE.AND.EX P1, PT, RZ, UR9, PT, P1 ;  /* 0x00000009ff007c0c */ /* 0x000fe2000bf25310 */
[----:B------:R-:W-:Y:S01]  /*d330*/  IMAD.WIDE.U32 R4, R7, UR4, R16 ;  /* 0x0000000407047c25 */ /* 0x000fe2000f8e0010 */
[----:B------:R-:W-:-:S03]  /*d340*/  ULDC UR4, c[0x0][0x150] ;  /* 0x0000540000047ab9 */ /* 0x000fc60000000800 */
[----:B------:R-:W-:Y:S02]  /*d350*/  IMAD R7, R7, UR5, R6 ;  /* 0x0000000507077c24 */ /* 0x000fe4000f8e0206 */
[----:B------:R-:W-:Y:S01]  /*d360*/  FMUL R6, R9, UR4 ;  /* 0x0000000409067c20 */ /* 0x000fe20008400000 */
[----:B------:R-:W-:Y:S01]  /*d370*/  ULDC UR4, c[0x0][0x8c0] ;  /* 0x0002300000047ab9 */ /* 0x000fe20000000800 */
[----:B------:R-:W-:Y:S01]  /*d380*/  ULDC UR5, c[0x0][0x154] ;  /* 0x0000550000057ab9 */ /* 0x000fe20000000800 */
[----:B------:R-:W-:-:S03]  /*d390*/  IADD3 R5, R5, R7, RZ ;  /* 0x0000000705057210 */ /* 0x000fc60007ffe0ff */
[----:B------:R-:W4:Y:S01]  /*d3a0*/  F2I.U32.TRUNC.NTZ R6, R6 ;  /* 0x0000000600067305 */ /* 0x000f22000020f000 */
[----:B------:R-:W-:Y:S02]  /*d3b0*/  SHF.R.U64 R9, R4, UR4, R5 ;  /* 0x0000000404097c19 */ /* 0x000fe40008001205 */
[----:B--2---:R-:W-:-:S05]  /*d3c0*/  I2FP.F32.U32 R4, R13 ;  /* 0x0000000d00047245 */ /* 0x004fca0000201000 */
[----:B------:R-:W-:Y:S01]  /*d3d0*/  FMUL R21, R4, UR5 ;  /* 0x0000000504157c20 */ /* 0x000fe20008400000 */
[----:B------:R-:W-:Y:S01]  /*d3e0*/  SHF.R.U32.HI R4, RZ, UR4, R5 ;  /* 0x00000004ff047c19 */ /* 0x000fe20008011605 */
[----:B------:R-:W-:-:S03]  /*d3f0*/  ULDC UR4, c[0x0][0x900] ;  /* 0x0002400000047ab9 */ /* 0x000fc60000000800 */
[--C-:B------:R-:W-:Y:S01]  /*d400*/  SHF.R.U64 R19, R9, UR6, R4.reuse ;  /* 0x0000000609137c19 */ /* 0x100fe20008001204 */
[----:B------:R-:W2:Y:S01]  /*d410*/  F2I.U32.TRUNC.NTZ R21, R21 ;  /* 0x0000001500157305 */ /* 0x000ea2000020f000 */
[----:B------:R-:W-:Y:S02]  /*d420*/  SHF.R.U32.HI R4, RZ, UR6, R4 ;  /* 0x00000006ff047c19 */ /* 0x000fe40008011604 */
[----:B----4-:R-:W-:Y:S02]  /*d430*/  IADD3 R6, -R6, RZ, RZ ;  /* 0x000000ff06067210 */ /* 0x010fe40007ffe1ff */
[--C-:B------:R-:W-:Y:S02]  /*d440*/  SHF.R.U32.HI R23, RZ, UR4, R4.reuse ;  /* 0x00000004ff177c19 */ /* 0x100fe40008011604 */
[----:B------:R-:W-:Y:S01]  /*d450*/  SHF.R.U64 R15, R19, UR4, R4 ;  /* 0x00000004130f7c19 */ /* 0x000fe20008001204 */
[----:B---3--:R-:W-:Y:S02]  /*d460*/  IMAD R14, R25, R6, R14 ;  /* 0x00000006190e7224 */ /* 0x008fe400078e020e */
[----:B------:R-:W-:Y:S01]  /*d470*/  IMAD.MOV.U32 R5, RZ, RZ, R23 ;  /* 0x000000ffff057224 */ /* 0x000fe200078e0017 */
[----:B------:R-:W-:Y:S01]  /*d480*/  MOV R4, R15 ;  /* 0x0000000f00047202 */ /* 0x000fe20000000f00 */
[----:B------:R-:W-:Y:S06]  /*d490*/  @!P1 BRA `(.L_x_348) ;  /* 0x0000000000289947 */ /* 0x000fec0003800000 */
[----:B------:R-:W-:Y:S02]  /*d4a0*/  ULDC UR4, c[0x0][0x8f4] ;  /* 0x00023d0000047ab9 */ /* 0x000fe40000000800 */
[----:B------:R-:W-:-:S04]  /*d4b0*/  IADD3 R5, P1, R15, UR4, RZ ;  /* 0x000000040f057c10 */ /* 0x000fc8000ff3e0ff */
[----:B------:R-:W-:-:S05]  /*d4c0*/  IADD3.X R23, RZ, R23, RZ, P1, !PT ;  /* 0x00000017ff177210 */ /* 0x000fca0000ffe4ff */
[----:B------:R-:W-:-:S04]  /*d4d0*/  IMAD.WIDE.U32 R6, R23, UR8, RZ ;  /* 0x0000000817067c25 */ /* 0x000fc8000f8e00ff */
[----:B------:R-:W-:-:S04]  /*d4e0*/  IMAD.WIDE.U32 R6, P1, R5, UR9, R6 ;  /* 0x0000000905067c25 */ /* 0x000fc8000f820006 */
[----:B------:R-:W-:Y:S01]  /*d4f0*/  IMAD.WIDE.U32 R4, R5, UR8, RZ ;  /* 0x0000000805047c25 */ /* 0x000fe2000f8e00ff */
[----:B------:R-:W-:-:S04]  /*d500*/  MOV R4, R7 ;  /* 0x0000000700047202 */ /* 0x000fc80000000f00 */
[----:B------:R-:W-:Y:S02]  /*d510*/  IADD3 RZ, P3, R5, R6, RZ ;  /* 0x0000000605ff7210 */ /* 0x000fe40007f7e0ff */
[----:B------:R-:W-:-:S03]  /*d520*/  IADD3.X R5, RZ, RZ, RZ, P1, !PT ;  /* 0x000000ffff057210 */ /* 0x000fc60000ffe4ff */
[----:B------:R-:W-:-:S08]  /*d530*/  IMAD.WIDE.U32.X R4, R23, UR9, R4, P3 ;  /* 0x0000000917047c25 */ /* 0x000fd000098e0404 */
.L_x_348:
[----:B------:R-:W-:Y:S01]  /*d540*/  ISETP.NE.AND P1, PT, R2, 0x1, PT ;  /* 0x000000010200780c */ /* 0x000fe20003f25270 */
[----:B------:R-:W-:Y:S01]  /*d550*/  ULDC UR4, c[0x0][0x8f0] ;  /* 0x00023c0000047ab9 */ /* 0x000fe20000000800 */
[----:B------:R-:W-:Y:S01]  /*d560*/  LOP3.LUT R19, R19, UR16, RZ, 0xc0, !PT ;  /* 0x0000001013137c12 */ /* 0x000fe2000f8ec0ff */
[----:B--2---:R-:W-:Y:S01]  /*d570*/  IMAD.MOV R21, RZ, RZ, -R21 ;  /* 0x000000ffff157224 */ /* 0x004fe200078e0a15 */
[----:B------:R-:W-:Y:S01]  /*d580*/  SHF.R.U64 R4, R4, UR4, R5 ;  /* 0x0000000404047c19 */ /* 0x000fe20008001205 */
[----:B------:R-:W-:Y:S01]  /*d590*/  ULDC UR4, c[0x0][0x8e0] ;  /* 0x0002380000047ab9 */ /* 0x000fe20000000800 */
[----:B------:R-:W-:Y:S01]  /*d5a0*/  ULDC UR5, c[0x0][0x8b8] ;  /* 0x00022e0000057ab9 */ /* 0x000fe20000000800 */
[----:B------:R-:W-:Y:S02]  /*d5b0*/  MOV R5, 0x1 ;  /* 0x0000000100057802 */ /* 0x000fe40000000f00 */
[C---:B------:R-:W-:Y:S01]  /*d5c0*/  IADD3 R6, -R4.reuse, RZ, RZ ;  /* 0x000000ff04067210 */ /* 0x040fe20007ffe1ff */
[----:B------:R-:W-:Y:S01]  /*d5d0*/  IMAD R19, R4, UR17, R19 ;  /* 0x0000001104137c24 */ /* 0x000fe2000f8e0213 */
[----:B------:R-:W-:-:S02]  /*d5e0*/  LOP3.LUT R4, R9, UR15, RZ, 0xc0, !PT ;  /* 0x0000000f09047c12 */ /* 0x000fc4000f8ec0ff */
[----:B-1----:R-:W-:Y:S02]  /*d5f0*/  @P1 IMAD R14, R20, R21, R13 ;  /* 0x00000015140e1224 */ /* 0x002fe400078e020d */
[----:B------:R-:W-:Y:S01]  /*d600*/  IMAD R15, R6, UR4, R15 ;  /* 0x00000004060f7c24 */ /* 0x000fe2000f8e020f */
[----:B------:R-:W-:Y:S01]  /*d610*/  ULDC UR4, c[0x0][0x8a8] ;  /* 0x00022a0000047ab9 */ /* 0x000fe20000000800 */
[----:B------:R-:W-:Y:S01]  /*d620*/  IMAD R14, R19, UR5, R14 ;  /* 0x00000005130e7c24 */ /* 0x000fe2000f8e020e */
[----:B------:R-:W-:Y:S01]  /*d630*/  MOV R6, R8 ;  /* 0x0000000800067202 */ /* 0x000fe20000000f00 */
[--C-:B------:R-:W-:Y:S01]  /*d640*/  IMAD R15, R15, UR4, R4.reuse ;  /* 0x000000040f0f7c24 */ /* 0x100fe2000f8e0204 */
[----:B------:R-:W-:-:S04]  /*d650*/  PRMT R4, R5, 0x7610, R4 ;  /* 0x0000761005047816 */ /* 0x000fc80000000004 */
[----:B------:R-:W-:Y:S02]  /*d660*/  SEL R7, R15, R14, !P1 ;  /* 0x0000000e0f077207 */ /* 0x000fe40004800000 */
[----:B------:R-:W-:-:S07]  /*d670*/  SEL R13, R14, R15, !P1 ;  /* 0x0000000f0e0d7207 */ /* 0x000fce0004800000 */
.L_x_346:
[----:B------:R-:W-:Y:S05]  /*d680*/  BSYNC B1 ;  /* 0x0000000000017941 */ /* 0x000fea0003800000 */
.L_x_345:
[----:B------:R-:W-:-:S13]  /*d690*/  LOP3.LUT P1, RZ, R4, 0xff, RZ, 0xc0, !PT ;  /* 0x000000ff04ff7812 */ /* 0x000fda000782c0ff */
[----:B------:R-:W-:Y:S05]  /*d6a0*/  @P1 BRA `(.L_x_349) ;  /* 0xfffffff400401947 */ /* 0x000fea000383ffff */
[----:B------:R-:W-:Y:S05]  /*d6b0*/  BSYNC B0 ;  /* 0x0000000000007941 */ /* 0x000fea0003800000 */
.L_x_337:
[----:B------:R-:W-:-:S03]  /*d6c0*/  UMOV UR4, 0xffffffff ;  /* 0xffffffff00047882 */ /* 0x000fc60000000000 */
[----:B------:R-:W-:Y:S05]  /*d6d0*/  BRA.DIV UR4, `(.L_x_350) ;  /* 0x0000000a041c7947 */ /* 0x000fea000b800000 */
[----:B------:R-:W-:-:S13]  /*d6e0*/  ELECT P6, URZ, PT ;  /* 0x00000000003f782f */ /* 0x000fda00038c0000 */
.L_x_373:
[----:B------:R-:W-:Y:S05]  /*d6f0*/  @!P6 BRA `(.L_x_10) ;  /* 0x0000000000a4e947 */ /* 0x000fea0003800000 */
[----:B------:R-:W-:-:S04]  /*d700*/  LOP3.LUT R22, R22, 0x2, RZ, 0xfc, !PT ;  /* 0x0000000216167812 */ /* 0x000fc800078efcff */
[----:B------:R-:W-:-:S13]  /*d710*/  ISETP.NE.AND P0, PT, R22, 0x3, PT ;  /* 0x000000031600780c */ /* 0x000fda0003f05270 */
[----:B------:R-:W-:Y:S05]  /*d720*/  @!P0 BRA `(.L_x_351) ;  /* 0x0000000000048947 */ /* 0x000fea0003800000 */
[----:B------:R-:W-:Y:S01]  /*d730*/  BPT.TRAP 0x1 ;  /* 0x000000040000795c */ /* 0x000fe20000300000 */
.L_x_351:
[----:B------:R-:W1:Y:S01]  /*d740*/  S2R R5, SR_CgaCtaId ;  /* 0x0000000000057919 */ /* 0x000e620000008800 */
[----:B------:R-:W-:Y:S02]  /*d750*/  MOV R2, 0x400 ;  /* 0x0000040000027802 */ /* 0x000fe40000000f00 */
[----:B------:R-:W-:Y:S02]  /*d760*/  SHF.L.U32 R4, R3, 0x1f, RZ ;  /* 0x0000001f03047819 */ /* 0x000fe400000006ff */
[----:B-1----:R-:W-:-:S05]  /*d770*/  LEA R5, R5, R2, 0x18 ;  /* 0x0000000205057211 */ /* 0x002fca00078ec0ff */
[----:B------:R-:W-:-:S05]  /*d780*/  VIADD R5, R5, 0x20 ;  /* 0x0000002005057836 */ /* 0x000fca0000000000 */
[C---:B------:R-:W-:Y:S02]  /*d790*/  LEA R7, R0.reuse, R5, 0x3 ;  /* 0x0000000500077211 */ /* 0x040fe400078e18ff */
[----:B------:R-:W-:Y:S02]  /*d7a0*/  IADD3 R0, R0, 0x1, RZ ;  /* 0x0000000100007810 */ /* 0x000fe40007ffe0ff */
[----:B------:R-:W1:Y:S02]  /*d7b0*/  SYNCS.PHASECHK.TRANS64.TRYWAIT P0, [R7+URZ], R4 ;  /* 0x00000004070075a7 */ /* 0x000e64000800017f */
[----:B------:R-:W-:-:S04]  /*d7c0*/  ISETP.NE.AND P1, PT, R0, 0x4, PT ;  /* 0x000000040000780c */ /* 0x000fc80003f25270 */
[----:B------:R-:W-:Y:S02]  /*d7d0*/  SEL R2, RZ, 0x1, P1 ;  /* 0x00000001ff027807 */ /* 0x000fe40000800000 */
[----:B------:R-:W-:Y:S02]  /*d7e0*/  SEL R0, R0, RZ, P1 ;  /* 0x000000ff00007207 */ /* 0x000fe40000800000 */
[----:B------:R-:W-:Y:S02]  /*d7f0*/  LOP3.LUT R9, R3, R2, RZ, 0x3c, !PT ;  /* 0x0000000203097212 */ /* 0x000fe400078e3cff */
[----:B------:R-:W-:Y:S02]  /*d800*/  LEA R6, R0, R5, 0x3 ;  /* 0x0000000500067211 */ /* 0x000fe400078e18ff */
[----:B------:R-:W-:Y:S01]  /*d810*/  SHF.L.U32 R3, R9, 0x1f, RZ ;  /* 0x0000001f09037819 */ /* 0x000fe200000006ff */
[----:B-1----:R-:W-:Y:S06]  /*d820*/  @!P0 BRA `(.L_x_352) ;  /* 0x0000000400e88947 */ /* 0x002fec0003800000 */
.L_x_374:
[----:B------:R-:W2:Y:S01]  /*d830*/  SYNCS.PHASECHK.TRANS64.TRYWAIT P0, [R6+URZ], R3 ;  /* 0x00000003060075a7 */ /* 0x000ea2000800017f */
[----:B------:R-:W-:-:S05]  /*d840*/  VIADD R0, R0, 0x1 ;  /* 0x0000000100007836 */ /* 0x000fca0000000000 */
[----:B------:R-:W-:-:S04]  /*d850*/  ISETP.NE.AND P1, PT, R0, 0x4, PT ;  /* 0x000000040000780c */ /* 0x000fc80003f25270 */
[----:B------:R-:W-:Y:S02]  /*d860*/  SEL R2, RZ, 0x1, P1 ;  /* 0x00000001ff027807 */ /* 0x000fe40000800000 */
[----:B------:R-:W-:Y:S02]  /*d870*/  SEL R0, R0, RZ, P1 ;  /* 0x000000ff00007207 */ /* 0x000fe40000800000 */
[----:B------:R-:W-:Y:S02]  /*d880*/  LOP3.LUT R9, R9, R2, RZ, 0x3c, !PT ;  /* 0x0000000209097212 */ /* 0x000fe400078e3cff */
[----:B-1----:R-:W-:Y:S02]  /*d890*/  LEA R7, R0, R5, 0x3 ;  /* 0x0000000500077211 */ /* 0x002fe400078e18ff */
[----:B------:R-:W-:Y:S01]  /*d8a0*/  SHF.L.U32 R4, R9, 0x1f, RZ ;  /* 0x0000001f09047819 */ /* 0x000fe200000006ff */
[----:B--2---:R-:W-:Y:S06]  /*d8b0*/  @!P0 BRA `(.L_x_353) ;  /* 0x0000000400d88947 */ /* 0x004fec0003800000 */
.L_x_375:
[----:B------:R-:W2:Y:S01]  /*d8c0*/  SYNCS.PHASECHK.TRANS64.TRYWAIT P0, [R7+URZ], R4 ;  /* 0x00000004070075a7 */ /* 0x000ea2000800017f */
[----:B------:R-:W-:-:S04]  /*d8d0*/  IADD3 R0, R0, 0x1, RZ ;  /* 0x0000000100007810 */ /* 0x000fc80007ffe0ff */
[----:B------:R-:W-:-:S04]  /*d8e0*/  ISETP.NE.AND P1, PT, R0, 0x4, PT ;  /* 0x000000040000780c */ /* 0x000fc80003f25270 */
[----:B------:R-:W-:Y:S02]  /*d8f0*/  SEL R2, RZ, 0x1, P1 ;  /* 0x00000001ff027807 */ /* 0x000fe40000800000 */
[----:B------:R-:W-:Y:S02]  /*d900*/  SEL R0, R0, RZ, P1 ;  /* 0x000000ff00007207 */ /* 0x000fe40000800000 */
[----:B------:R-:W-:Y:S01]  /*d910*/  LOP3.LUT R2, R9, R2, RZ, 0x3c, !PT ;  /* 0x0000000209027212 */ /* 0x000fe200078e3cff */
[----:B--2---:R-:W-:Y:S06]  /*d920*/  @!P0 BRA `(.L_x_354) ;  /* 0x0000000400d08947 */ /* 0x004fec0003800000 */
.L_x_376:
[----:B------:R-:W-:Y:S02]  /*d930*/  LEA R5, R0, R5, 0x3 ;  /* 0x0000000500057211 */ /* 0x000fe400078e18ff */
[----:B------:R-:W-:-:S07]  /*d940*/  SHF.L.U32 R0, R2, 0x1f, RZ ;  /* 0x0000001f02007819 */ /* 0x000fce00000006ff */
.L_x_355:
[----:B---3--:R3:W4:Y:S02]  /*d950*/  SYNCS.PHASECHK.TRANS64.TRYWAIT P0, [R5+URZ], R0 ;  /* 0x00000000050075a7 */ /* 0x008724000800017f */
[----:B----4-:R-:W-:Y:S05]  /*d960*/  @!P0 NANOSLEEP.SYNCS 0x989680 ;  /* 0x009896800000895d */ /* 0x010fea0003900000 */
[----:B------:R-:W4:Y:S02]  /*d970*/  @!P0 SYNCS.PHASECHK.TRANS64 P0, [R5+URZ], R0 ;  /* 0x00000000050085a7 */ /* 0x000f24000800007f */
[----:B----4-:R-:W-:Y:S05]  /*d980*/  @!P0 BRA `(.L_x_355) ;  /* 0xfffffffc00f08947 */ /* 0x010fea000383ffff */
.L_x_10:
[----:B------:R-:W-:Y:S05]  /*d990*/  BSYNC B6 ;  /* 0x0000000000067941 */ /* 0x000fea0003800000 */
.L_x_8:
[----:B------:R-:W-:Y:S05]  /*d9a0*/  EXIT ;  /* 0x000000000000794d */ /* 0x000fea0003800000 */
.L_x_23:
[----:B----4-:R4:W1:Y:S02]  /*d9b0*/  SYNCS.PHASECHK.TRANS64.TRYWAIT P1, [R3+URZ], R0 ;  /* 0x00000000030075a7 */ /* 0x010864000802017f */
[----:B-1----:R-:W-:Y:S05]  /*d9c0*/  @!P1 NANOSLEEP.SYNCS 0x989680 ;  /* 0x009896800000995d */ /* 0x002fea0003900000 */
[----:B------:R-:W1:Y:S02]  /*d9d0*/  @!P1 SYNCS.PHASECHK.TRANS64 P1, [R3+URZ], R0 ;  /* 0x00000000030095a7 */ /* 0x000e64000802007f */
[----:B-1----:R-:W-:Y:S05]  /*d9e0*/  @!P1 BRA `(.L_x_23) ;  /* 0xfffffffc00f09947 */ /* 0x002fea000383ffff */
[----:B------:R-:W-:Y:S05]  /*d9f0*/  BRA `(.L_x_22) ;  /* 0xffffff3c00407947 */ /* 0x000fea000383ffff */
.L_x_28:
[----:B---3--:R-:W-:-:S04]  /*da00*/  IMAD.U32 R4, RZ, RZ, UR8 ;  /* 0x00000008ff047e24 */ /* 0x008fc8000f8e00ff */
[----:B------:R3:W4:Y:S03]  /*da10*/  SYNCS.PHASECHK.TRANS64.TRYWAIT P1, [R4+URZ], R3 ;  /* 0x00000003040075a7 */ /* 0x000726000802017f */
[----:B----4-:R-:W-:Y:S05]  /*da20*/  @!P1 NANOSLEEP.SYNCS 0x989680 ;  /* 0x009896800000995d */ /* 0x010fea0003900000 */
[----:B------:R-:W4:Y:S02]  /*da30*/  @!P1 SYNCS.PHASECHK.TRANS64 P1, [R4+URZ], R3 ;  /* 0x00000003040095a7 */ /* 0x000f24000802007f */
[----:B----4-:R-:W-:Y:S05]  /*da40*/  @!P1 BRA `(.L_x_28) ;  /* 0xfffffffc00ec9947 */ /* 0x010fea000383ffff */
[----:B------:R-:W-:Y:S05]  /*da50*/  BRA `(.L_x_27) ;  /* 0xffffff4000747947 */ /* 0x000fea000383ffff */
.L_x_50:
[----:B-1----:R-:W-:-:S04]  /*da60*/  MOV R3, UR52 ;  /* 0x0000003400037c02 */ /* 0x002fc80008000f00 */
[----:B------:R1:W2:Y:S03]  /*da70*/  SYNCS.PHASECHK.TRANS64.TRYWAIT P2, [R3+URZ+0x40], R0 ;  /* 0x00004000030075a7 */ /* 0x0002a6000804017f */
[----:B--2---:R-:W-:Y:S05]  /*da80*/  @!P2 NANOSLEEP.SYNCS 0x989680 ;  /* 0x009896800000a95d */ /* 0x004fea0003900000 */
[----:B------:R-:W2:Y:S02]  /*da90*/  @!P2 SYNCS.PHASECHK.TRANS64 P2, [R3+URZ+0x40], R0 ;  /* 0x000040000300a5a7 */ /* 0x000ea4000804007f */
[----:B--2---:R-:W-:Y:S05]  /*daa0*/  @!P2 BRA `(.L_x_50) ;  /* 0xfffffffc00eca947 */ /* 0x004fea000383ffff */
[----:B------:R-:W-:Y:S05]  /*dab0*/  BRA `(.L_x_356) ;  /* 0xffffff4c00947947 */ /* 0x000fea000383ffff */
.L_x_109:
[----:B-1----:R1:W2:Y:S02]  /*dac0*/  SYNCS.PHASECHK.TRANS64.TRYWAIT P2, [R20+URZ+0x40], R21 ;  /* 0x00004015140075a7 */ /* 0x0022a4000804017f */
[----:B--2---:R-:W-:Y:S05]  /*dad0*/  @!P2 NANOSLEEP.SYNCS 0x989680 ;  /* 0x009896800000a95d */ /* 0x004fea0003900000 */
[----:B------:R-:W2:Y:S02]  /*dae0*/  @!P2 SYNCS.PHASECHK.TRANS64 P2, [R20+URZ+0x40], R21 ;  /* 0x000040151400a5a7 */ /* 0x000ea4000804007f */
[----:B--2---:R-:W-:Y:S05]  /*daf0*/  @!P2 BRA `(.L_x_109) ;  /* 0xfffffffc00f0a947 */ /* 0x004fea000383ffff */
[----:B------:R-:W-:Y:S05]  /*db00*/  BRA `(.L_x_357) ;  /* 0xffffff6c00e07947 */ /* 0x000fea000383ffff */
.L_x_167:
[----:B-1----:R1:W2:Y:S02]  /*db10*/  SYNCS.PHASECHK.TRANS64.TRYWAIT P2, [R3+URZ+0x40], R20 ;  /* 0x00004014030075a7 */ /* 0x0022a4000804017f */
[----:B--2---:R-:W-:Y:S05]  /*db20*/  @!P2 NANOSLEEP.SYNCS 0x989680 ;  /* 0x009896800000a95d */ /* 0x004fea0003900000 */
[----:B------:R-:W2:Y:S02]  /*db30*/  @!P2 SYNCS.PHASECHK.TRANS64 P2, [R3+URZ+0x40], R20 ;  /* 0x000040140300a5a7 */ /* 0x000ea4000804007f */
[----:B--2---:R-:W-:Y:S05]  /*db40*/  @!P2 BRA `(.L_x_167) ;  /* 0xfffffffc00f0a947 */ /* 0x004fea000383ffff */
[----:B------:R-:W-:Y:S05]  /*db50*/  BRA `(.L_x_358) ;  /* 0xffffff8c009c7947 */ /* 0x000fea000383ffff */
.L_x_225:
[----:B-1----:R1:W2:Y:S02]  /*db60*/  SYNCS.PHASECHK.TRANS64.TRYWAIT P2, [R20+URZ+0x40], R3 ;  /* 0x00004003140075a7 */ /* 0x0022a4000804017f */
[----:B--2---:R-:W-:Y:S05]  /*db70*/  @!P2 NANOSLEEP.SYNCS 0x989680 ;  /* 0x009896800000a95d */ /* 0x004fea0003900000 */
[----:B------:R-:W2:Y:S02]  /*db80*/  @!P2 SYNCS.PHASECHK.TRANS64 P2, [R20+URZ+0x40], R3 ;  /* 0x000040031400a5a7 */ /* 0x000ea4000804007f */
[----:B--2---:R-:W-:Y:S05]  /*db90*/  @!P2 BRA `(.L_x_225) ;  /* 0xfffffffc00f0a947 */ /* 0x004fea000383ffff */
[----:B------:R-:W-:Y:S05]  /*dba0*/  BRA `(.L_x_359) ;  /* 0xffffffac00647947 */ /* 0x000fea000383ffff */
.L_x_293:
[----:B-1----:R-:W-:-:S04]  /*dbb0*/  MOV R3, UR4 ;  /* 0x0000000400037c02 */ /* 0x002fc80008000f00 */
[----:B------:R1:W2:Y:S03]  /*dbc0*/  SYNCS.PHASECHK.TRANS64.TRYWAIT P0, [R3+URZ+0x88], R0 ;  /* 0x00008800030075a7 */ /* 0x0002a6000800017f */
[----:B--2---:R-:W-:Y:S05]  /*dbd0*/  @!P0 NANOSLEEP.SYNCS 0x989680 ;  /* 0x009896800000895d */ /* 0x004fea0003900000 */
[----:B------:R-:W2:Y:S02]  /*dbe0*/  @!P0 SYNCS.PHASECHK.TRANS64 P0, [R3+URZ+0x88], R0 ;  /* 0x00008800030085a7 */ /* 0x000ea4000800007f */
[----:B--2---:R-:W-:Y:S05]  /*dbf0*/  @!P0 BRA `(.L_x_293) ;  /* 0xfffffffc00ec8947 */ /* 0x004fea000383ffff */
[----:B------:R-:W-:Y:S05]  /*dc00*/  BRA `(.L_x_292) ;  /* 0xffffffd800fc7947 */ /* 0x000fea000383ffff */
.L_x_302:
[----:B-1----:R-:W-:-:S04]  /*dc10*/  MOV R5, UR5 ;  /* 0x0000000500057c02 */ /* 0x002fc80008000f00 */
[----:B------:R1:W2:Y:S03]  /*dc20*/  SYNCS.PHASECHK.TRANS64.TRYWAIT P1, [R5+URZ+0x60], R4 ;  /* 0x00006004050075a7 */ /* 0x0002a6000802017f */
[----:B--2---:R-:W-:Y:S05]  /*dc30*/  @!P1 NANOSLEEP.SYNCS 0x989680 ;  /* 0x009896800000995d */ /* 0x004fea0003900000 */
[----:B------:R-:W2:Y:S02]  /*dc40*/  @!P1 SYNCS.PHASECHK.TRANS64 P1, [R5+URZ+0x60], R4 ;  /* 0x00006004050095a7 */ /* 0x000ea4000802007f */
[----:B--2---:R-:W-:Y:S05]  /*dc50*/  @!P1 BRA `(.L_x_302) ;  /* 0xfffffffc00ec9947 */ /* 0x004fea000383ffff */
[----:B------:R-:W-:Y:S05]  /*dc60*/  BRA `(.L_x_360) ;  /* 0xffffffdc00e87947 */ /* 0x000fea000383ffff */
.L_x_308:
[----:B-12---:R-:W-:-:S04]  /*dc70*/  IMAD.U32 R5, RZ, RZ, UR5 ;  /* 0x00000005ff057e24 */ /* 0x006fc8000f8e00ff */
[----:B------:R1:W2:Y:S03]  /*dc80*/  SYNCS.PHASECHK.TRANS64.TRYWAIT P1, [R5+URZ+0x68], R4 ;  /* 0x00006804050075a7 */ /* 0x0002a6000802017f */
[----:B--2---:R-:W-:Y:S05]  /*dc90*/  @!P1 NANOSLEEP.SYNCS 0x989680 ;  /* 0x009896800000995d */ /* 0x004fea0003900000 */
[----:B------:R-:W2:Y:S02]  /*dca0*/  @!P1 SYNCS.PHASECHK.TRANS64 P1, [R5+URZ+0x68], R4 ;  /* 0x00006804050095a7 */ /* 0x000ea4000802007f */
[----:B--2---:R-:W-:Y:S05]  /*dcb0*/  @!P1 BRA `(.L_x_308) ;  /* 0xfffffffc00ec9947 */ /* 0x004fea000383ffff */
[----:B------:R-:W-:Y:S05]  /*dcc0*/  BRA `(.L_x_361) ;  /* 0xffffffe000307947 */ /* 0x000fea000383ffff */
.L_x_314:
[----:B-123--:R-:W-:-:S04]  /*dcd0*/  MOV R5, UR5 ;  /* 0x0000000500057c02 */ /* 0x00efc80008000f00 */
[----:B------:R1:W2:Y:S03]  /*dce0*/  SYNCS.PHASECHK.TRANS64.TRYWAIT P1, [R5+URZ+0x70], R4 ;  /* 0x00007004050075a7 */ /* 0x0002a6000802017f */
[----:B--2---:R-:W-:Y:S05]  /*dcf0*/  @!P1 NANOSLEEP.SYNCS 0x989680 ;  /* 0x009896800000995d */ /* 0x004fea0003900000 */
[----:B------:R-:W2:Y:S02]  /*dd00*/  @!P1 SYNCS.PHASECHK.TRANS64 P1, [R5+URZ+0x70], R4 ;  /* 0x00007004050095a7 */ /* 0x000ea4000802007f */
[----:B--2---:R-:W-:Y:S05]  /*dd10*/  @!P1 BRA `(.L_x_314) ;  /* 0xfffffffc00ec9947 */ /* 0x004fea000383ffff */
[----:B------:R-:W-:Y:S05]  /*dd20*/  BRA `(.L_x_362) ;  /* 0xffffffe000847947 */ /* 0x000fea000383ffff */
.L_x_320:
[----:B-1234-:R-:W-:-:S04]  /*dd30*/  MOV R5, UR5 ;  /* 0x0000000500057c02 */ /* 0x01efc80008000f00 */
[----:B------:R1:W2:Y:S03]  /*dd40*/  SYNCS.PHASECHK.TRANS64.TRYWAIT P1, [R5+URZ+0x78], R4 ;  /* 0x00007804050075a7 */ /* 0x0002a6000802017f */
[----:B--2---:R-:W-:Y:S05]  /*dd50*/  @!P1 NANOSLEEP.SYNCS 0x989680 ;  /* 0x009896800000995d */ /* 0x004fea0003900000 */
[----:B------:R-:W2:Y:S02]  /*dd60*/  @!P1 SYNCS.PHASECHK.TRANS64 P1, [R5+URZ+0x78], R4 ;  /* 0x00007804050095a7 */ /* 0x000ea4000802007f */
[----:B--2---:R-:W-:Y:S05]  /*dd70*/  @!P1 BRA `(.L_x_320) ;  /* 0xfffffffc00ec9947 */ /* 0x004fea000383ffff */
[----:B------:R-:W-:Y:S05]  /*dd80*/  BRA `(.L_x_363) ;  /* 0xffffffe000d07947 */ /* 0x000fea000383ffff */
.L_x_330:
[----:B------:R1:W1:Y:S02]  /*dd90*/  SYNCS.PHASECHK.TRANS64.TRYWAIT P0, [R3+URZ+0x60], R0 ;  /* 0x00006000030075a7 */ /* 0x000264000800017f */
[----:B-1----:R-:W-:Y:S05]  /*dda0*/  @!P0 NANOSLEEP.SYNCS 0x989680 ;  /* 0x009896800000895d */ /* 0x002fea0003900000 */
[----:B------:R-:W1:Y:S02]  /*ddb0*/  @!P0 SYNCS.PHASECHK.TRANS64 P0, [R3+URZ+0x60], R0 ;  /* 0x00006000030085a7 */ /* 0x000e64000800007f */
[----:B-1----:R-:W-:Y:S05]  /*ddc0*/  @!P0 BRA `(.L_x_330) ;  /* 0xfffffffc00f08947 */ /* 0x002fea000383ffff */
[----:B------:R-:W-:Y:S05]  /*ddd0*/  BRA `(.L_x_364) ;  /* 0xffffffe800c87947 */ /* 0x000fea000383ffff */
.L_x_332:
[----:B------:R1:W1:Y:S02]  /*dde0*/  SYNCS.PHASECHK.TRANS64.TRYWAIT P0, [R3+URZ+0x68], R0 ;  /* 0x00006800030075a7 */ /* 0x000264000800017f */
[----:B-1----:R-:W-:Y:S05]  /*ddf0*/  @!P0 NANOSLEEP.SYNCS 0x989680 ;  /* 0x009896800000895d */ /* 0x002fea0003900000 */
[----:B------:R-:W1:Y:S02]  /*de00*/  @!P0 SYNCS.PHASECHK.TRANS64 P0, [R3+URZ+0x68], R0 ;  /* 0x00006800030085a7 */ /* 0x000e64000800007f */
[----:B-1----:R-:W-:Y:S05]  /*de10*/  @!P0 BRA `(.L_x_332) ;  /* 0xfffffffc00f08947 */ /* 0x002fea000383ffff */
[----:B------:R-:W-:Y:S05]  /*de20*/  BRA `(.L_x_365) ;  /* 0xffffffe800c47947 */ /* 0x000fea000383ffff */
.L_x_334:
[----:B------:R1:W1:Y:S02]  /*de30*/  SYNCS.PHASECHK.TRANS64.TRYWAIT P0, [R3+URZ+0x70], R0 ;  /* 0x00007000030075a7 */ /* 0x000264000800017f */
[----:B-1----:R-:W-:Y:S05]  /*de40*/  @!P0 NANOSLEEP.SYNCS 0x989680 ;  /* 0x009896800000895d */ /* 0x002fea0003900000 */
[----:B------:R-:W1:Y:S02]  /*de50*/  @!P0 SYNCS.PHASECHK.TRANS64 P0, [R3+URZ+0x70], R0 ;  /* 0x00007000030085a7 */ /* 0x000e64000800007f */
[----:B-1----:R-:W-:Y:S05]  /*de60*/  @!P0 BRA `(.L_x_334) ;  /* 0xfffffffc00f08947 */ /* 0x002fea000383ffff */
[----:B------:R-:W-:Y:S05]  /*de70*/  BRA `(.L_x_366) ;  /* 0xffffffe800c07947 */ /* 0x000fea000383ffff */
.L_x_338:
[----:B------:R-:W-:Y:S01]  /*de80*/  BSSY B1, `(.L_x_367) ;  /* 0x0000006000017945 */ /* 0x000fe20003800000 */
[----:B------:R-:W-:-:S07]  /*de90*/  MOV R15, 0xffffffff ;  /* 0xffffffff000f7802 */ /* 0x000fce0000000f00 */
[----:B------:R-:W-:Y:S05]  /*dea0*/  WARPSYNC.COLLECTIVE R15, `(.L_x_368) ;  /* 0x000000000f0c7348 */ /* 0x000fea0003c00000 */
[----:B------:R-:W-:Y:S02]  /*deb0*/  ELECT P6, UR62, PT ;  /* 0x00000000003e782f */ /* 0x000fe400038c0000 */
[----:B------:R-:W-:Y:S01]  /*dec0*/  MOV R14, UR62 ;  /* 0x0000003e000e7c02 */ /* 0x000fe20008000f00 */
[----:B------:R-:W-:Y:S10]  /*ded0*/  ENDCOLLECTIVE ;  /* 0x000000000000791b */ /* 0x000ff40003800000 */
.L_x_368:
[----:B------:R-:W-:Y:S05]  /*dee0*/  BSYNC B1 ;  /* 0x0000000000017941 */ /* 0x000fea0003800000 */
.L_x_367:
[----:B------:R-:W-:Y:S05]  /*def0*/  BRA `(.L_x_369) ;  /* 0xffffffec00387947 */ /* 0x000fea000383ffff */
.L_x_341:
[----:B--2---:R2:W3:Y:S02]  /*df00*/  SYNCS.PHASECHK.TRANS64.TRYWAIT P1, [R15+URZ+0x20], R8 ;  /* 0x000020080f0075a7 */ /* 0x0044e4000802017f */
[----:B---3--:R-:W-:Y:S05]  /*df10*/  @!P1 NANOSLEEP.SYNCS 0x989680 ;  /* 0x009896800000995d */ /* 0x008fea0003900000 */
[----:B------:R-:W3:Y:S02]  /*df20*/  @!P1 SYNCS.PHASECHK.TRANS64 P1, [R15+URZ+0x20], R8 ;  /* 0x000020080f0095a7 */ /* 0x000ee4000802007f */
[----:B---3--:R-:W-:Y:S05]  /*df30*/  @!P1 BRA `(.L_x_341) ;  /* 0xfffffffc00f09947 */ /* 0x008fea000383ffff */
[----:B------:R-:W-:Y:S05]  /*df40*/  BRA `(.L_x_370) ;  /* 0xffffffec006c7947 */ /* 0x000fea000383ffff */
.L_x_350:
[----:B------:R-:W-:Y:S01]  /*df50*/  BSSY B0, `(.L_x_371) ;  /* 0x0000006000007945 */ /* 0x000fe20003800000 */
[----:B------:R-:W-:-:S07]  /*df60*/  IMAD.MOV.U32 R15, RZ, RZ, -0x1 ;  /* 0xffffffffff0f7424 */ /* 0x000fce00078e00ff */
[----:B------:R-:W-:Y:S05]  /*df70*/  WARPSYNC.COLLECTIVE R15, `(.L_x_372) ;  /* 0x000000000f0c7348 */ /* 0x000fea0003c00000 */
[----:B------:R-:W-:Y:S02]  /*df80*/  ELECT P6, UR62, PT ;  /* 0x00000000003e782f */ /* 0x000fe400038c0000 */
[----:B------:R-:W-:Y:S01]  /*df90*/  MOV R14, UR62 ;  /* 0x0000003e000e7c02 */ /* 0x000fe20008000f00 */
[----:B------:R-:W-:Y:S10]  /*dfa0*/  ENDCOLLECTIVE ;  /* 0x000000000000791b */ /* 0x000ff40003800000 */
.L_x_372:
[----:B------:R-:W-:Y:S05]  /*dfb0*/  BSYNC B0 ;  /* 0x0000000000007941 */ /* 0x000fea0003800000 */
.L_x_371:
[----:B------:R-:W-:Y:S05]  /*dfc0*/  BRA `(.L_x_373) ;  /* 0xfffffff400c87947 */ /* 0x000fea000383ffff */
.L_x_352:
[----:B-1----:R1:W2:Y:S02]  /*dfd0*/  SYNCS.PHASECHK.TRANS64.TRYWAIT P0, [R7+URZ], R4 ;  /* 0x00000004070075a7 */ /* 0x0022a4000800017f */
[----:B--2---:R-:W-:Y:S05]  /*dfe0*/  @!P0 NANOSLEEP.SYNCS 0x989680 ;  /* 0x009896800000895d */ /* 0x004fea0003900000 */
[----:B------:R-:W2:Y:S02]  /*dff0*/  @!P0 SYNCS.PHASECHK.TRANS64 P0, [R7+URZ], R4 ;  /* 0x00000004070085a7 */ /* 0x000ea4000800007f */
[----:B--2---:R-:W-:Y:S05]  /*e000*/  @!P0 BRA `(.L_x_352) ;  /* 0xfffffffc00f08947 */ /* 0x004fea000383ffff */
[----:B------:R-:W-:Y:S05]  /*e010*/  BRA `(.L_x_374) ;  /* 0xfffffff800047947 */ /* 0x000fea000383ffff */
.L_x_353:
[----:B-1----:R1:W2:Y:S02]  /*e020*/  SYNCS.PHASECHK.TRANS64.TRYWAIT P0, [R6+URZ], R3 ;  /* 0x00000003060075a7 */ /* 0x0022a4000800017f */
[----:B--2---:R-:W-:Y:S05]  /*e030*/  @!P0 NANOSLEEP.SYNCS 0x989680 ;  /* 0x009896800000895d */ /* 0x004fea0003900000 */
[----:B------:R-:W2:Y:S02]  /*e040*/  @!P0 SYNCS.PHASECHK.TRANS64 P0, [R6+URZ], R3 ;  /* 0x00000003060085a7 */ /* 0x000ea4000800007f */
[----:B--2---:R-:W-:Y:S05]  /*e050*/  @!P0 BRA `(.L_x_353) ;  /* 0xfffffffc00f08947 */ /* 0x004fea000383ffff */
[----:B------:R-:W-:Y:S05]  /*e060*/  BRA `(.L_x_375) ;  /* 0xfffffff800147947 */ /* 0x000fea000383ffff */
.L_x_354:
[----:B--2---:R2:W3:Y:S02]  /*e070*/  SYNCS.PHASECHK.TRANS64.TRYWAIT P0, [R7+URZ], R4 ;  /* 0x00000004070075a7 */ /* 0x0044e4000800017f */
[----:B---3--:R-:W-:Y:S05]  /*e080*/  @!P0 NANOSLEEP.SYNCS 0x989680 ;  /* 0x009896800000895d */ /* 0x008fea0003900000 */
[----:B------:R-:W3:Y:S02]  /*e090*/  @!P0 SYNCS.PHASECHK.TRANS64 P0, [R7+URZ], R4 ;  /* 0x00000004070085a7 */ /* 0x000ee4000800007f */
[----:B---3--:R-:W-:Y:S05]  /*e0a0*/  @!P0 BRA `(.L_x_354) ;  /* 0xfffffffc00f08947 */ /* 0x008fea000383ffff */
[----:B------:R-:W-:Y:S05]  /*e0b0*/  BRA `(.L_x_376) ;  /* 0xfffffff8001c7947 */ /* 0x000fea000383ffff */
        .weak           $__internal_0_$__cuda_sm20_rcp_rn_f32_slowpath
        .type           $__internal_0_$__cuda_sm20_rcp_rn_f32_slowpath,@function
        .size           $__internal_0_$__cuda_sm20_rcp_rn_f32_slowpath,(.L_x_382 - $__internal_0_$__cuda_sm20_rcp_rn_f32_slowpath)
$__internal_0_$__cuda_sm20_rcp_rn_f32_slowpath:
[----:B------:R-:W-:Y:S01]  /*e0c0*/  SHF.L.U32 R3, R0, 0x1, RZ ;  /* 0x0000000100037819 */ /* 0x000fe200000006ff */
[----:B------:R-:W-:Y:S03]  /*e0d0*/  BSSY B0, `(.L_x_377) ;  /* 0x0000030000007945 */ /* 0x000fe60003800000 */
[----:B------:R-:W-:-:S04]  /*e0e0*/  SHF.R.U32.HI R3, RZ, 0x18, R3 ;  /* 0x00000018ff037819 */ /* 0x000fc80000011603 */
[----:B------:R-:W-:-:S13]  /*e0f0*/  ISETP.NE.U32.AND P2, PT, R3, RZ, PT ;  /* 0x000000ff0300720c */ /* 0x000fda0003f45070 */
[----:B------:R-:W-:Y:S05]  /*e100*/  @P2 BRA `(.L_x_378) ;  /* 0x0000000000282947 */ /* 0x000fea0003800000 */
[----:B------:R-:W-:-:S04]  /*e110*/  SHF.L.U32 R3, R0, 0x1, RZ ;  /* 0x0000000100037819 */ /* 0x000fc800000006ff */
[----:B------:R-:W-:-:S13]  /*e120*/  ISETP.NE.AND P2, PT, R3, RZ, PT ;  /* 0x000000ff0300720c */ /* 0x000fda0003f45270 */
[----:B------:R-:W-:Y:S01]  /*e130*/  @P2 FFMA R68, R0, 1.84467440737095516160e+19, RZ ;  /* 0x5f80000000442823 */ /* 0x000fe200000000ff */
[----:B------:R-:W-:Y:S08]  /*e140*/  @!P2 MUFU.RCP R67, R0 ;  /* 0x000000000043a308 */ /* 0x000ff00000001000 */
[----:B------:R-:W1:Y:S02]  /*e150*/  @P2 MUFU.RCP R3, R68 ;  /* 0x0000004400032308 */ /* 0x000e640000001000 */
[----:B-1----:R-:W-:-:S04]  /*e160*/  @P2 FFMA R69, R68, R3, -1 ;  /* 0xbf80000044452423 */ /* 0x002fc80000000003 */
[----:B------:R-:W-:-:S04]  /*e170*/  @P2 FADD.FTZ R70, -R69, -RZ ;  /* 0x800000ff45462221 */ /* 0x000fc80000010100 */
[----:B------:R-:W-:-:S04]  /*e180*/  @P2 FFMA R3, R3, R70, R3 ;  /* 0x0000004603032223 */ /* 0x000fc80000000003 */
[----:B------:R-:W-:Y:S01]  /*e190*/  @P2 FFMA R67, R3, 1.84467440737095516160e+19, RZ ;  /* 0x5f80000003432823 */ /* 0x000fe200000000ff */
[----:B------:R-:W-:Y:S06]  /*e1a0*/  BRA `(.L_x_379) ;  /* 0x0000000000887947 */ /* 0x000fec0003800000 */
.L_x_378:
[----:B------:R-:W-:-:S04]  /*e1b0*/  IADD3 R67, R3, -0xfd, RZ ;  /* 0xffffff0303437810 */ /* 0x000fc80007ffe0ff */
[----:B------:R-:W-:-:S13]  /*e1c0*/  ISETP.GT.U32.AND P2, PT, R67, 0x1, PT ;  /* 0x000000014300780c */ /* 0x000fda0003f44070 */
[----:B------:R-:W-:Y:S05]  /*e1d0*/  @P2 BRA `(.L_x_380) ;  /* 0x0000000000782947 */ /* 0x000fea0003800000 */
[----:B------:R-:W-:Y:S01]  /*e1e0*/  LOP3.LUT R94, R0, 0x7fffff, RZ, 0xc0, !PT ;  /* 0x007fffff005e7812 */ /* 0x000fe200078ec0ff */
[----:B------:R-:W-:Y:S01]  /*e1f0*/  IMAD.MOV.U32 R70, RZ, RZ, 0x3 ;  /* 0x00000003ff467424 */ /* 0x000fe200078e00ff */
[----:B------:R-:W-:Y:S02]  /*e200*/  IADD3 R3, R3, -0xfc, RZ ;  /* 0xffffff0403037810 */ /* 0x000fe40007ffe0ff */
[----:B------:R-:W-:-:S04]  /*e210*/  LOP3.LUT R94, R94, 0x3f800000, RZ, 0xfc, !PT ;  /* 0x3f8000005e5e7812 */ /* 0x000fc800078efcff */
[----:B------:R-:W1:Y:S02]  /*e220*/  MUFU.RCP R69, R94 ;  /* 0x0000005e00457308 */ /* 0x000e640000001000 */
[----:B-1----:R-:W-:-:S04]  /*e230*/  FFMA R92, R94, R69, -1 ;  /* 0xbf8000005e5c7423 */ /* 0x002fc80000000045 */
[----:B------:R-:W-:-:S04]  /*e240*/  FADD.FTZ R92, -R92, -RZ ;  /* 0x800000ff5c5c7221 */ /* 0x000fc80000010100 */
[CCC-:B------:R-:W-:Y:S01]  /*e250*/  FFMA.RM R68, R69.reuse, R92.reuse, R69.reuse ;  /* 0x0000005c45447223 */ /* 0x1c0fe20000004045 */
[----:B------:R-:W-:Y:S01]  /*e260*/  FFMA.RP R71, R69, R92, R69 ;  /* 0x0000005c45477223 */ /* 0x000fe20000008045 */
[----:B------:R-:W-:-:S03]  /*e270*/  SHF.L.U32 R69, R70, R67, RZ ;  /* 0x0000004346457219 */ /* 0x000fc600000006ff */
[C---:B------:R-:W-:Y:S02]  /*e280*/  LOP3.LUT R92, R68.reuse, 0x7fffff, RZ, 0xc0, !PT ;  /* 0x007fffff445c7812 */ /* 0x040fe400078ec0ff */
[----:B------:R-:W-:Y:S02]  /*e290*/  FSETP.NEU.FTZ.AND P2, PT, R68, R71, PT ;  /* 0x000000474400720b */ /* 0x000fe40003f5d000 */
[----:B------:R-:W-:Y:S02]  /*e2a0*/  LOP3.LUT R68, R92, 0x800000, RZ, 0xfc, !PT ;  /* 0x008000005c447812 */ /* 0x000fe400078efcff */
[----:B------:R-:W-:Y:S02]  /*e2b0*/  SEL R70, RZ, 0xffffffff, !P2 ;  /* 0xffffffffff467807 */ /* 0x000fe40005000000 */
[----:B------:R-:W-:Y:S02]  /*e2c0*/  LOP3.LUT R92, R69, R68, RZ, 0xc0, !PT ;  /* 0x00000044455c7212 */ /* 0x000fe400078ec0ff */
[----:B------:R-:W-:-:S02]  /*e2d0*/  IADD3 R70, -R70, RZ, RZ ;  /* 0x000000ff46467210 */ /* 0x000fc40007ffe1ff */
[-C--:B------:R-:W-:Y:S02]  /*e2e0*/  SHF.R.U32.HI R92, RZ, R67.reuse, R92 ;  /* 0x00000043ff5c7219 */ /* 0x080fe4000001165c */
[--C-:B------:R-:W-:Y:S02]  /*e2f0*/  LOP3.LUT P2, RZ, R70, R67, R68.reuse, 0xf8, !PT ;  /* 0x0000004346ff7212 */ /* 0x100fe4000784f844 */
[C---:B------:R-:W-:Y:S02]  /*e300*/  LOP3.LUT P3, RZ, R92.reuse, 0x1, RZ, 0xc0, !PT ;  /* 0x000000015cff7812 */ /* 0x040fe4000786c0ff */
[----:B------:R-:W-:Y:S02]  /*e310*/  LOP3.LUT P4, RZ, R92, 0x2, RZ, 0xc0, !PT ;  /* 0x000000025cff7812 */ /* 0x000fe4000788c0ff */
[----:B------:R-:W-:Y:S02]  /*e320*/  SHF.R.U32.HI R3, RZ, R3, R68 ;  /* 0x00000003ff037219 */ /* 0x000fe40000011644 */
[----:B------:R-:W-:-:S02]  /*e330*/  PLOP3.LUT P2, PT, P3, P2, P4, 0xe0, 0x0 ;  /* 0x000000000000781c */ /* 0x000fc40001f45c40 */
[----:B------:R-:W-:Y:S02]  /*e340*/  LOP3.LUT P3, RZ, R0, 0x7fffff, RZ, 0xc0, !PT ;  /* 0x007fffff00ff7812 */ /* 0x000fe4000786c0ff */
[----:B------:R-:W-:-:S04]  /*e350*/  SEL R67, RZ, 0x1, !P2 ;  /* 0x00000001ff437807 */ /* 0x000fc80005000000 */
[----:B------:R-:W-:-:S04]  /*e360*/  IADD3 R67, -R67, RZ, RZ ;  /* 0x000000ff43437210 */ /* 0x000fc80007ffe1ff */
[----:B------:R-:W-:-:S13]  /*e370*/  ISETP.GE.AND P2, PT, R67, RZ, PT ;  /* 0x000000ff4300720c */ /* 0x000fda0003f46270 */
[----:B------:R-:W-:-:S05]  /*e380*/  @!P2 VIADD R3, R3, 0x1 ;  /* 0x000000010303a836 */ /* 0x000fca0000000000 */
[----:B------:R-:W-:-:S04]  /*e390*/  @!P3 SHF.L.U32 R3, R3, 0x1, RZ ;  /* 0x000000010303b819 */ /* 0x000fc800000006ff */
[----:B------:R-:W-:Y:S01]  /*e3a0*/  LOP3.LUT R67, R3, 0x80000000, R0, 0xf8, !PT ;  /* 0x8000000003437812 */ /* 0x000fe200078ef800 */
[----:B------:R-:W-:Y:S06]  /*e3b0*/  BRA `(.L_x_379) ;  /* 0x0000000000047947 */ /* 0x000fec0003800000 */
.L_x_380:
[----:B------:R1:W2:Y:S02]  /*e3c0*/  MUFU.RCP R67, R0 ;  /* 0x0000000000437308 */ /* 0x0002a40000001000 */
.L_x_379:
[----:B------:R-:W-:Y:S05]  /*e3d0*/  BSYNC B0 ;  /* 0x0000000000007941 */ /* 0x000fea0003800000 */
.L_x_377:
[----:B-12---:R-:W-:Y:S02]  /*e3e0*/  MOV R0, R67 ;  /* 0x0000004300007202 */ /* 0x006fe40000000f00 */
[----:B------:R-:W-:-:S04]  /*e3f0*/  MOV R67, 0x0 ;  /* 0x0000000000437802 */ /* 0x000fc80000000f00 */
[----:B------:R-:W-:Y:S05]  /*e400*/  RET.REL.NODEC R66 `(_ZN7cutlass13device_kernelINS_4gemm6kernel13GemmUniversalIN4cute5tupleIJiiiiEEENS1_10collective13CollectiveMmaINS1_34MainloopSm90TmaGmmaWarpSpecializedILi4ENS5_IJNS4_1CILi1EEESB_SB_EEENS1_35KernelTmaWarpSpecializedCooperativeEEENS5_IJNSA_ILi256EEENSA_ILi64EEESG_EEENS_6half_tENS5_IJlSB_lEEESI_SJ_NS4_8TiledMMAINS4_8MMA_AtomIJNS4_4SM904GMMA25MMA_64x64x16_F32F16F16_SSILNSN_5MajorE0ELSP_0ELNSN_7ScaleInE1ELSQ_1EEEEEENS4_6LayoutINS5_IJNSA_ILi2EEESB_SB_EEENS5_IJSB_NSA_ILi0EEESW_EEEEENS5_IJNS4_10UnderscoreESZ_SZ_EEEEENS4_13SM90_TMA_LOADENS4_14ComposedLayoutINS4_7SwizzleILi3ELi4ELi3EEENS4_18smem_ptr_flag_bitsILi16EEENST_INS5_IJNSA_ILi8EEESG_EEENS5_IJSG_SB_EEEEEEEvNS4_8identityES12_S1C_vS1D_EENS_8epilogue10collective18CollectiveEpilogueINS1F_22Sm90TmaWarpSpecializedILi4ELi2ELi16ELb1ELb0EEEJSH_NS5_IJNSA_ILi128EEENSA_ILi32EEEEEESI_SJ_SI_SJ_NS1F_6fusion15FusionCallbacksIS1J_NS1N_13LinCombEltActINS1F_6thread4SiLuESI_fSI_fLNS_15FloatRoundStyleE2EEESH_S1M_JEEES12_NS13_INS14_ILi2ELi4ELi3EEES17_NST_INS5_IJS18_S1L_EEENS5_IJS1L_SB_EEEEEEENS4_17SM75_U32x4_LDSM_NENS4_14SM90_TMA_STOREES1Z_NS4_17SM90_U32x4_STSM_NENS4_9Copy_AtomIJS22_SI_EEEvEEEvvEEEEvNT_6ParamsE) ;  /* 0xffffff1842fc7950 */ /* 0x000fea0003c3ffff */
.L_x_381:
[----:B------:R-:W-:-:S00]  /*e410*/  BRA `(.L_x_381) ;  /* 0xfffffffc00fc7947 */ /* 0x000fc0000383ffff */
[----:B------:R-:W-:-:S00]  /*e420*/  NOP ;  /* 0x0000000000007918 */ /* 0x000fc00000000000 */
        /* <DEDUP_REMOVED lines=13> */
.L_x_382:


//--------------------- .nv.global.init           --------------------------
	.section	.nv.global.init,"aw",@progbits
.nv.global.init:
	.type		$str$22,@object
	.size		$str$22,($str$26 - $str$22)
$str$22:
        /*0000*/ 	.byte	0x6b, 0x5f, 0x74, 0x69, 0x6c, 0x65, 0x5f, 0x63, 0x6f, 0x75, 0x6e, 0x74, 0x20, 0x3e, 0x3d, 0x20
        /*0010*/ 	.byte	0x31, 0x00
	.type		$str$26,@object
	.size		$str$26,($str$27 - $str$26)
$str$26:
        /*0012*/ 	.byte	0x28, 0x61, 0x64, 0x64, 0x72, 0x65, 0x73, 0x73, 0x20, 0x26, 0x20, 0x6d, 0x61, 0x73, 0x6b, 0x29
        /*0022*/ 	.byte	0x20, 0x3d, 0x3d, 0x20, 0x30, 0x00
	.type		$str$27,@object
	.size		$str$27,($str$23 - $str$27)
$str$27:
        /*0028*/ 	.byte	0x2f, 0x74, 0x6d, 0x70, 0x2f, 0x63, 0x75, 0x74, 0x6c, 0x61, 0x73, 0x73, 0x5f, 0x73, 0x77, 0x65
        /*0038*/ 	.byte	0x65, 0x70, 0x5f, 0x73, 0x72, 0x63, 0x2f, 0x69, 0x6e, 0x63, 0x6c, 0x75, 0x64, 0x65, 0x2f, 0x63
        /*0048*/ 	.byte	0x75, 0x74, 0x65, 0x2f, 0x70, 0x6f, 0x69, 0x6e, 0x74, 0x65, 0x72, 0x5f, 0x66, 0x6c, 0x61, 0x67
        /*0058*/ 	.byte	0x67, 0x65, 0x64, 0x2e, 0x68, 0x70, 0x70, 0x00
	.type		$str$23,@object
	.size		$str$23,(__unnamed_2 - $str$23)
$str$23:
        /*0060*/ 	.byte	0x2f, 0x74, 0x6d, 0x70, 0x2f, 0x63, 0x75, 0x74, 0x6c, 0x61, 0x73, 0x73, 0x5f, 0x73, 0x77, 0x65
        /*0070*/ 	.byte	0x65, 0x70, 0x5f, 0x73, 0x72, 0x63, 0x2f, 0x69, 0x6e, 0x63, 0x6c, 0x75, 0x64, 0x65, 0x2f, 0x63
        /*0080*/ 	.byte	0x75, 0x74, 0x6c, 0x61, 0x73, 0x73, 0x2f, 0x67, 0x65, 0x6d, 0x6d, 0x2f, 0x63, 0x6f, 0x6c, 0x6c
        /*0090*/ 	.byte	0x65, 0x63, 0x74, 0x69, 0x76, 0x65, 0x2f, 0x73, 0x6d, 0x39, 0x30, 0x5f, 0x6d, 0x6d, 0x61, 0x5f
        /*00a0*/ 	.byte	0x74, 0x6d, 0x61, 0x5f, 0x67, 0x6d, 0x6d, 0x61, 0x5f, 0x73, 0x73, 0x5f, 0x77, 0x61, 0x72, 0x70
        /*00b0*/ 	.byte	0x73, 0x70, 0x65, 0x63, 0x69, 0x61, 0x6c, 0x69, 0x7a, 0x65, 0x64, 0x2e, 0x68, 0x70, 0x70, 0x00
	.type		__unnamed_2,@object
	.size		__unnamed_2,(__unnamed_1 - __unnamed_2)
__unnamed_2:
        /*00c0*/ 	.byte	0x61, 0x75, 0x74, 0x6f, 0x20, 0x63, 0x75, 0x74, 0x65, 0x3a, 0x3a, 0x61, 0x73, 0x5f, 0x70, 0x6f
        /* <DEDUP_REMOVED lines=27> */
        /*0280*/ 	.byte	0x36, 0x3e, 0x3e, 0x3e, 0x3e, 0x3e, 0x5d, 0x00
	.type		__unnamed_1,@object
	.size		__unnamed_1,(.L_0 - __unnamed_1)
__unnamed_1:
        /* <DEDUP_REMOVED lines=180> */
        /*0dc8*/ 	.byte	0x64, 0x65, 0x6e, 0x74, 0x69, 0x74, 0x79, 0x5d, 0x00
.L_0:


//--------------------- .nv.shared._ZN7cutlass13device_kernelINS_4gemm6kernel13GemmUniversalIN4cute5tupleIJiiiiEEENS1_10collective13CollectiveMmaINS1_34MainloopSm90TmaGmmaWarpSpecializedILi4ENS5_IJNS4_1CILi1EEESB_SB_EEENS1_35KernelTmaWarpSpecializedCooperativeEEENS5_IJNSA_ILi256EEENSA_ILi64EEESG_EEENS_6half_tENS5_IJlSB_lEEESI_SJ_NS4_8TiledMMAINS4_8MMA_AtomIJNS4_4SM904GMMA25MMA_64x64x16_F32F16F16_SSILNSN_5MajorE0ELSP_0ELNSN_7ScaleInE1ELSQ_1EEEEEENS4_6LayoutINS5_IJNSA_ILi2EEESB_SB_EEENS5_IJSB_NSA_ILi0EEESW_EEEEENS5_IJNS4_10UnderscoreESZ_SZ_EEEEENS4_13SM90_TMA_LOADENS4_14ComposedLayoutINS4_7SwizzleILi3ELi4ELi3EEENS4_18smem_ptr_flag_bitsILi16EEENST_INS5_IJNSA_ILi8EEESG_EEENS5_IJSG_SB_EEEEEEEvNS4_8identityES12_S1C_vS1D_EENS_8epilogue10collective18CollectiveEpilogueINS1F_22Sm90TmaWarpSpecializedILi4ELi2ELi16ELb1ELb0EEEJSH_NS5_IJNSA_ILi128EEENSA_ILi32EEEEEESI_SJ_SI_SJ_NS1F_6fusion15FusionCallbacksIS1J_NS1N_13LinCombEltActINS1F_6thread4SiLuESI_fSI_fLNS_15FloatRoundStyleE2EEESH_S1M_JEEES12_NS13_INS14_ILi2ELi4ELi3EEES17_NST_INS5_IJS18_S1L_EEENS5_IJS1L_SB_EEEEEEENS4_17SM75_U32x4_LDSM_NENS4_14SM90_TMA_STOREES1Z_NS4_17SM90_U32x4_STSM_NENS4_9Copy_AtomIJS22_SI_EEEvEEEvvEEEEvNT_6ParamsE --------------------------
	.section	.nv.shared._ZN7cutlass13device_kernelINS_4gemm6kernel13GemmUniversalIN4cute5tupleIJiiiiEEENS1_10collective13CollectiveMmaINS1_34MainloopSm90TmaGmmaWarpSpecializedILi4ENS5_IJNS4_1CILi1EEESB_SB_EEENS1_35KernelTmaWarpSpecializedCooperativeEEENS5_IJNSA_ILi256EEENSA_ILi64EEESG_EEENS_6half_tENS5_IJlSB_lEEESI_SJ_NS4_8TiledMMAINS4_8MMA_AtomIJNS4_4SM904GMMA25MMA_64x64x16_F32F16F16_SSILNSN_5MajorE0ELSP_0ELNSN_7ScaleInE1ELSQ_1EEEEEENS4_6LayoutINS5_IJNSA_ILi2EEESB_SB_EEENS5_IJSB_NSA_ILi0EEESW_EEEEENS5_IJNS4_10UnderscoreESZ_SZ_EEEEENS4_13SM90_TMA_LOADENS4_14ComposedLayoutINS4_7SwizzleILi3ELi4ELi3EEENS4_18smem_ptr_flag_bitsILi16EEENST_INS5_IJNSA_ILi8EEESG_EEENS5_IJSG_SB_EEEEEEEvNS4_8identityES12_S1C_vS1D_EENS_8epilogue10collective18CollectiveEpilogueINS1F_22Sm90TmaWarpSpecializedILi4ELi2ELi16ELb1ELb0EEEJSH_NS5_IJNSA_ILi128EEENSA_ILi32EEEEEESI_SJ_SI_SJ_NS1F_6fusion15FusionCallbacksIS1J_NS1N_13LinCombEltActINS1F_6thread4SiLuESI_fSI_fLNS_15FloatRoundStyleE2EEESH_S1M_JEEES12_NS13_INS14_ILi2ELi4ELi3EEES17_NST_INS5_IJS18_S1L_EEENS5_IJS1L_SB_EEEEEEENS4_17SM75_U32x4_LDSM_NENS4_14SM90_TMA_STOREES1Z_NS4_17SM90_U32x4_STSM_NENS4_9Copy_AtomIJS22_SI_EEEvEEEvvEEEEvNT_6ParamsE,"aw",@nobits
	.sectionflags	@""
	.align	16
	.zero		1024


//--------------------- .nv.shared.reserved.0     --------------------------
	.section	.nv.shared.reserved.0,"aw",@nobits
	.weak		__nv_reservedSMEM_offset_0_alias
	.size		__nv_reservedSMEM_offset_0_alias, 0, 0
	.other		__nv_reservedSMEM_offset_0_alias,@"STO_CUDA_RESERVED_SHARED STV_DEFAULT"
__nv_reservedSMEM_offset_0_alias:
	.zero		0


//--------------------- .nv.global                --------------------------
	.section	.nv.global,"aw",@nobits
.nv.global:
	.type		_ZN39_INTERNAL_44301590_4_k_cu_e27b1b23_27964cute1_E,@object
	.size		_ZN39_INTERNAL_44301590_4_k_cu_e27b1b23_27964cute1_E,(_ZN39_INTERNAL_44301590_4_k_cu_e27b1b23_27964cuda3std3__45__cpo6cbeginE - _ZN39_INTERNAL_44301590_4_k_cu_e27b1b23_27964cute1_E)
_ZN39_INTERNAL_44301590_4_k_cu_e27b1b23_27964cute1_E:
	.zero		1
	.type		_ZN39_INTERNAL_44301590_4_k_cu_e27b1b23_27964cuda3std3__45__cpo6cbeginE,@object
	.size		_ZN39_INTERNAL_44301590_4_k_cu_e27b1b23_27964cuda3std3__45__cpo6cbeginE,(_ZN39_INTERNAL_44301590_4_k_cu_e27b1b23_27964cuda3std3__48in_placeE - _ZN39_INTERNAL_44301590_4_k_cu_e27b1b23_27964cuda3std3__45__cpo6cbeginE)
_ZN39_INTERNAL_44301590_4_k_cu_e27b1b23_27964cuda3std3__45__cpo6cbeginE:
	.zero		1
	.type		_ZN39_INTERNAL_44301590_4_k_cu_e27b1b23_27964cuda3std3__48in_placeE,@object
	.size		_ZN39_INTERNAL_44301590_4_k_cu_e27b1b23_27964cuda3std3__48in_placeE,(_ZN39_INTERNAL_44301590_4_k_cu_e27b1b23_27964cuda3std6ranges3__45__cpo9iter_moveE - _ZN39_INTERNAL_44301590_4_k_cu_e27b1b23_27964cuda3std3__48in_placeE)
_ZN39_INTERNAL_44301590_4_k_cu_e27b1b23_27964cuda3std3__48in_placeE:
	.zero		1
	.type		_ZN39_INTERNAL_44301590_4_k_cu_e27b1b23_27964cuda3std6ranges3__45__cpo9iter_moveE,@object
	.size		_ZN39_INTERNAL_44301590_4_k_cu_e27b1b23_27964cuda3std6ranges3__45__cpo9iter_moveE,(_ZN39_INTERNAL_44301590_4_k_cu_e27b1b23_27964cuda3std3__45__cpo5beginE - _ZN39_INTERNAL_44301590_4_k_cu_e27b1b23_27964cuda3std6ranges3__45__cpo9iter_moveE)
_ZN39_INTERNAL_44301590_4_k_cu_e27b1b23_27964cuda3std6ranges3__45__cpo9iter_moveE:
	.zero		1
	.type		_ZN39_INTERNAL_44301590_4_k_cu_e27b1b23_27964cuda3std3__45__cpo5beginE,@object
	.size		_ZN39_INTERNAL_44301590_4_k_cu_e27b1b23_27964cuda3std3__45__cpo5beginE,(_ZN39_INTERNAL_44301590_4_k_cu_e27b1b23_27964cuda3std3__441_GLOBAL__N__44301590_4_k_cu_e27b1b23_27966ignoreE - _ZN39_INTERNAL_44301590_4_k_cu_e27b1b23_27964cuda3std3__45__cpo5beginE)
_ZN39_INTERNAL_44301590_4_k_cu_e27b1b23_27964cuda3std3__45__cpo5beginE:
	.zero		1
	.type		_ZN39_INTERNAL_44301590_4_k_cu_e27b1b23_27964cuda3std3__441_GLOBAL__N__44301590_4_k_cu_e27b1b23_27966ignoreE,@object
	.size		_ZN39_INTERNAL_44301590_4_k_cu_e27b1b23_27964cuda3std3__441_GLOBAL__N__44301590_4_k_cu_e27b1b23_27966ignoreE,(_ZN39_INTERNAL_44301590_4_k_cu_e27b1b23_27964cute7productE - _ZN39_INTERNAL_44301590_4_k_cu_e27b1b23_27964cuda3std3__441_GLOBAL__N__44301590_4_k_cu_e27b1b23_27966ignoreE)
_ZN39_INTERNAL_44301590_4_k_cu_e27b1b23_27964cuda3std3__441_GLOBAL__N__44301590_4_k_cu_e27b1b23_27966ignoreE:
	.zero		1
	.type		_ZN39_INTERNAL_44301590_4_k_cu_e27b1b23_27964cute7productE,@object
	.size		_ZN39_INTERNAL_44301590_4_k_cu_e27b1b23_27964cute7productE,(_ZN39_INTERNAL_44301590_4_k_cu_e27b1b23_27964cuda3std3__45__cpo3endE - _ZN39_INTERNAL_44301590_4_k_cu_e27b1b23_27964cute7productE)
_ZN39_INTERNAL_44301590_4_k_cu_e27b1b23_27964cute7productE:
	.zero		1
	.type		_ZN39_INTERNAL_44301590_4_k_cu_e27b1b23_27964cuda3std3__45__cpo3endE,@object
	.size		_ZN39_INTERNAL_44301590_4_k_cu_e27b1b23_27964cuda3std3__45__cpo3endE,(_ZN39_INTERNAL_44301590_4_k_cu_e27b1b23_27964cuda3std3__419piecewise_constructE - _ZN39_INTERNAL_44301590_4_k_cu_e27b1b23_27964cuda3std3__45__cpo3endE)
_ZN39_INTERNAL_44301590_4_k_cu_e27b1b23_27964cuda3std3__45__cpo3endE:
	.zero		1
	.type		_ZN39_INTERNAL_44301590_4_k_cu_e27b1b23_27964cuda3std3__419piecewise_constructE,@object
	.size		_ZN39_INTERNAL_44301590_4_k_cu_e27b1b23_27964cuda3std3__419piecewise_constructE,(_ZN39_INTERNAL_44301590_4_k_cu_e27b1b23_27964cuda3std3__45__cpo4cendE - _ZN39_INTERNAL_44301590_4_k_cu_e27b1b23_27964cuda3std3__419piecewise_constructE)
_ZN39_INTERNAL_44301590_4_k_cu_e27b1b23_27964cuda3std3__419piecewise_constructE:
	.zero		1
	.type		_ZN39_INTERNAL_44301590_4_k_cu_e27b1b23_27964cuda3std3__45__cpo4cendE,@object
	.size		_ZN39_INTERNAL_44301590_4_k_cu_e27b1b23_27964cuda3std3__45__cpo4cendE,(_ZN39_INTERNAL_44301590_4_k_cu_e27b1b23_27964cuda3std6ranges3__45__cpo4swapE - _ZN39_INTERNAL_44301590_4_k_cu_e27b1b23_27964cuda3std3__45__cpo4cendE)
_ZN39_INTERNAL_44301590_4_k_cu_e27b1b23_27964cuda3std3__45__cpo4cendE:
	.zero		1
	.type		_ZN39_INTERNAL_44301590_4_k_cu_e27b1b23_27964cuda3std6ranges3__45__cpo4swapE,@object
	.size		_ZN39_INTERNAL_44301590_4_k_cu_e27b1b23_27964cuda3std6ranges3__45__cpo4swapE,(.L_9 - _ZN39_INTERNAL_44301590_4_k_cu_e27b1b23_27964cuda3std6ranges3__45__cpo4swapE)
_ZN39_INTERNAL_44301590_4_k_cu_e27b1b23_27964cuda3std6ranges3__45__cpo4swapE:
	.zero		1
.L_9:


//--------------------- .nv.constant0._ZN7cutlass13device_kernelINS_4gemm6kernel13GemmUniversalIN4cute5tupleIJiiiiEEENS1_10collective13CollectiveMmaINS1_34MainloopSm90TmaGmmaWarpSpecializedILi4ENS5_IJNS4_1CILi1EEESB_SB_EEENS1_35KernelTmaWarpSpecializedCooperativeEEENS5_IJNSA_ILi256EEENSA_ILi64EEESG_EEENS_6half_tENS5_IJlSB_lEEESI_SJ_NS4_8TiledMMAINS4_8MMA_AtomIJNS4_4SM904GMMA25MMA_64x64x16_F32F16F16_SSILNSN_5MajorE0ELSP_0ELNSN_7ScaleInE1ELSQ_1EEEEEENS4_6LayoutINS5_IJNSA_ILi2EEESB_SB_EEENS5_IJSB_NSA_ILi0EEESW_EEEEENS5_IJNS4_10UnderscoreESZ_SZ_EEEEENS4_13SM90_TMA_LOADENS4_14ComposedLayoutINS4_7SwizzleILi3ELi4ELi3EEENS4_18smem_ptr_flag_bitsILi16EEENST_INS5_IJNSA_ILi8EEESG_EEENS5_IJSG_SB_EEEEEEEvNS4_8identityES12_S1C_vS1D_EENS_8epilogue10collective18CollectiveEpilogueINS1F_22Sm90TmaWarpSpecializedILi4ELi2ELi16ELb1ELb0EEEJSH_NS5_IJNSA_ILi128EEENSA_ILi32EEEEEESI_SJ_SI_SJ_NS1F_6fusion15FusionCallbacksIS1J_NS1N_13LinCombEltActINS1F_6thread4SiLuESI_fSI_fLNS_15FloatRoundStyleE2EEESH_S1M_JEEES12_NS13_INS14_ILi2ELi4ELi3EEES17_NST_INS5_IJS18_S1L_EEENS5_IJS1L_SB_EEEEEEENS4_17SM75_U32x4_LDSM_NENS4_14SM90_TMA_STOREES1Z_NS4_17SM90_U32x4_STSM_NENS4_9Copy_AtomIJS22_SI_EEEvEEEvvEEEEvNT_6ParamsE --------------------------
	.section	.nv.constant0._ZN7cutlass13device_kernelINS_4gemm6kernel13GemmUniversalIN4cute5tupleIJiiiiEEENS1_10collective13CollectiveMmaINS1_34MainloopSm90TmaGmmaWarpSpecializedILi4ENS5_IJNS4_1CILi1EEESB_SB_EEENS1_35KernelTmaWarpSpecializedCooperativeEEENS5_IJNSA_ILi256EEENSA_ILi64EEESG_EEENS_6half_tENS5_IJlSB_lEEESI_SJ_NS4_8TiledMMAINS4_8MMA_AtomIJNS4_4SM904GMMA25MMA_64x64x16_F32F16F16_SSILNSN_5MajorE0ELSP_0ELNSN_7ScaleInE1ELSQ_1EEEEEENS4_6LayoutINS5_IJNSA_ILi2EEESB_SB_EEENS5_IJSB_NSA_ILi0EEESW_EEEEENS5_IJNS4_10UnderscoreESZ_SZ_EEEEENS4_13SM90_TMA_LOADENS4_14ComposedLayoutINS4_7SwizzleILi3ELi4ELi3EEENS4_18smem_ptr_flag_bitsILi16EEENST_INS5_IJNSA_ILi8EEESG_EEENS5_IJSG_SB_EEEEEEEvNS4_8identityES12_S1C_vS1D_EENS_8epilogue10collective18CollectiveEpilogueINS1F_22Sm90TmaWarpSpecializedILi4ELi2ELi16ELb1ELb0EEEJSH_NS5_IJNSA_ILi128EEENSA_ILi32EEEEEESI_SJ_SI_SJ_NS1F_6fusion15FusionCallbacksIS1J_NS1N_13LinCombEltActINS1F_6thread4SiLuESI_fSI_fLNS_15FloatRoundStyleE2EEESH_S1M_JEEES12_NS13_INS14_ILi2ELi4ELi3EEES17_NST_INS5_IJS18_S1L_EEENS5_IJS1L_SB_EEEEEEENS4_17SM75_U32x4_LDSM_NENS4_14SM90_TMA_STOREES1Z_NS4_17SM90_U32x4_STSM_NENS4_9Copy_AtomIJS22_SI_EEEvEEEvvEEEEvNT_6ParamsE,"a",@progbits
	.sectionflags	@""
	.align	4
.nv.constant0._ZN7cutlass13device_kernelINS_4gemm6kernel13GemmUniversalIN4cute5tupleIJiiiiEEENS1_10collective13CollectiveMmaINS1_34MainloopSm90TmaGmmaWarpSpecializedILi4ENS5_IJNS4_1CILi1EEESB_SB_EEENS1_35KernelTmaWarpSpecializedCooperativeEEENS5_IJNSA_ILi256EEENSA_ILi64EEESG_EEENS_6half_tENS5_IJlSB_lEEESI_SJ_NS4_8TiledMMAINS4_8MMA_AtomIJNS4_4SM904GMMA25MMA_64x64x16_F32F16F16_SSILNSN_5MajorE0ELSP_0ELNSN_7ScaleInE1ELSQ_1EEEEEENS4_6LayoutINS5_IJNSA_ILi2EEESB_SB_EEENS5_IJSB_NSA_ILi0EEESW_EEEEENS5_IJNS4_10UnderscoreESZ_SZ_EEEEENS4_13SM90_TMA_LOADENS4_14ComposedLayoutINS4_7SwizzleILi3ELi4ELi3EEENS4_18smem_ptr_flag_bitsILi16EEENST_INS5_IJNSA_ILi8EEESG_EEENS5_IJSG_SB_EEEEEEEvNS4_8identityES12_S1C_vS1D_EENS_8epilogue10collective18CollectiveEpilogueINS1F_22Sm90TmaWarpSpecializedILi4ELi2ELi16ELb1ELb0EEEJSH_NS5_IJNSA_ILi128EEENSA_ILi32EEEEEESI_SJ_SI_SJ_NS1F_6fusion15FusionCallbacksIS1J_NS1N_13LinCombEltActINS1F_6thread4SiLuESI_fSI_fLNS_15FloatRoundStyleE2EEESH_S1M_JEEES12_NS13_INS14_ILi2ELi4ELi3EEES17_NST_INS5_IJS18_S1L_EEENS5_IJS1L_SB_EEEEEEENS4_17SM75_U32x4_LDSM_NENS4_14SM90_TMA_STOREES1Z_NS4_17SM90_U32x4_STSM_NENS4_9Copy_AtomIJS22_SI_EEEvEEEvvEEEEvNT_6ParamsE:
	.zero		2432


//--------------------- SYMBOLS --------------------------

	.type		.nv.reservedSmem.offset0,@object
	.size		.nv.reservedSmem.offset0,0x4
	.type		__assertfail,@function
